	.target	sm_103a

	.elftype	@"ET_EXEC"


//--------------------- .note.nv.tkinfo           --------------------------
	.section	.note.nv.tkinfo,"",@"SHT_NOTE"
	.sectionflags	@"SHF_NOTE_NV_TKINFO"
	.tkinfo
        /*0018*/ 	.word	0x00000002
        /*0030*/ 	.string	""
        /*0030*/ 	.string	"ptxas"
        /*0030*/ 	.string	"Cuda compilation tools, release 13.0, V13.0.88"
        /*0030*/ 	.string	"Build cuda_13.0.r13.0/compiler.36424714_0"
        /*0030*/ 	.string	"-arch sm_103a -m 64 "



//--------------------- .note.nv.cuinfo           --------------------------
	.section	.note.nv.cuinfo,"",@"SHT_NOTE"
	.sectionflags	@"SHF_NOTE_NV_CUINFO"
        /*0018*/ 	.short	0x0002
        /*001a*/ 	.short	0x0067
        /*001c*/ 	.short	0x0082
	.zero		2


//--------------------- .nv.info                  --------------------------
	.section	.nv.info,"",@"SHT_CUDA_INFO"
	.align	4


	//----- nvinfo : EIATTR_REGCOUNT
	.align		4
        /*0000*/ 	.byte	0x04, 0x2f
        /*0002*/ 	.short	(.L_12 - .L_11)
	.align		4
.L_11:
        /*0004*/ 	.word	index@(_ZN7cutlass13device_kernelIN5flash22FlashAttnBwdPreprocessIN4cute5tupleIJNS3_1CILi64EEENS5_ILi96EEEEEENS_6half_tEfNS_4arch4Sm90ELb1ELb1EEEEEvNT_6ParamsE)
        /*0008*/ 	.word	0x00000031


	//----- nvinfo : EIATTR_FRAME_SIZE
	.align		4
.L_12:
        /*000c*/ 	.byte	0x04, 0x11
        /*000e*/ 	.short	(.L_14 - .L_13)
	.align		4
.L_13:
        /*0010*/ 	.word	index@(_ZN7cutlass13device_kernelIN5flash22FlashAttnBwdPreprocessIN4cute5tupleIJNS3_1CILi64EEENS5_ILi96EEEEEENS_6half_tEfNS_4arch4Sm90ELb1ELb1EEEEEvNT_6ParamsE)
        /*0014*/ 	.word	0x00000000


	//----- nvinfo : EIATTR_REGCOUNT
	.align		4
.L_14:
        /*0018*/ 	.byte	0x04, 0x2f
        /*001a*/ 	.short	(.L_16 - .L_15)
	.align		4
.L_15:
        /*001c*/ 	.word	index@(_ZN7cutlass13device_kernelIN5flash11enable_sm90INS1_16FlashAttnBwdSm90INS1_25CollectiveMainloopBwdSm90ILi2ELi2ELi2EN4cute5tupleIJNS5_1CILi1EEES8_S8_EEENS6_IJNS7_ILi64EEENS7_ILi128EEENS7_ILi96EEEEEENS_6half_tEfNS_4arch4Sm90ELb1ELb0ELb0ELb1ELb1ELb1ELb0ELb0ELi2ELi1ELi2ELi1ELb1EEENS1_24CollectiveEpilogueBwdGQAISD_fSG_Li256ELb1ELb1EEENS1_25SingleTileBwdLPTSchedulerILb1ELi128ELb1EEEEEEEEEvNT_6ParamsE)
        /*0020*/ 	.word	0x00000004


	//----- nvinfo : EIATTR_FRAME_SIZE
	.align		4
.L_16:
        /*0024*/ 	.byte	0x04, 0x11
        /*0026*/ 	.short	(.L_18 - .L_17)
	.align		4
.L_17:
        /*0028*/ 	.word	index@(_ZN7cutlass13device_kernelIN5flash11enable_sm90INS1_16FlashAttnBwdSm90INS1_25CollectiveMainloopBwdSm90ILi2ELi2ELi2EN4cute5tupleIJNS5_1CILi1EEES8_S8_EEENS6_IJNS7_ILi64EEENS7_ILi128EEENS7_ILi96EEEEEENS_6half_tEfNS_4arch4Sm90ELb1ELb0ELb0ELb1ELb1ELb1ELb0ELb0ELi2ELi1ELi2ELi1ELb1EEENS1_24CollectiveEpilogueBwdGQAISD_fSG_Li256ELb1ELb1EEENS1_25SingleTileBwdLPTSchedulerILb1ELi128ELb1EEEEEEEEEvNT_6ParamsE)
        /*002c*/ 	.word	0x00000000


	//----- nvinfo : EIATTR_REGCOUNT
	.align		4
.L_18:
        /*0030*/ 	.byte	0x04, 0x2f
        /*0032*/ 	.short	(.L_20 - .L_19)
	.align		4
.L_19:
        /*0034*/ 	.word	index@(_ZN7cutlass13device_kernelIN5flash32FlashAttnBwdPostprocessConvertdQIN4cute5tupleIJNS3_1CILi64EEENS5_ILi96EEEEEENS_6half_tEfNS_4arch4Sm90ELi256ENS3_8TiledMMAINS3_8MMA_AtomIJNS3_4SM904GMMA25MMA_64x16x16_F32F16F16_SSILNSF_5MajorE0ELSH_1ELNSF_7ScaleInE1ELSI_1EEEEEENS3_6LayoutINS4_IJNS5_ILi1EEENS5_ILi2EEESM_EEENS4_IJNS5_ILi0EEESM_SP_EEEEENS4_IJNS3_10UnderscoreESS_SS_EEEEELb0EEEEEvNT_6ParamsE)
        /*0038*/ 	.word	0x0000002d


	//----- nvinfo : EIATTR_FRAME_SIZE
	.align		4
.L_20:
        /*003c*/ 	.byte	0x04, 0x11
        /*003e*/ 	.short	(.L_22 - .L_21)
	.align		4
.L_21:
        /*0040*/ 	.word	index@(_ZN7cutlass13device_kernelIN5flash32FlashAttnBwdPostprocessConvertdQIN4cute5tupleIJNS3_1CILi64EEENS5_ILi96EEEEEENS_6half_tEfNS_4arch4Sm90ELi256ENS3_8TiledMMAINS3_8MMA_AtomIJNS3_4SM904GMMA25MMA_64x16x16_F32F16F16_SSILNSF_5MajorE0ELSH_1ELNSF_7ScaleInE1ELSI_1EEEEEENS3_6LayoutINS4_IJNS5_ILi1EEENS5_ILi2EEESM_EEENS4_IJNS5_ILi0EEESM_SP_EEEEENS4_IJNS3_10UnderscoreESS_SS_EEEEELb0EEEEEvNT_6ParamsE)
        /*0044*/ 	.word	0x00000000


	//----- nvinfo : EIATTR_REGCOUNT
	.align		4
.L_22:
        /*0048*/ 	.byte	0x04, 0x2f
        /*004a*/ 	.short	(.L_24 - .L_23)
	.align		4
.L_23:
        /*004c*/ 	.word	index@(_ZN7cutlass13device_kernelIN5flash32FlashAttnBwdPostprocessConvertdQIN4cute5tupleIJNS3_1CILi128EEENS5_ILi96EEEEEENS_6half_tEfNS_4arch4Sm90ELi256ENS3_8TiledMMAINS3_8MMA_AtomIJNS3_4SM904GMMA25MMA_64x96x16_F32F16F16_RSILNSF_5MajorE0ELSH_1ELNSF_7ScaleInE1ELSI_1EEEEEENS3_6LayoutINS4_IJNS5_ILi2EEENS5_ILi1EEESN_EEENS4_IJSN_NS5_ILi0EEESP_EEEEENS4_IJNS3_10UnderscoreESS_SS_EEEEELb0EEEEEvNT_6ParamsE)
        /*0050*/ 	.word	0x00000044


	//----- nvinfo : EIATTR_FRAME_SIZE
	.align		4
.L_24:
        /*0054*/ 	.byte	0x04, 0x11
        /*0056*/ 	.short	(.L_26 - .L_25)
	.align		4
.L_25:
        /*0058*/ 	.word	index@(_ZN7cutlass13device_kernelIN5flash32FlashAttnBwdPostprocessConvertdQIN4cute5tupleIJNS3_1CILi128EEENS5_ILi96EEEEEENS_6half_tEfNS_4arch4Sm90ELi256ENS3_8TiledMMAINS3_8MMA_AtomIJNS3_4SM904GMMA25MMA_64x96x16_F32F16F16_RSILNSF_5MajorE0ELSH_1ELNSF_7ScaleInE1ELSI_1EEEEEENS3_6LayoutINS4_IJNS5_ILi2EEENS5_ILi1EEESN_EEENS4_IJSN_NS5_ILi0EEESP_EEEEENS4_IJNS3_10UnderscoreESS_SS_EEEEELb0EEEEEvNT_6ParamsE)
        /*005c*/ 	.word	0x00000000


	//----- nvinfo : EIATTR_REGCOUNT
	.align		4
.L_26:
        /*0060*/ 	.byte	0x04, 0x2f
        /*0062*/ 	.short	(.L_28 - .L_27)
	.align		4
.L_27:
        /*0064*/ 	.word	index@(_ZN7cutlass13device_kernelIN5flash11enable_sm90INS1_16FlashAttnBwdSm90INS1_25CollectiveMainloopBwdSm90ILi2ELi2ELi2EN4cute5tupleIJNS5_1CILi1EEES8_S8_EEENS6_IJNS7_ILi64EEENS7_ILi128EEENS7_ILi96EEEEEENS_6half_tEfNS_4arch4Sm90ELb1ELb0ELb0ELb1ELb0ELb1ELb0ELb0ELi2ELi1ELi2ELi1ELb1EEENS1_24CollectiveEpilogueBwdGQAISD_fSG_Li256ELb1ELb0EEENS1_25SingleTileBwdLPTSchedulerILb1ELi128ELb0EEEEEEEEEvNT_6ParamsE)
        /*0068*/ 	.word	0x00000004


	//----- nvinfo : EIATTR_FRAME_SIZE
	.align		4
.L_28:
        /*006c*/ 	.byte	0x04, 0x11
        /*006e*/ 	.short	(.L_30 - .L_29)
	.align		4
.L_29:
        /*0070*/ 	.word	index@(_ZN7cutlass13device_kernelIN5flash11enable_sm90INS1_16FlashAttnBwdSm90INS1_25CollectiveMainloopBwdSm90ILi2ELi2ELi2EN4cute5tupleIJNS5_1CILi1EEES8_S8_EEENS6_IJNS7_ILi64EEENS7_ILi128EEENS7_ILi96EEEEEENS_6half_tEfNS_4arch4Sm90ELb1ELb0ELb0ELb1ELb0ELb1ELb0ELb0ELi2ELi1ELi2ELi1ELb1EEENS1_24CollectiveEpilogueBwdGQAISD_fSG_Li256ELb1ELb0EEENS1_25SingleTileBwdLPTSchedulerILb1ELi128ELb0EEEEEEEEEvNT_6ParamsE)
        /*0074*/ 	.word	0x00000000


	//----- nvinfo : EIATTR_REGCOUNT
	.align		4
.L_30:
        /*0078*/ 	.byte	0x04, 0x2f
        /*007a*/ 	.short	(.L_32 - .L_31)
	.align		4
.L_31:
        /*007c*/ 	.word	index@(_ZN7cutlass13device_kernelIN5flash11enable_sm90INS1_16FlashAttnBwdSm90INS1_25CollectiveMainloopBwdSm90ILi2ELi2ELi2EN4cute5tupleIJNS5_1CILi1EEES8_S8_EEENS6_IJNS7_ILi64EEENS7_ILi128EEENS7_ILi96EEEEEENS_6half_tEfNS_4arch4Sm90ELb1ELb0ELb0ELb1ELb1ELb1ELb0ELb0ELi2ELi1ELi2ELi1ELb1EEENS1_21CollectiveEpilogueBwdISD_SE_SG_Li256ELb1ELb0ELi1EEENS1_25SingleTileBwdLPTSchedulerILb1ELi128ELb1EEEEEEEEEvNT_6ParamsE)
        /*0080*/ 	.word	0x00000004


	//----- nvinfo : EIATTR_FRAME_SIZE
	.align		4
.L_32:
        /*0084*/ 	.byte	0x04, 0x11
        /*0086*/ 	.short	(.L_34 - .L_33)
	.align		4
.L_33:
        /*0088*/ 	.word	index@(_ZN7cutlass13device_kernelIN5flash11enable_sm90INS1_16FlashAttnBwdSm90INS1_25CollectiveMainloopBwdSm90ILi2ELi2ELi2EN4cute5tupleIJNS5_1CILi1EEES8_S8_EEENS6_IJNS7_ILi64EEENS7_ILi128EEENS7_ILi96EEEEEENS_6half_tEfNS_4arch4Sm90ELb1ELb0ELb0ELb1ELb1ELb1ELb0ELb0ELi2ELi1ELi2ELi1ELb1EEENS1_21CollectiveEpilogueBwdISD_SE_SG_Li256ELb1ELb0ELi1EEENS1_25SingleTileBwdLPTSchedulerILb1ELi128ELb1EEEEEEEEEvNT_6ParamsE)
        /*008c*/ 	.word	0x00000000


	//----- nvinfo : EIATTR_REGCOUNT
	.align		4
.L_34:
        /*0090*/ 	.byte	0x04, 0x2f
        /*0092*/ 	.short	(.L_36 - .L_35)
	.align		4
.L_35:
        /*0094*/ 	.word	index@(_ZN7cutlass13device_kernelIN5flash11enable_sm90INS1_16FlashAttnBwdSm90INS1_25CollectiveMainloopBwdSm90ILi2ELi2ELi2EN4cute5tupleIJNS5_1CILi1EEES8_S8_EEENS6_IJNS7_ILi64EEENS7_ILi128EEENS7_ILi96EEEEEENS_6half_tEfNS_4arch4Sm90ELb1ELb0ELb0ELb1ELb0ELb1ELb0ELb0ELi2ELi1ELi2ELi1ELb1EEENS1_21CollectiveEpilogueBwdISD_SE_SG_Li256ELb1ELb0ELi1EEENS1_25SingleTileBwdLPTSchedulerILb1ELi128ELb0EEEEEEEEEvNT_6ParamsE)
        /*0098*/ 	.word	0x00000004


	//----- nvinfo : EIATTR_FRAME_SIZE
	.align		4
.L_36:
        /*009c*/ 	.byte	0x04, 0x11
        /*009e*/ 	.short	(.L_38 - .L_37)
	.align		4
.L_37:
        /*00a0*/ 	.word	index@(_ZN7cutlass13device_kernelIN5flash11enable_sm90INS1_16FlashAttnBwdSm90INS1_25CollectiveMainloopBwdSm90ILi2ELi2ELi2EN4cute5tupleIJNS5_1CILi1EEES8_S8_EEENS6_IJNS7_ILi64EEENS7_ILi128EEENS7_ILi96EEEEEENS_6half_tEfNS_4arch4Sm90ELb1ELb0ELb0ELb1ELb0ELb1ELb0ELb0ELi2ELi1ELi2ELi1ELb1EEENS1_21CollectiveEpilogueBwdISD_SE_SG_Li256ELb1ELb0ELi1EEENS1_25SingleTileBwdLPTSchedulerILb1ELi128ELb0EEEEEEEEEvNT_6ParamsE)
        /*00a4*/ 	.word	0x00000000


	//----- nvinfo : EIATTR_REGCOUNT
	.align		4
.L_38:
        /*00a8*/ 	.byte	0x04, 0x2f
        /*00aa*/ 	.short	(.L_40 - .L_39)
	.align		4
.L_39:
        /*00ac*/ 	.word	index@(_ZN7cutlass13device_kernelIN5flash22FlashAttnBwdPreprocessIN4cute5tupleIJNS3_1CILi64EEENS5_ILi96EEEEEENS_6half_tEfNS_4arch4Sm90ELb1ELb0EEEEEvNT_6ParamsE)
        /*00b0*/ 	.word	0x0000002c


	//----- nvinfo : EIATTR_FRAME_SIZE
	.align		4
.L_40:
        /*00b4*/ 	.byte	0x04, 0x11
        /*00b6*/ 	.short	(.L_42 - .L_41)
	.align		4
.L_41:
        /*00b8*/ 	.word	index@(_ZN7cutlass13device_kernelIN5flash22FlashAttnBwdPreprocessIN4cute5tupleIJNS3_1CILi64EEENS5_ILi96EEEEEENS_6half_tEfNS_4arch4Sm90ELb1ELb0EEEEEvNT_6ParamsE)
        /*00bc*/ 	.word	0x00000000


	//----- nvinfo : EIATTR_REGCOUNT
	.align		4
.L_42:
        /*00c0*/ 	.byte	0x04, 0x2f
        /*00c2*/ 	.short	(.L_44 - .L_43)
	.align		4
.L_43:
        /*00c4*/ 	.word	index@(_ZN7cutlass13device_kernelIN5flash11enable_sm90INS1_16FlashAttnBwdSm90INS1_25CollectiveMainloopBwdSm90ILi2ELi2ELi2EN4cute5tupleIJNS5_1CILi1EEES8_S8_EEENS6_IJNS7_ILi64EEENS7_ILi128EEENS7_ILi96EEEEEENS_6half_tEfNS_4arch4Sm90ELb1ELb0ELb0ELb0ELb1ELb1ELb0ELb0ELi2ELi1ELi2ELi1ELb1EEENS1_24CollectiveEpilogueBwdGQAISD_fSG_Li256ELb0ELb1EEENS1_25SingleTileBwdLPTSchedulerILb0ELi128ELb1EEEEEEEEEvNT_6ParamsE)
        /*00c8*/ 	.word	0x00000004


	//----- nvinfo : EIATTR_FRAME_SIZE
	.align		4
.L_44:
        /*00cc*/ 	.byte	0x04, 0x11
        /*00ce*/ 	.short	(.L_46 - .L_45)
	.align		4
.L_45:
        /*00d0*/ 	.word	index@(_ZN7cutlass13device_kernelIN5flash11enable_sm90INS1_16FlashAttnBwdSm90INS1_25CollectiveMainloopBwdSm90ILi2ELi2ELi2EN4cute5tupleIJNS5_1CILi1EEES8_S8_EEENS6_IJNS7_ILi64EEENS7_ILi128EEENS7_ILi96EEEEEENS_6half_tEfNS_4arch4Sm90ELb1ELb0ELb0ELb0ELb1ELb1ELb0ELb0ELi2ELi1ELi2ELi1ELb1EEENS1_24CollectiveEpilogueBwdGQAISD_fSG_Li256ELb0ELb1EEENS1_25SingleTileBwdLPTSchedulerILb0ELi128ELb1EEEEEEEEEvNT_6ParamsE)
        /*00d4*/ 	.word	0x00000000


	//----- nvinfo : EIATTR_REGCOUNT
	.align		4
.L_46:
        /*00d8*/ 	.byte	0x04, 0x2f
        /*00da*/ 	.short	(.L_48 - .L_47)
	.align		4
.L_47:
        /*00dc*/ 	.word	index@(_ZN7cutlass13device_kernelIN5flash11enable_sm90INS1_16FlashAttnBwdSm90INS1_25CollectiveMainloopBwdSm90ILi2ELi2ELi2EN4cute5tupleIJNS5_1CILi1EEES8_S8_EEENS6_IJNS7_ILi64EEENS7_ILi128EEENS7_ILi96EEEEEENS_6half_tEfNS_4arch4Sm90ELb1ELb0ELb0ELb0ELb0ELb1ELb0ELb0ELi2ELi1ELi2ELi1ELb1EEENS1_24CollectiveEpilogueBwdGQAISD_fSG_Li256ELb0ELb0EEENS1_25SingleTileBwdLPTSchedulerILb0ELi128ELb0EEEEEEEEEvNT_6ParamsE)
        /*00e0*/ 	.word	0x00000004


	//----- nvinfo : EIATTR_FRAME_SIZE
	.align		4
.L_48:
        /*00e4*/ 	.byte	0x04, 0x11
        /*00e6*/ 	.short	(.L_50 - .L_49)
	.align		4
.L_49:
        /*00e8*/ 	.word	index@(_ZN7cutlass13device_kernelIN5flash11enable_sm90INS1_16FlashAttnBwdSm90INS1_25CollectiveMainloopBwdSm90ILi2ELi2ELi2EN4cute5tupleIJNS5_1CILi1EEES8_S8_EEENS6_IJNS7_ILi64EEENS7_ILi128EEENS7_ILi96EEEEEENS_6half_tEfNS_4arch4Sm90ELb1ELb0ELb0ELb0ELb0ELb1ELb0ELb0ELi2ELi1ELi2ELi1ELb1EEENS1_24CollectiveEpilogueBwdGQAISD_fSG_Li256ELb0ELb0EEENS1_25SingleTileBwdLPTSchedulerILb0ELi128ELb0EEEEEEEEEvNT_6ParamsE)
        /*00ec*/ 	.word	0x00000000


	//----- nvinfo : EIATTR_REGCOUNT
	.align		4
.L_50:
        /*00f0*/ 	.byte	0x04, 0x2f
        /*00f2*/ 	.short	(.L_52 - .L_51)
	.align		4
.L_51:
        /*00f4*/ 	.word	index@(_ZN7cutlass13device_kernelIN5flash11enable_sm90INS1_16FlashAttnBwdSm90INS1_25CollectiveMainloopBwdSm90ILi2ELi2ELi2EN4cute5tupleIJNS5_1CILi1EEES8_S8_EEENS6_IJNS7_ILi64EEENS7_ILi128EEENS7_ILi96EEEEEENS_6half_tEfNS_4arch4Sm90ELb1ELb0ELb0ELb0ELb1ELb1ELb0ELb0ELi2ELi1ELi2ELi1ELb1EEENS1_21CollectiveEpilogueBwdISD_SE_SG_Li256ELb0ELb0ELi1EEENS1_25SingleTileBwdLPTSchedulerILb0ELi128ELb1EEEEEEEEEvNT_6ParamsE)
        /*00f8*/ 	.word	0x00000004


	//----- nvinfo : EIATTR_FRAME_SIZE
	.align		4
.L_52:
        /*00fc*/ 	.byte	0x04, 0x11
        /*00fe*/ 	.short	(.L_54 - .L_53)
	.align		4
.L_53:
        /*0100*/ 	.word	index@(_ZN7cutlass13device_kernelIN5flash11enable_sm90INS1_16FlashAttnBwdSm90INS1_25CollectiveMainloopBwdSm90ILi2ELi2ELi2EN4cute5tupleIJNS5_1CILi1EEES8_S8_EEENS6_IJNS7_ILi64EEENS7_ILi128EEENS7_ILi96EEEEEENS_6half_tEfNS_4arch4Sm90ELb1ELb0ELb0ELb0ELb1ELb1ELb0ELb0ELi2ELi1ELi2ELi1ELb1EEENS1_21CollectiveEpilogueBwdISD_SE_SG_Li256ELb0ELb0ELi1EEENS1_25SingleTileBwdLPTSchedulerILb0ELi128ELb1EEEEEEEEEvNT_6ParamsE)
        /*0104*/ 	.word	0x00000000


	//----- nvinfo : EIATTR_REGCOUNT
	.align		4
.L_54:
        /*0108*/ 	.byte	0x04, 0x2f
        /*010a*/ 	.short	(.L_56 - .L_55)
	.align		4
.L_55:
        /*010c*/ 	.word	index@(_ZN7cutlass13device_kernelIN5flash11enable_sm90INS1_16FlashAttnBwdSm90INS1_25CollectiveMainloopBwdSm90ILi2ELi2ELi2EN4cute5tupleIJNS5_1CILi1EEES8_S8_EEENS6_IJNS7_ILi64EEENS7_ILi128EEENS7_ILi96EEEEEENS_6half_tEfNS_4arch4Sm90ELb1ELb0ELb0ELb0ELb0ELb1ELb0ELb0ELi2ELi1ELi2ELi1ELb1EEENS1_21CollectiveEpilogueBwdISD_SE_SG_Li256ELb0ELb0ELi1EEENS1_25SingleTileBwdLPTSchedulerILb0ELi128ELb0EEEEEEEEEvNT_6ParamsE)
        /*0110*/ 	.word	0x00000004


	//----- nvinfo : EIATTR_FRAME_SIZE
	.align		4
.L_56:
        /*0114*/ 	.byte	0x04, 0x11
        /*0116*/ 	.short	(.L_58 - .L_57)
	.align		4
.L_57:
        /*0118*/ 	.word	index@(_ZN7cutlass13device_kernelIN5flash11enable_sm90INS1_16FlashAttnBwdSm90INS1_25CollectiveMainloopBwdSm90ILi2ELi2ELi2EN4cute5tupleIJNS5_1CILi1EEES8_S8_EEENS6_IJNS7_ILi64EEENS7_ILi128EEENS7_ILi96EEEEEENS_6half_tEfNS_4arch4Sm90ELb1ELb0ELb0ELb0ELb0ELb1ELb0ELb0ELi2ELi1ELi2ELi1ELb1EEENS1_21CollectiveEpilogueBwdISD_SE_SG_Li256ELb0ELb0ELi1EEENS1_25SingleTileBwdLPTSchedulerILb0ELi128ELb0EEEEEEEEEvNT_6ParamsE)
        /*011c*/ 	.word	0x00000000


	//----- nvinfo : EIATTR_REGCOUNT
	.align		4
.L_58:
        /*0120*/ 	.byte	0x04, 0x2f
        /*0122*/ 	.short	(.L_60 - .L_59)
	.align		4
.L_59:
        /*0124*/ 	.word	index@(_ZN7cutlass13device_kernelIN5flash11enable_sm90INS1_16FlashAttnBwdSm90INS1_25CollectiveMainloopBwdSm90ILi2ELi2ELi2EN4cute5tupleIJNS5_1CILi1EEES8_S8_EEENS6_IJNS7_ILi64EEENS7_ILi128EEENS7_ILi96EEEEEENS_6half_tEfNS_4arch4Sm90ELb0ELb1ELb0ELb1ELb1ELb1ELb0ELb0ELi2ELi1ELi2ELi1ELb1EEENS1_24CollectiveEpilogueBwdGQAISD_fSG_Li256ELb1ELb1EEENS1_19SingleTileSchedulerILb1ELb0ELb0ELi128EEEEEEEEEvNT_6ParamsE)
        /*0128*/ 	.word	0x00000004


	//----- nvinfo : EIATTR_FRAME_SIZE
	.align		4
.L_60:
        /*012c*/ 	.byte	0x04, 0x11
        /*012e*/ 	.short	(.L_62 - .L_61)
	.align		4
.L_61:
        /*0130*/ 	.word	index@(_ZN7cutlass13device_kernelIN5flash11enable_sm90INS1_16FlashAttnBwdSm90INS1_25CollectiveMainloopBwdSm90ILi2ELi2ELi2EN4cute5tupleIJNS5_1CILi1EEES8_S8_EEENS6_IJNS7_ILi64EEENS7_ILi128EEENS7_ILi96EEEEEENS_6half_tEfNS_4arch4Sm90ELb0ELb1ELb0ELb1ELb1ELb1ELb0ELb0ELi2ELi1ELi2ELi1ELb1EEENS1_24CollectiveEpilogueBwdGQAISD_fSG_Li256ELb1ELb1EEENS1_19SingleTileSchedulerILb1ELb0ELb0ELi128EEEEEEEEEvNT_6ParamsE)
        /*0134*/ 	.word	0x00000000


	//----- nvinfo : EIATTR_REGCOUNT
	.align		4
.L_62:
        /*0138*/ 	.byte	0x04, 0x2f
        /*013a*/ 	.short	(.L_64 - .L_63)
	.align		4
.L_63:
        /*013c*/ 	.word	index@(_ZN7cutlass13device_kernelIN5flash11enable_sm90INS1_16FlashAttnBwdSm90INS1_25CollectiveMainloopBwdSm90ILi2ELi2ELi2EN4cute5tupleIJNS5_1CILi1EEES8_S8_EEENS6_IJNS7_ILi64EEENS7_ILi128EEENS7_ILi96EEEEEENS_6half_tEfNS_4arch4Sm90ELb0ELb1ELb0ELb1ELb0ELb1ELb0ELb0ELi2ELi1ELi2ELi1ELb1EEENS1_24CollectiveEpilogueBwdGQAISD_fSG_Li256ELb1ELb0EEENS1_19SingleTileSchedulerILb1ELb0ELb0ELi128EEEEEEEEEvNT_6ParamsE)
        /*0140*/ 	.word	0x00000004


	//----- nvinfo : EIATTR_FRAME_SIZE
	.align		4
.L_64:
        /*0144*/ 	.byte	0x04, 0x11
        /*0146*/ 	.short	(.L_66 - .L_65)
	.align		4
.L_65:
        /*0148*/ 	.word	index@(_ZN7cutlass13device_kernelIN5flash11enable_sm90INS1_16FlashAttnBwdSm90INS1_25CollectiveMainloopBwdSm90ILi2ELi2ELi2EN4cute5tupleIJNS5_1CILi1EEES8_S8_EEENS6_IJNS7_ILi64EEENS7_ILi128EEENS7_ILi96EEEEEENS_6half_tEfNS_4arch4Sm90ELb0ELb1ELb0ELb1ELb0ELb1ELb0ELb0ELi2ELi1ELi2ELi1ELb1EEENS1_24CollectiveEpilogueBwdGQAISD_fSG_Li256ELb1ELb0EEENS1_19SingleTileSchedulerILb1ELb0ELb0ELi128EEEEEEEEEvNT_6ParamsE)
        /*014c*/ 	.word	0x00000000


	//----- nvinfo : EIATTR_REGCOUNT
	.align		4
.L_66:
        /*0150*/ 	.byte	0x04, 0x2f
        /*0152*/ 	.short	(.L_68 - .L_67)
	.align		4
.L_67:
        /*0154*/ 	.word	index@(_ZN7cutlass13device_kernelIN5flash11enable_sm90INS1_16FlashAttnBwdSm90INS1_25CollectiveMainloopBwdSm90ILi2ELi2ELi2EN4cute5tupleIJNS5_1CILi1EEES8_S8_EEENS6_IJNS7_ILi64EEENS7_ILi128EEENS7_ILi96EEEEEENS_6half_tEfNS_4arch4Sm90ELb0ELb1ELb0ELb1ELb1ELb1ELb0ELb0ELi2ELi1ELi2ELi1ELb1EEENS1_21CollectiveEpilogueBwdISD_SE_SG_Li256ELb1ELb0ELi1EEENS1_19SingleTileSchedulerILb1ELb0ELb0ELi128EEEEEEEEEvNT_6ParamsE)
        /*0158*/ 	.word	0x00000004


	//----- nvinfo : EIATTR_FRAME_SIZE
	.align		4
.L_68:
        /*015c*/ 	.byte	0x04, 0x11
        /*015e*/ 	.short	(.L_70 - .L_69)
	.align		4
.L_69:
        /*0160*/ 	.word	index@(_ZN7cutlass13device_kernelIN5flash11enable_sm90INS1_16FlashAttnBwdSm90INS1_25CollectiveMainloopBwdSm90ILi2ELi2ELi2EN4cute5tupleIJNS5_1CILi1EEES8_S8_EEENS6_IJNS7_ILi64EEENS7_ILi128EEENS7_ILi96EEEEEENS_6half_tEfNS_4arch4Sm90ELb0ELb1ELb0ELb1ELb1ELb1ELb0ELb0ELi2ELi1ELi2ELi1ELb1EEENS1_21CollectiveEpilogueBwdISD_SE_SG_Li256ELb1ELb0ELi1EEENS1_19SingleTileSchedulerILb1ELb0ELb0ELi128EEEEEEEEEvNT_6ParamsE)
        /*0164*/ 	.word	0x00000000


	//----- nvinfo : EIATTR_REGCOUNT
	.align		4
.L_70:
        /*0168*/ 	.byte	0x04, 0x2f
        /*016a*/ 	.short	(.L_72 - .L_71)
	.align		4
.L_71:
        /*016c*/ 	.word	index@(_ZN7cutlass13device_kernelIN5flash11enable_sm90INS1_16FlashAttnBwdSm90INS1_25CollectiveMainloopBwdSm90ILi2ELi2ELi2EN4cute5tupleIJNS5_1CILi1EEES8_S8_EEENS6_IJNS7_ILi64EEENS7_ILi128EEENS7_ILi96EEEEEENS_6half_tEfNS_4arch4Sm90ELb0ELb1ELb0ELb1ELb0ELb1ELb0ELb0ELi2ELi1ELi2ELi1ELb1EEENS1_21CollectiveEpilogueBwdISD_SE_SG_Li256ELb1ELb0ELi1EEENS1_19SingleTileSchedulerILb1ELb0ELb0ELi128EEEEEEEEEvNT_6ParamsE)
        /*0170*/ 	.word	0x00000004


	//----- nvinfo : EIATTR_FRAME_SIZE
	.align		4
.L_72:
        /*0174*/ 	.byte	0x04, 0x11
        /*0176*/ 	.short	(.L_74 - .L_73)
	.align		4
.L_73:
        /*0178*/ 	.word	index@(_ZN7cutlass13device_kernelIN5flash11enable_sm90INS1_16FlashAttnBwdSm90INS1_25CollectiveMainloopBwdSm90ILi2ELi2ELi2EN4cute5tupleIJNS5_1CILi1EEES8_S8_EEENS6_IJNS7_ILi64EEENS7_ILi128EEENS7_ILi96EEEEEENS_6half_tEfNS_4arch4Sm90ELb0ELb1ELb0ELb1ELb0ELb1ELb0ELb0ELi2ELi1ELi2ELi1ELb1EEENS1_21CollectiveEpilogueBwdISD_SE_SG_Li256ELb1ELb0ELi1EEENS1_19SingleTileSchedulerILb1ELb0ELb0ELi128EEEEEEEEEvNT_6ParamsE)
        /*017c*/ 	.word	0x00000000


	//----- nvinfo : EIATTR_REGCOUNT
	.align		4
.L_74:
        /*0180*/ 	.byte	0x04, 0x2f
        /*0182*/ 	.short	(.L_76 - .L_75)
	.align		4
.L_75:
        /*0184*/ 	.word	index@(_ZN7cutlass13device_kernelIN5flash11enable_sm90INS1_16FlashAttnBwdSm90INS1_25CollectiveMainloopBwdSm90ILi2ELi2ELi2EN4cute5tupleIJNS5_1CILi1EEES8_S8_EEENS6_IJNS7_ILi64EEENS7_ILi128EEENS7_ILi96EEEEEENS_6half_tEfNS_4arch4Sm90ELb0ELb1ELb0ELb0ELb1ELb1ELb0ELb0ELi2ELi1ELi2ELi1ELb1EEENS1_24CollectiveEpilogueBwdGQAISD_fSG_Li256ELb0ELb1EEENS1_19SingleTileSchedulerILb0ELb0ELb0ELi128EEEEEEEEEvNT_6ParamsE)
        /*0188*/ 	.word	0x00000004


	//----- nvinfo : EIATTR_FRAME_SIZE
	.align		4
.L_76:
        /*018c*/ 	.byte	0x04, 0x11
        /*018e*/ 	.short	(.L_78 - .L_77)
	.align		4
.L_77:
        /*0190*/ 	.word	index@(_ZN7cutlass13device_kernelIN5flash11enable_sm90INS1_16FlashAttnBwdSm90INS1_25CollectiveMainloopBwdSm90ILi2ELi2ELi2EN4cute5tupleIJNS5_1CILi1EEES8_S8_EEENS6_IJNS7_ILi64EEENS7_ILi128EEENS7_ILi96EEEEEENS_6half_tEfNS_4arch4Sm90ELb0ELb1ELb0ELb0ELb1ELb1ELb0ELb0ELi2ELi1ELi2ELi1ELb1EEENS1_24CollectiveEpilogueBwdGQAISD_fSG_Li256ELb0ELb1EEENS1_19SingleTileSchedulerILb0ELb0ELb0ELi128EEEEEEEEEvNT_6ParamsE)
        /*0194*/ 	.word	0x00000000


	//----- nvinfo : EIATTR_REGCOUNT
	.align		4
.L_78:
        /*0198*/ 	.byte	0x04, 0x2f
        /*019a*/ 	.short	(.L_80 - .L_79)
	.align		4
.L_79:
        /*019c*/ 	.word	index@(_ZN7cutlass13device_kernelIN5flash11enable_sm90INS1_16FlashAttnBwdSm90INS1_25CollectiveMainloopBwdSm90ILi2ELi2ELi2EN4cute5tupleIJNS5_1CILi1EEES8_S8_EEENS6_IJNS7_ILi64EEENS7_ILi128EEENS7_ILi96EEEEEENS_6half_tEfNS_4arch4Sm90ELb0ELb1ELb0ELb0ELb0ELb1ELb0ELb0ELi2ELi1ELi2ELi1ELb1EEENS1_24CollectiveEpilogueBwdGQAISD_fSG_Li256ELb0ELb0EEENS1_19SingleTileSchedulerILb0ELb0ELb0ELi128EEEEEEEEEvNT_6ParamsE)
        /*01a0*/ 	.word	0x00000004


	//----- nvinfo : EIATTR_FRAME_SIZE
	.align		4
.L_80:
        /*01a4*/ 	.byte	0x04, 0x11
        /*01a6*/ 	.short	(.L_82 - .L_81)
	.align		4
.L_81:
        /*01a8*/ 	.word	index@(_ZN7cutlass13device_kernelIN5flash11enable_sm90INS1_16FlashAttnBwdSm90INS1_25CollectiveMainloopBwdSm90ILi2ELi2ELi2EN4cute5tupleIJNS5_1CILi1EEES8_S8_EEENS6_IJNS7_ILi64EEENS7_ILi128EEENS7_ILi96EEEEEENS_6half_tEfNS_4arch4Sm90ELb0ELb1ELb0ELb0ELb0ELb1ELb0ELb0ELi2ELi1ELi2ELi1ELb1EEENS1_24CollectiveEpilogueBwdGQAISD_fSG_Li256ELb0ELb0EEENS1_19SingleTileSchedulerILb0ELb0ELb0ELi128EEEEEEEEEvNT_6ParamsE)
        /*01ac*/ 	.word	0x00000000


	//----- nvinfo : EIATTR_REGCOUNT
	.align		4
.L_82:
        /*01b0*/ 	.byte	0x04, 0x2f
        /*01b2*/ 	.short	(.L_84 - .L_83)
	.align		4
.L_83:
        /*01b4*/ 	.word	index@(_ZN7cutlass13device_kernelIN5flash11enable_sm90INS1_16FlashAttnBwdSm90INS1_25CollectiveMainloopBwdSm90ILi2ELi2ELi2EN4cute5tupleIJNS5_1CILi1EEES8_S8_EEENS6_IJNS7_ILi64EEENS7_ILi128EEENS7_ILi96EEEEEENS_6half_tEfNS_4arch4Sm90ELb0ELb1ELb0ELb0ELb1ELb1ELb0ELb0ELi2ELi1ELi2ELi1ELb1EEENS1_21CollectiveEpilogueBwdISD_SE_SG_Li256ELb0ELb0ELi1EEENS1_19SingleTileSchedulerILb0ELb0ELb0ELi128EEEEEEEEEvNT_6ParamsE)
        /*01b8*/ 	.word	0x00000004


	//----- nvinfo : EIATTR_FRAME_SIZE
	.align		4
.L_84:
        /*01bc*/ 	.byte	0x04, 0x11
        /*01be*/ 	.short	(.L_86 - .L_85)
	.align		4
.L_85:
        /*01c0*/ 	.word	index@(_ZN7cutlass13device_kernelIN5flash11enable_sm90INS1_16FlashAttnBwdSm90INS1_25CollectiveMainloopBwdSm90ILi2ELi2ELi2EN4cute5tupleIJNS5_1CILi1EEES8_S8_EEENS6_IJNS7_ILi64EEENS7_ILi128EEENS7_ILi96EEEEEENS_6half_tEfNS_4arch4Sm90ELb0ELb1ELb0ELb0ELb1ELb1ELb0ELb0ELi2ELi1ELi2ELi1ELb1EEENS1_21CollectiveEpilogueBwdISD_SE_SG_Li256ELb0ELb0ELi1EEENS1_19SingleTileSchedulerILb0ELb0ELb0ELi128EEEEEEEEEvNT_6ParamsE)
        /*01c4*/ 	.word	0x00000000


	//----- nvinfo : EIATTR_REGCOUNT
	.align		4
.L_86:
        /*01c8*/ 	.byte	0x04, 0x2f
        /*01ca*/ 	.short	(.L_88 - .L_87)
	.align		4
.L_87:
        /*01cc*/ 	.word	index@(_ZN7cutlass13device_kernelIN5flash11enable_sm90INS1_16FlashAttnBwdSm90INS1_25CollectiveMainloopBwdSm90ILi2ELi2ELi2EN4cute5tupleIJNS5_1CILi1EEES8_S8_EEENS6_IJNS7_ILi64EEENS7_ILi128EEENS7_ILi96EEEEEENS_6half_tEfNS_4arch4Sm90ELb0ELb1ELb0ELb0ELb0ELb1ELb0ELb0ELi2ELi1ELi2ELi1ELb1EEENS1_21CollectiveEpilogueBwdISD_SE_SG_Li256ELb0ELb0ELi1EEENS1_19SingleTileSchedulerILb0ELb0ELb0ELi128EEEEEEEEEvNT_6ParamsE)
        /*01d0*/ 	.word	0x00000004


	//----- nvinfo : EIATTR_FRAME_SIZE
	.align		4
.L_88:
        /*01d4*/ 	.byte	0x04, 0x11
        /*01d6*/ 	.short	(.L_90 - .L_89)
	.align		4
.L_89:
        /*01d8*/ 	.word	index@(_ZN7cutlass13device_kernelIN5flash11enable_sm90INS1_16FlashAttnBwdSm90INS1_25CollectiveMainloopBwdSm90ILi2ELi2ELi2EN4cute5tupleIJNS5_1CILi1EEES8_S8_EEENS6_IJNS7_ILi64EEENS7_ILi128EEENS7_ILi96EEEEEENS_6half_tEfNS_4arch4Sm90ELb0ELb1ELb0ELb0ELb0ELb1ELb0ELb0ELi2ELi1ELi2ELi1ELb1EEENS1_21CollectiveEpilogueBwdISD_SE_SG_Li256ELb0ELb0ELi1EEENS1_19SingleTileSchedulerILb0ELb0ELb0ELi128EEEEEEEEEvNT_6ParamsE)
        /*01dc*/ 	.word	0x00000000


	//----- nvinfo : EIATTR_REGCOUNT
	.align		4
.L_90:
        /*01e0*/ 	.byte	0x04, 0x2f
        /*01e2*/ 	.short	(.L_92 - .L_91)
	.align		4
.L_91:
        /*01e4*/ 	.word	index@(_ZN7cutlass13device_kernelIN5flash11enable_sm90INS1_16FlashAttnBwdSm90INS1_25CollectiveMainloopBwdSm90ILi2ELi2ELi2EN4cute5tupleIJNS5_1CILi1EEES8_S8_EEENS6_IJNS7_ILi64EEENS7_ILi128EEENS7_ILi96EEEEEENS_6half_tEfNS_4arch4Sm90ELb0ELb0ELb0ELb1ELb1ELb1ELb0ELb0ELi2ELi1ELi2ELi1ELb1EEENS1_24CollectiveEpilogueBwdGQAISD_fSG_Li256ELb1ELb1EEENS1_19SingleTileSchedulerILb1ELb0ELb0ELi128EEEEEEEEEvNT_6ParamsE)
        /*01e8*/ 	.word	0x00000004


	//----- nvinfo : EIATTR_FRAME_SIZE
	.align		4
.L_92:
        /*01ec*/ 	.byte	0x04, 0x11
        /*01ee*/ 	.short	(.L_94 - .L_93)
	.align		4
.L_93:
        /*01f0*/ 	.word	index@(_ZN7cutlass13device_kernelIN5flash11enable_sm90INS1_16FlashAttnBwdSm90INS1_25CollectiveMainloopBwdSm90ILi2ELi2ELi2EN4cute5tupleIJNS5_1CILi1EEES8_S8_EEENS6_IJNS7_ILi64EEENS7_ILi128EEENS7_ILi96EEEEEENS_6half_tEfNS_4arch4Sm90ELb0ELb0ELb0ELb1ELb1ELb1ELb0ELb0ELi2ELi1ELi2ELi1ELb1EEENS1_24CollectiveEpilogueBwdGQAISD_fSG_Li256ELb1ELb1EEENS1_19SingleTileSchedulerILb1ELb0ELb0ELi128EEEEEEEEEvNT_6ParamsE)
        /*01f4*/ 	.word	0x00000000


	//----- nvinfo : EIATTR_REGCOUNT
	.align		4
.L_94:
        /*01f8*/ 	.byte	0x04, 0x2f
        /*01fa*/ 	.short	(.L_96 - .L_95)
	.align		4
.L_95:
        /*01fc*/ 	.word	index@(_ZN7cutlass13device_kernelIN5flash11enable_sm90INS1_16FlashAttnBwdSm90INS1_25CollectiveMainloopBwdSm90ILi2ELi2ELi2EN4cute5tupleIJNS5_1CILi1EEES8_S8_EEENS6_IJNS7_ILi64EEENS7_ILi128EEENS7_ILi96EEEEEENS_6half_tEfNS_4arch4Sm90ELb0ELb0ELb0ELb1ELb0ELb1ELb0ELb0ELi2ELi1ELi2ELi1ELb1EEENS1_24CollectiveEpilogueBwdGQAISD_fSG_Li256ELb1ELb0EEENS1_19SingleTileSchedulerILb1ELb0ELb0ELi128EEEEEEEEEvNT_6ParamsE)
        /*0200*/ 	.word	0x00000004


	//----- nvinfo : EIATTR_FRAME_SIZE
	.align		4
.L_96:
        /*0204*/ 	.byte	0x04, 0x11
        /*0206*/ 	.short	(.L_98 - .L_97)
	.align		4
.L_97:
        /*0208*/ 	.word	index@(_ZN7cutlass13device_kernelIN5flash11enable_sm90INS1_16FlashAttnBwdSm90INS1_25CollectiveMainloopBwdSm90ILi2ELi2ELi2EN4cute5tupleIJNS5_1CILi1EEES8_S8_EEENS6_IJNS7_ILi64EEENS7_ILi128EEENS7_ILi96EEEEEENS_6half_tEfNS_4arch4Sm90ELb0ELb0ELb0ELb1ELb0ELb1ELb0ELb0ELi2ELi1ELi2ELi1ELb1EEENS1_24CollectiveEpilogueBwdGQAISD_fSG_Li256ELb1ELb0EEENS1_19SingleTileSchedulerILb1ELb0ELb0ELi128EEEEEEEEEvNT_6ParamsE)
        /*020c*/ 	.word	0x00000000


	//----- nvinfo : EIATTR_REGCOUNT
	.align		4
.L_98:
        /*0210*/ 	.byte	0x04, 0x2f
        /*0212*/ 	.short	(.L_100 - .L_99)
	.align		4
.L_99:
        /*0214*/ 	.word	index@(_ZN7cutlass13device_kernelIN5flash11enable_sm90INS1_16FlashAttnBwdSm90INS1_25CollectiveMainloopBwdSm90ILi2ELi2ELi2EN4cute5tupleIJNS5_1CILi1EEES8_S8_EEENS6_IJNS7_ILi64EEENS7_ILi128EEENS7_ILi96EEEEEENS_6half_tEfNS_4arch4Sm90ELb0ELb0ELb0ELb1ELb1ELb1ELb0ELb0ELi2ELi1ELi2ELi1ELb1EEENS1_21CollectiveEpilogueBwdISD_SE_SG_Li256ELb1ELb0ELi1EEENS1_19SingleTileSchedulerILb1ELb0ELb0ELi128EEEEEEEEEvNT_6ParamsE)
        /*0218*/ 	.word	0x00000004


	//----- nvinfo : EIATTR_FRAME_SIZE
	.align		4
.L_100:
        /*021c*/ 	.byte	0x04, 0x11
        /*021e*/ 	.short	(.L_102 - .L_101)
	.align		4
.L_101:
        /*0220*/ 	.word	index@(_ZN7cutlass13device_kernelIN5flash11enable_sm90INS1_16FlashAttnBwdSm90INS1_25CollectiveMainloopBwdSm90ILi2ELi2ELi2EN4cute5tupleIJNS5_1CILi1EEES8_S8_EEENS6_IJNS7_ILi64EEENS7_ILi128EEENS7_ILi96EEEEEENS_6half_tEfNS_4arch4Sm90ELb0ELb0ELb0ELb1ELb1ELb1ELb0ELb0ELi2ELi1ELi2ELi1ELb1EEENS1_21CollectiveEpilogueBwdISD_SE_SG_Li256ELb1ELb0ELi1EEENS1_19SingleTileSchedulerILb1ELb0ELb0ELi128EEEEEEEEEvNT_6ParamsE)
        /*0224*/ 	.word	0x00000000


	//----- nvinfo : EIATTR_REGCOUNT
	.align		4
.L_102:
        /*0228*/ 	.byte	0x04, 0x2f
        /*022a*/ 	.short	(.L_104 - .L_103)
	.align		4
.L_103:
        /*022c*/ 	.word	index@(_ZN7cutlass13device_kernelIN5flash11enable_sm90INS1_16FlashAttnBwdSm90INS1_25CollectiveMainloopBwdSm90ILi2ELi2ELi2EN4cute5tupleIJNS5_1CILi1EEES8_S8_EEENS6_IJNS7_ILi64EEENS7_ILi128EEENS7_ILi96EEEEEENS_6half_tEfNS_4arch4Sm90ELb0ELb0ELb0ELb1ELb0ELb1ELb0ELb0ELi2ELi1ELi2ELi1ELb1EEENS1_21CollectiveEpilogueBwdISD_SE_SG_Li256ELb1ELb0ELi1EEENS1_19SingleTileSchedulerILb1ELb0ELb0ELi128EEEEEEEEEvNT_6ParamsE)
        /*0230*/ 	.word	0x00000004


	//----- nvinfo : EIATTR_FRAME_SIZE
	.align		4
.L_104:
        /*0234*/ 	.byte	0x04, 0x11
        /*0236*/ 	.short	(.L_106 - .L_105)
	.align		4
.L_105:
        /*0238*/ 	.word	index@(_ZN7cutlass13device_kernelIN5flash11enable_sm90INS1_16FlashAttnBwdSm90INS1_25CollectiveMainloopBwdSm90ILi2ELi2ELi2EN4cute5tupleIJNS5_1CILi1EEES8_S8_EEENS6_IJNS7_ILi64EEENS7_ILi128EEENS7_ILi96EEEEEENS_6half_tEfNS_4arch4Sm90ELb0ELb0ELb0ELb1ELb0ELb1ELb0ELb0ELi2ELi1ELi2ELi1ELb1EEENS1_21CollectiveEpilogueBwdISD_SE_SG_Li256ELb1ELb0ELi1EEENS1_19SingleTileSchedulerILb1ELb0ELb0ELi128EEEEEEEEEvNT_6ParamsE)
        /*023c*/ 	.word	0x00000000


	//----- nvinfo : EIATTR_REGCOUNT
	.align		4
.L_106:
        /*0240*/ 	.byte	0x04, 0x2f
        /*0242*/ 	.short	(.L_108 - .L_107)
	.align		4
.L_107:
        /*0244*/ 	.word	index@(_ZN7cutlass13device_kernelIN5flash11enable_sm90INS1_16FlashAttnBwdSm90INS1_25CollectiveMainloopBwdSm90ILi2ELi2ELi2EN4cute5tupleIJNS5_1CILi1EEES8_S8_EEENS6_IJNS7_ILi64EEENS7_ILi128EEENS7_ILi96EEEEEENS_6half_tEfNS_4arch4Sm90ELb0ELb0ELb0ELb0ELb1ELb1ELb0ELb0ELi2ELi1ELi2ELi1ELb1EEENS1_24CollectiveEpilogueBwdGQAISD_fSG_Li256ELb0ELb1EEENS1_19SingleTileSchedulerILb0ELb0ELb0ELi128EEEEEEEEEvNT_6ParamsE)
        /*0248*/ 	.word	0x00000004


	//----- nvinfo : EIATTR_FRAME_SIZE
	.align		4
.L_108:
        /*024c*/ 	.byte	0x04, 0x11
        /*024e*/ 	.short	(.L_110 - .L_109)
	.align		4
.L_109:
        /*0250*/ 	.word	index@(_ZN7cutlass13device_kernelIN5flash11enable_sm90INS1_16FlashAttnBwdSm90INS1_25CollectiveMainloopBwdSm90ILi2ELi2ELi2EN4cute5tupleIJNS5_1CILi1EEES8_S8_EEENS6_IJNS7_ILi64EEENS7_ILi128EEENS7_ILi96EEEEEENS_6half_tEfNS_4arch4Sm90ELb0ELb0ELb0ELb0ELb1ELb1ELb0ELb0ELi2ELi1ELi2ELi1ELb1EEENS1_24CollectiveEpilogueBwdGQAISD_fSG_Li256ELb0ELb1EEENS1_19SingleTileSchedulerILb0ELb0ELb0ELi128EEEEEEEEEvNT_6ParamsE)
        /*0254*/ 	.word	0x00000000


	//----- nvinfo : EIATTR_REGCOUNT
	.align		4
.L_110:
        /*0258*/ 	.byte	0x04, 0x2f
        /*025a*/ 	.short	(.L_112 - .L_111)
	.align		4
.L_111:
        /*025c*/ 	.word	index@(_ZN7cutlass13device_kernelIN5flash11enable_sm90INS1_16FlashAttnBwdSm90INS1_25CollectiveMainloopBwdSm90ILi2ELi2ELi2EN4cute5tupleIJNS5_1CILi1EEES8_S8_EEENS6_IJNS7_ILi64EEENS7_ILi128EEENS7_ILi96EEEEEENS_6half_tEfNS_4arch4Sm90ELb0ELb0ELb0ELb0ELb0ELb1ELb0ELb0ELi2ELi1ELi2ELi1ELb1EEENS1_24CollectiveEpilogueBwdGQAISD_fSG_Li256ELb0ELb0EEENS1_19SingleTileSchedulerILb0ELb0ELb0ELi128EEEEEEEEEvNT_6ParamsE)
        /*0260*/ 	.word	0x00000004


	//----- nvinfo : EIATTR_FRAME_SIZE
	.align		4
.L_112:
        /*0264*/ 	.byte	0x04, 0x11
        /*0266*/ 	.short	(.L_114 - .L_113)
	.align		4
.L_113:
        /*0268*/ 	.word	index@(_ZN7cutlass13device_kernelIN5flash11enable_sm90INS1_16FlashAttnBwdSm90INS1_25CollectiveMainloopBwdSm90ILi2ELi2ELi2EN4cute5tupleIJNS5_1CILi1EEES8_S8_EEENS6_IJNS7_ILi64EEENS7_ILi128EEENS7_ILi96EEEEEENS_6half_tEfNS_4arch4Sm90ELb0ELb0ELb0ELb0ELb0ELb1ELb0ELb0ELi2ELi1ELi2ELi1ELb1EEENS1_24CollectiveEpilogueBwdGQAISD_fSG_Li256ELb0ELb0EEENS1_19SingleTileSchedulerILb0ELb0ELb0ELi128EEEEEEEEEvNT_6ParamsE)
        /*026c*/ 	.word	0x00000000


	//----- nvinfo : EIATTR_REGCOUNT
	.align		4
.L_114:
        /*0270*/ 	.byte	0x04, 0x2f
        /*0272*/ 	.short	(.L_116 - .L_115)
	.align		4
.L_115:
        /*0274*/ 	.word	index@(_ZN7cutlass13device_kernelIN5flash11enable_sm90INS1_16FlashAttnBwdSm90INS1_25CollectiveMainloopBwdSm90ILi2ELi2ELi2EN4cute5tupleIJNS5_1CILi1EEES8_S8_EEENS6_IJNS7_ILi64EEENS7_ILi128EEENS7_ILi96EEEEEENS_6half_tEfNS_4arch4Sm90ELb0ELb0ELb0ELb0ELb1ELb1ELb0ELb0ELi2ELi1ELi2ELi1ELb1EEENS1_21CollectiveEpilogueBwdISD_SE_SG_Li256ELb0ELb0ELi1EEENS1_19SingleTileSchedulerILb0ELb0ELb0ELi128EEEEEEEEEvNT_6ParamsE)
        /*0278*/ 	.word	0x00000004


	//----- nvinfo : EIATTR_FRAME_SIZE
	.align		4
.L_116:
        /*027c*/ 	.byte	0x04, 0x11
        /*027e*/ 	.short	(.L_118 - .L_117)
	.align		4
.L_117:
        /*0280*/ 	.word	index@(_ZN7cutlass13device_kernelIN5flash11enable_sm90INS1_16FlashAttnBwdSm90INS1_25CollectiveMainloopBwdSm90ILi2ELi2ELi2EN4cute5tupleIJNS5_1CILi1EEES8_S8_EEENS6_IJNS7_ILi64EEENS7_ILi128EEENS7_ILi96EEEEEENS_6half_tEfNS_4arch4Sm90ELb0ELb0ELb0ELb0ELb1ELb1ELb0ELb0ELi2ELi1ELi2ELi1ELb1EEENS1_21CollectiveEpilogueBwdISD_SE_SG_Li256ELb0ELb0ELi1EEENS1_19SingleTileSchedulerILb0ELb0ELb0ELi128EEEEEEEEEvNT_6ParamsE)
        /*0284*/ 	.word	0x00000000


	//----- nvinfo : EIATTR_REGCOUNT
	.align		4
.L_118:
        /*0288*/ 	.byte	0x04, 0x2f
        /*028a*/ 	.short	(.L_120 - .L_119)
	.align		4
.L_119:
        /*028c*/ 	.word	index@(_ZN7cutlass13device_kernelIN5flash11enable_sm90INS1_16FlashAttnBwdSm90INS1_25CollectiveMainloopBwdSm90ILi2ELi2ELi2EN4cute5tupleIJNS5_1CILi1EEES8_S8_EEENS6_IJNS7_ILi64EEENS7_ILi128EEENS7_ILi96EEEEEENS_6half_tEfNS_4arch4Sm90ELb0ELb0ELb0ELb0ELb0ELb1ELb0ELb0ELi2ELi1ELi2ELi1ELb1EEENS1_21CollectiveEpilogueBwdISD_SE_SG_Li256ELb0ELb0ELi1EEENS1_19SingleTileSchedulerILb0ELb0ELb0ELi128EEEEEEEEEvNT_6ParamsE)
        /*0290*/ 	.word	0x00000004


	//----- nvinfo : EIATTR_FRAME_SIZE
	.align		4
.L_120:
        /*0294*/ 	.byte	0x04, 0x11
        /*0296*/ 	.short	(.L_122 - .L_121)
	.align		4
.L_121:
        /*0298*/ 	.word	index@(_ZN7cutlass13device_kernelIN5flash11enable_sm90INS1_16FlashAttnBwdSm90INS1_25CollectiveMainloopBwdSm90ILi2ELi2ELi2EN4cute5tupleIJNS5_1CILi1EEES8_S8_EEENS6_IJNS7_ILi64EEENS7_ILi128EEENS7_ILi96EEEEEENS_6half_tEfNS_4arch4Sm90ELb0ELb0ELb0ELb0ELb0ELb1ELb0ELb0ELi2ELi1ELi2ELi1ELb1EEENS1_21CollectiveEpilogueBwdISD_SE_SG_Li256ELb0ELb0ELi1EEENS1_19SingleTileSchedulerILb0ELb0ELb0ELi128EEEEEEEEEvNT_6ParamsE)
        /*029c*/ 	.word	0x00000000


	//----- nvinfo : EIATTR_REGCOUNT
	.align		4
.L_122:
        /*02a0*/ 	.byte	0x04, 0x2f
        /*02a2*/ 	.short	(.L_124 - .L_123)
	.align		4
.L_123:
        /*02a4*/ 	.word	index@(_ZN7cutlass13device_kernelIN5flash11enable_sm90INS1_16FlashAttnBwdSm90INS1_25CollectiveMainloopBwdSm90ILi2ELi2ELi2EN4cute5tupleIJNS5_1CILi1EEES8_S8_EEENS6_IJNS7_ILi64EEENS7_ILi128EEENS7_ILi96EEEEEENS_6half_tEfNS_4arch4Sm90ELb1ELb0ELb1ELb1ELb1ELb1ELb0ELb0ELi2ELi1ELi2ELi1ELb1EEENS1_24CollectiveEpilogueBwdGQAISD_fSG_Li256ELb1ELb1EEENS1_25SingleTileBwdLPTSchedulerILb1ELi128ELb1EEEEEEEEEvNT_6ParamsE)
        /*02a8*/ 	.word	0x00000004


	//----- nvinfo : EIATTR_FRAME_SIZE
	.align		4
.L_124:
        /*02ac*/ 	.byte	0x04, 0x11
        /*02ae*/ 	.short	(.L_126 - .L_125)
	.align		4
.L_125:
        /*02b0*/ 	.word	index@(_ZN7cutlass13device_kernelIN5flash11enable_sm90INS1_16FlashAttnBwdSm90INS1_25CollectiveMainloopBwdSm90ILi2ELi2ELi2EN4cute5tupleIJNS5_1CILi1EEES8_S8_EEENS6_IJNS7_ILi64EEENS7_ILi128EEENS7_ILi96EEEEEENS_6half_tEfNS_4arch4Sm90ELb1ELb0ELb1ELb1ELb1ELb1ELb0ELb0ELi2ELi1ELi2ELi1ELb1EEENS1_24CollectiveEpilogueBwdGQAISD_fSG_Li256ELb1ELb1EEENS1_25SingleTileBwdLPTSchedulerILb1ELi128ELb1EEEEEEEEEvNT_6ParamsE)
        /*02b4*/ 	.word	0x00000000


	//----- nvinfo : EIATTR_REGCOUNT
	.align		4
.L_126:
        /*02b8*/ 	.byte	0x04, 0x2f
        /*02ba*/ 	.short	(.L_128 - .L_127)
	.align		4
.L_127:
        /*02bc*/ 	.word	index@(_ZN7cutlass13device_kernelIN5flash11enable_sm90INS1_16FlashAttnBwdSm90INS1_25CollectiveMainloopBwdSm90ILi2ELi2ELi2EN4cute5tupleIJNS5_1CILi1EEES8_S8_EEENS6_IJNS7_ILi64EEENS7_ILi128EEENS7_ILi96EEEEEENS_6half_tEfNS_4arch4Sm90ELb1ELb0ELb1ELb1ELb0ELb1ELb0ELb0ELi2ELi1ELi2ELi1ELb1EEENS1_24CollectiveEpilogueBwdGQAISD_fSG_Li256ELb1ELb0EEENS1_25SingleTileBwdLPTSchedulerILb1ELi128ELb0EEEEEEEEEvNT_6ParamsE)
        /*02c0*/ 	.word	0x00000004


	//----- nvinfo : EIATTR_FRAME_SIZE
	.align		4
.L_128:
        /*02c4*/ 	.byte	0x04, 0x11
        /*02c6*/ 	.short	(.L_130 - .L_129)
	.align		4
.L_129:
        /*02c8*/ 	.word	index@(_ZN7cutlass13device_kernelIN5flash11enable_sm90INS1_16FlashAttnBwdSm90INS1_25CollectiveMainloopBwdSm90ILi2ELi2ELi2EN4cute5tupleIJNS5_1CILi1EEES8_S8_EEENS6_IJNS7_ILi64EEENS7_ILi128EEENS7_ILi96EEEEEENS_6half_tEfNS_4arch4Sm90ELb1ELb0ELb1ELb1ELb0ELb1ELb0ELb0ELi2ELi1ELi2ELi1ELb1EEENS1_24CollectiveEpilogueBwdGQAISD_fSG_Li256ELb1ELb0EEENS1_25SingleTileBwdLPTSchedulerILb1ELi128ELb0EEEEEEEEEvNT_6ParamsE)
        /*02cc*/ 	.word	0x00000000


	//----- nvinfo : EIATTR_REGCOUNT
	.align		4
.L_130:
        /*02d0*/ 	.byte	0x04, 0x2f
        /*02d2*/ 	.short	(.L_132 - .L_131)
	.align		4
.L_131:
        /*02d4*/ 	.word	index@(_ZN7cutlass13device_kernelIN5flash11enable_sm90INS1_16FlashAttnBwdSm90INS1_25CollectiveMainloopBwdSm90ILi2ELi2ELi2EN4cute5tupleIJNS5_1CILi1EEES8_S8_EEENS6_IJNS7_ILi64EEENS7_ILi128EEENS7_ILi96EEEEEENS_6half_tEfNS_4arch4Sm90ELb1ELb0ELb1ELb1ELb1ELb1ELb0ELb0ELi2ELi1ELi2ELi1ELb1EEENS1_21CollectiveEpilogueBwdISD_SE_SG_Li256ELb1ELb0ELi1EEENS1_25SingleTileBwdLPTSchedulerILb1ELi128ELb1EEEEEEEEEvNT_6ParamsE)
        /*02d8*/ 	.word	0x00000004


	//----- nvinfo : EIATTR_FRAME_SIZE
	.align		4
.L_132:
        /*02dc*/ 	.byte	0x04, 0x11
        /*02de*/ 	.short	(.L_134 - .L_133)
	.align		4
.L_133:
        /*02e0*/ 	.word	index@(_ZN7cutlass13device_kernelIN5flash11enable_sm90INS1_16FlashAttnBwdSm90INS1_25CollectiveMainloopBwdSm90ILi2ELi2ELi2EN4cute5tupleIJNS5_1CILi1EEES8_S8_EEENS6_IJNS7_ILi64EEENS7_ILi128EEENS7_ILi96EEEEEENS_6half_tEfNS_4arch4Sm90ELb1ELb0ELb1ELb1ELb1ELb1ELb0ELb0ELi2ELi1ELi2ELi1ELb1EEENS1_21CollectiveEpilogueBwdISD_SE_SG_Li256ELb1ELb0ELi1EEENS1_25SingleTileBwdLPTSchedulerILb1ELi128ELb1EEEEEEEEEvNT_6ParamsE)
        /*02e4*/ 	.word	0x00000000


	//----- nvinfo : EIATTR_REGCOUNT
	.align		4
.L_134:
        /*02e8*/ 	.byte	0x04, 0x2f
        /*02ea*/ 	.short	(.L_136 - .L_135)
	.align		4
.L_135:
        /*02ec*/ 	.word	index@(_ZN7cutlass13device_kernelIN5flash11enable_sm90INS1_16FlashAttnBwdSm90INS1_25CollectiveMainloopBwdSm90ILi2ELi2ELi2EN4cute5tupleIJNS5_1CILi1EEES8_S8_EEENS6_IJNS7_ILi64EEENS7_ILi128EEENS7_ILi96EEEEEENS_6half_tEfNS_4arch4Sm90ELb1ELb0ELb1ELb1ELb0ELb1ELb0ELb0ELi2ELi1ELi2ELi1ELb1EEENS1_21CollectiveEpilogueBwdISD_SE_SG_Li256ELb1ELb0ELi1EEENS1_25SingleTileBwdLPTSchedulerILb1ELi128ELb0EEEEEEEEEvNT_6ParamsE)
        /*02f0*/ 	.word	0x00000004


	//----- nvinfo : EIATTR_FRAME_SIZE
	.align		4
.L_136:
        /*02f4*/ 	.byte	0x04, 0x11
        /*02f6*/ 	.short	(.L_138 - .L_137)
	.align		4
.L_137:
        /*02f8*/ 	.word	index@(_ZN7cutlass13device_kernelIN5flash11enable_sm90INS1_16FlashAttnBwdSm90INS1_25CollectiveMainloopBwdSm90ILi2ELi2ELi2EN4cute5tupleIJNS5_1CILi1EEES8_S8_EEENS6_IJNS7_ILi64EEENS7_ILi128EEENS7_ILi96EEEEEENS_6half_tEfNS_4arch4Sm90ELb1ELb0ELb1ELb1ELb0ELb1ELb0ELb0ELi2ELi1ELi2ELi1ELb1EEENS1_21CollectiveEpilogueBwdISD_SE_SG_Li256ELb1ELb0ELi1EEENS1_25SingleTileBwdLPTSchedulerILb1ELi128ELb0EEEEEEEEEvNT_6ParamsE)
        /*02fc*/ 	.word	0x00000000


	//----- nvinfo : EIATTR_REGCOUNT
	.align		4
.L_138:
        /*0300*/ 	.byte	0x04, 0x2f
        /*0302*/ 	.short	(.L_140 - .L_139)
	.align		4
.L_139:
        /*0304*/ 	.word	index@(_ZN7cutlass13device_kernelIN5flash11enable_sm90INS1_16FlashAttnBwdSm90INS1_25CollectiveMainloopBwdSm90ILi2ELi2ELi2EN4cute5tupleIJNS5_1CILi1EEES8_S8_EEENS6_IJNS7_ILi64EEENS7_ILi128EEENS7_ILi96EEEEEENS_6half_tEfNS_4arch4Sm90ELb1ELb0ELb1ELb0ELb1ELb1ELb0ELb0ELi2ELi1ELi2ELi1ELb1EEENS1_24CollectiveEpilogueBwdGQAISD_fSG_Li256ELb0ELb1EEENS1_25SingleTileBwdLPTSchedulerILb0ELi128ELb1EEEEEEEEEvNT_6ParamsE)
        /*0308*/ 	.word	0x00000004


	//----- nvinfo : EIATTR_FRAME_SIZE
	.align		4
.L_140:
        /*030c*/ 	.byte	0x04, 0x11
        /*030e*/ 	.short	(.L_142 - .L_141)
	.align		4
.L_141:
        /*0310*/ 	.word	index@(_ZN7cutlass13device_kernelIN5flash11enable_sm90INS1_16FlashAttnBwdSm90INS1_25CollectiveMainloopBwdSm90ILi2ELi2ELi2EN4cute5tupleIJNS5_1CILi1EEES8_S8_EEENS6_IJNS7_ILi64EEENS7_ILi128EEENS7_ILi96EEEEEENS_6half_tEfNS_4arch4Sm90ELb1ELb0ELb1ELb0ELb1ELb1ELb0ELb0ELi2ELi1ELi2ELi1ELb1EEENS1_24CollectiveEpilogueBwdGQAISD_fSG_Li256ELb0ELb1EEENS1_25SingleTileBwdLPTSchedulerILb0ELi128ELb1EEEEEEEEEvNT_6ParamsE)
        /*0314*/ 	.word	0x00000000


	//----- nvinfo : EIATTR_REGCOUNT
	.align		4
.L_142:
        /*0318*/ 	.byte	0x04, 0x2f
        /*031a*/ 	.short	(.L_144 - .L_143)
	.align		4
.L_143:
        /*031c*/ 	.word	index@(_ZN7cutlass13device_kernelIN5flash11enable_sm90INS1_16FlashAttnBwdSm90INS1_25CollectiveMainloopBwdSm90ILi2ELi2ELi2EN4cute5tupleIJNS5_1CILi1EEES8_S8_EEENS6_IJNS7_ILi64EEENS7_ILi128EEENS7_ILi96EEEEEENS_6half_tEfNS_4arch4Sm90ELb1ELb0ELb1ELb0ELb0ELb1ELb0ELb0ELi2ELi1ELi2ELi1ELb1EEENS1_24CollectiveEpilogueBwdGQAISD_fSG_Li256ELb0ELb0EEENS1_25SingleTileBwdLPTSchedulerILb0ELi128ELb0EEEEEEEEEvNT_6ParamsE)
        /*0320*/ 	.word	0x00000004


	//----- nvinfo : EIATTR_FRAME_SIZE
	.align		4
.L_144:
        /*0324*/ 	.byte	0x04, 0x11
        /*0326*/ 	.short	(.L_146 - .L_145)
	.align		4
.L_145:
        /*0328*/ 	.word	index@(_ZN7cutlass13device_kernelIN5flash11enable_sm90INS1_16FlashAttnBwdSm90INS1_25CollectiveMainloopBwdSm90ILi2ELi2ELi2EN4cute5tupleIJNS5_1CILi1EEES8_S8_EEENS6_IJNS7_ILi64EEENS7_ILi128EEENS7_ILi96EEEEEENS_6half_tEfNS_4arch4Sm90ELb1ELb0ELb1ELb0ELb0ELb1ELb0ELb0ELi2ELi1ELi2ELi1ELb1EEENS1_24CollectiveEpilogueBwdGQAISD_fSG_Li256ELb0ELb0EEENS1_25SingleTileBwdLPTSchedulerILb0ELi128ELb0EEEEEEEEEvNT_6ParamsE)
        /*032c*/ 	.word	0x00000000


	//----- nvinfo : EIATTR_REGCOUNT
	.align		4
.L_146:
        /*0330*/ 	.byte	0x04, 0x2f
        /*0332*/ 	.short	(.L_148 - .L_147)
	.align		4
.L_147:
        /*0334*/ 	.word	index@(_ZN7cutlass13device_kernelIN5flash11enable_sm90INS1_16FlashAttnBwdSm90INS1_25CollectiveMainloopBwdSm90ILi2ELi2ELi2EN4cute5tupleIJNS5_1CILi1EEES8_S8_EEENS6_IJNS7_ILi64EEENS7_ILi128EEENS7_ILi96EEEEEENS_6half_tEfNS_4arch4Sm90ELb1ELb0ELb1ELb0ELb1ELb1ELb0ELb0ELi2ELi1ELi2ELi1ELb1EEENS1_21CollectiveEpilogueBwdISD_SE_SG_Li256ELb0ELb0ELi1EEENS1_25SingleTileBwdLPTSchedulerILb0ELi128ELb1EEEEEEEEEvNT_6ParamsE)
        /*0338*/ 	.word	0x00000004


	//----- nvinfo : EIATTR_FRAME_SIZE
	.align		4
.L_148:
        /*033c*/ 	.byte	0x04, 0x11
        /*033e*/ 	.short	(.L_150 - .L_149)
	.align		4
.L_149:
        /*0340*/ 	.word	index@(_ZN7cutlass13device_kernelIN5flash11enable_sm90INS1_16FlashAttnBwdSm90INS1_25CollectiveMainloopBwdSm90ILi2ELi2ELi2EN4cute5tupleIJNS5_1CILi1EEES8_S8_EEENS6_IJNS7_ILi64EEENS7_ILi128EEENS7_ILi96EEEEEENS_6half_tEfNS_4arch4Sm90ELb1ELb0ELb1ELb0ELb1ELb1ELb0ELb0ELi2ELi1ELi2ELi1ELb1EEENS1_21CollectiveEpilogueBwdISD_SE_SG_Li256ELb0ELb0ELi1EEENS1_25SingleTileBwdLPTSchedulerILb0ELi128ELb1EEEEEEEEEvNT_6ParamsE)
        /*0344*/ 	.word	0x00000000


	//----- nvinfo : EIATTR_REGCOUNT
	.align		4
.L_150:
        /*0348*/ 	.byte	0x04, 0x2f
        /*034a*/ 	.short	(.L_152 - .L_151)
	.align		4
.L_151:
        /*034c*/ 	.word	index@(_ZN7cutlass13device_kernelIN5flash11enable_sm90INS1_16FlashAttnBwdSm90INS1_25CollectiveMainloopBwdSm90ILi2ELi2ELi2EN4cute5tupleIJNS5_1CILi1EEES8_S8_EEENS6_IJNS7_ILi64EEENS7_ILi128EEENS7_ILi96EEEEEENS_6half_tEfNS_4arch4Sm90ELb1ELb0ELb1ELb0ELb0ELb1ELb0ELb0ELi2ELi1ELi2ELi1ELb1EEENS1_21CollectiveEpilogueBwdISD_SE_SG_Li256ELb0ELb0ELi1EEENS1_25SingleTileBwdLPTSchedulerILb0ELi128ELb0EEEEEEEEEvNT_6ParamsE)
        /*0350*/ 	.word	0x00000004


	//----- nvinfo : EIATTR_FRAME_SIZE
	.align		4
.L_152:
        /*0354*/ 	.byte	0x04, 0x11
        /*0356*/ 	.short	(.L_154 - .L_153)
	.align		4
.L_153:
        /*0358*/ 	.word	index@(_ZN7cutlass13device_kernelIN5flash11enable_sm90INS1_16FlashAttnBwdSm90INS1_25CollectiveMainloopBwdSm90ILi2ELi2ELi2EN4cute5tupleIJNS5_1CILi1EEES8_S8_EEENS6_IJNS7_ILi64EEENS7_ILi128EEENS7_ILi96EEEEEENS_6half_tEfNS_4arch4Sm90ELb1ELb0ELb1ELb0ELb0ELb1ELb0ELb0ELi2ELi1ELi2ELi1ELb1EEENS1_21CollectiveEpilogueBwdISD_SE_SG_Li256ELb0ELb0ELi1EEENS1_25SingleTileBwdLPTSchedulerILb0ELi128ELb0EEEEEEEEEvNT_6ParamsE)
        /*035c*/ 	.word	0x00000000


	//----- nvinfo : EIATTR_REGCOUNT
	.align		4
.L_154:
        /*0360*/ 	.byte	0x04, 0x2f
        /*0362*/ 	.short	(.L_156 - .L_155)
	.align		4
.L_155:
        /*0364*/ 	.word	index@(_ZN7cutlass13device_kernelIN5flash11enable_sm90INS1_16FlashAttnBwdSm90INS1_25CollectiveMainloopBwdSm90ILi2ELi2ELi2EN4cute5tupleIJNS5_1CILi1EEES8_S8_EEENS6_IJNS7_ILi64EEENS7_ILi128EEENS7_ILi96EEEEEENS_6half_tEfNS_4arch4Sm90ELb0ELb1ELb1ELb1ELb1ELb1ELb0ELb0ELi2ELi1ELi2ELi1ELb1EEENS1_24CollectiveEpilogueBwdGQAISD_fSG_Li256ELb1ELb1EEENS1_19SingleTileSchedulerILb1ELb0ELb0ELi128EEEEEEEEEvNT_6ParamsE)
        /*0368*/ 	.word	0x00000004


	//----- nvinfo : EIATTR_FRAME_SIZE
	.align		4
.L_156:
        /*036c*/ 	.byte	0x04, 0x11
        /*036e*/ 	.short	(.L_158 - .L_157)
	.align		4
.L_157:
        /*0370*/ 	.word	index@(_ZN7cutlass13device_kernelIN5flash11enable_sm90INS1_16FlashAttnBwdSm90INS1_25CollectiveMainloopBwdSm90ILi2ELi2ELi2EN4cute5tupleIJNS5_1CILi1EEES8_S8_EEENS6_IJNS7_ILi64EEENS7_ILi128EEENS7_ILi96EEEEEENS_6half_tEfNS_4arch4Sm90ELb0ELb1ELb1ELb1ELb1ELb1ELb0ELb0ELi2ELi1ELi2ELi1ELb1EEENS1_24CollectiveEpilogueBwdGQAISD_fSG_Li256ELb1ELb1EEENS1_19SingleTileSchedulerILb1ELb0ELb0ELi128EEEEEEEEEvNT_6ParamsE)
        /*0374*/ 	.word	0x00000000


	//----- nvinfo : EIATTR_REGCOUNT
	.align		4
.L_158:
        /*0378*/ 	.byte	0x04, 0x2f
        /*037a*/ 	.short	(.L_160 - .L_159)
	.align		4
.L_159:
        /*037c*/ 	.word	index@(_ZN7cutlass13device_kernelIN5flash11enable_sm90INS1_16FlashAttnBwdSm90INS1_25CollectiveMainloopBwdSm90ILi2ELi2ELi2EN4cute5tupleIJNS5_1CILi1EEES8_S8_EEENS6_IJNS7_ILi64EEENS7_ILi128EEENS7_ILi96EEEEEENS_6half_tEfNS_4arch4Sm90ELb0ELb1ELb1ELb1ELb0ELb1ELb0ELb0ELi2ELi1ELi2ELi1ELb1EEENS1_24CollectiveEpilogueBwdGQAISD_fSG_Li256ELb1ELb0EEENS1_19SingleTileSchedulerILb1ELb0ELb0ELi128EEEEEEEEEvNT_6ParamsE)
        /*0380*/ 	.word	0x00000004


	//----- nvinfo : EIATTR_FRAME_SIZE
	.align		4
.L_160:
        /*0384*/ 	.byte	0x04, 0x11
        /*0386*/ 	.short	(.L_162 - .L_161)
	.align		4
.L_161:
        /*0388*/ 	.word	index@(_ZN7cutlass13device_kernelIN5flash11enable_sm90INS1_16FlashAttnBwdSm90INS1_25CollectiveMainloopBwdSm90ILi2ELi2ELi2EN4cute5tupleIJNS5_1CILi1EEES8_S8_EEENS6_IJNS7_ILi64EEENS7_ILi128EEENS7_ILi96EEEEEENS_6half_tEfNS_4arch4Sm90ELb0ELb1ELb1ELb1ELb0ELb1ELb0ELb0ELi2ELi1ELi2ELi1ELb1EEENS1_24CollectiveEpilogueBwdGQAISD_fSG_Li256ELb1ELb0EEENS1_19SingleTileSchedulerILb1ELb0ELb0ELi128EEEEEEEEEvNT_6ParamsE)
        /*038c*/ 	.word	0x00000000


	//----- nvinfo : EIATTR_REGCOUNT
	.align		4
.L_162:
        /*0390*/ 	.byte	0x04, 0x2f
        /*0392*/ 	.short	(.L_164 - .L_163)
	.align		4
.L_163:
        /*0394*/ 	.word	index@(_ZN7cutlass13device_kernelIN5flash11enable_sm90INS1_16FlashAttnBwdSm90INS1_25CollectiveMainloopBwdSm90ILi2ELi2ELi2EN4cute5tupleIJNS5_1CILi1EEES8_S8_EEENS6_IJNS7_ILi64EEENS7_ILi128EEENS7_ILi96EEEEEENS_6half_tEfNS_4arch4Sm90ELb0ELb1ELb1ELb1ELb1ELb1ELb0ELb0ELi2ELi1ELi2ELi1ELb1EEENS1_21CollectiveEpilogueBwdISD_SE_SG_Li256ELb1ELb0ELi1EEENS1_19SingleTileSchedulerILb1ELb0ELb0ELi128EEEEEEEEEvNT_6ParamsE)
        /*0398*/ 	.word	0x00000004


	//----- nvinfo : EIATTR_FRAME_SIZE
	.align		4
.L_164:
        /*039c*/ 	.byte	0x04, 0x11
        /*039e*/ 	.short	(.L_166 - .L_165)
	.align		4
.L_165:
        /*03a0*/ 	.word	index@(_ZN7cutlass13device_kernelIN5flash11enable_sm90INS1_16FlashAttnBwdSm90INS1_25CollectiveMainloopBwdSm90ILi2ELi2ELi2EN4cute5tupleIJNS5_1CILi1EEES8_S8_EEENS6_IJNS7_ILi64EEENS7_ILi128EEENS7_ILi96EEEEEENS_6half_tEfNS_4arch4Sm90ELb0ELb1ELb1ELb1ELb1ELb1ELb0ELb0ELi2ELi1ELi2ELi1ELb1EEENS1_21CollectiveEpilogueBwdISD_SE_SG_Li256ELb1ELb0ELi1EEENS1_19SingleTileSchedulerILb1ELb0ELb0ELi128EEEEEEEEEvNT_6ParamsE)
        /*03a4*/ 	.word	0x00000000


	//----- nvinfo : EIATTR_REGCOUNT
	.align		4
.L_166:
        /*03a8*/ 	.byte	0x04, 0x2f
        /*03aa*/ 	.short	(.L_168 - .L_167)
	.align		4
.L_167:
        /*03ac*/ 	.word	index@(_ZN7cutlass13device_kernelIN5flash11enable_sm90INS1_16FlashAttnBwdSm90INS1_25CollectiveMainloopBwdSm90ILi2ELi2ELi2EN4cute5tupleIJNS5_1CILi1EEES8_S8_EEENS6_IJNS7_ILi64EEENS7_ILi128EEENS7_ILi96EEEEEENS_6half_tEfNS_4arch4Sm90ELb0ELb1ELb1ELb1ELb0ELb1ELb0ELb0ELi2ELi1ELi2ELi1ELb1EEENS1_21CollectiveEpilogueBwdISD_SE_SG_Li256ELb1ELb0ELi1EEENS1_19SingleTileSchedulerILb1ELb0ELb0ELi128EEEEEEEEEvNT_6ParamsE)
        /*03b0*/ 	.word	0x00000004


	//----- nvinfo : EIATTR_FRAME_SIZE
	.align		4
.L_168:
        /*03b4*/ 	.byte	0x04, 0x11
        /*03b6*/ 	.short	(.L_170 - .L_169)
	.align		4
.L_169:
        /*03b8*/ 	.word	index@(_ZN7cutlass13device_kernelIN5flash11enable_sm90INS1_16FlashAttnBwdSm90INS1_25CollectiveMainloopBwdSm90ILi2ELi2ELi2EN4cute5tupleIJNS5_1CILi1EEES8_S8_EEENS6_IJNS7_ILi64EEENS7_ILi128EEENS7_ILi96EEEEEENS_6half_tEfNS_4arch4Sm90ELb0ELb1ELb1ELb1ELb0ELb1ELb0ELb0ELi2ELi1ELi2ELi1ELb1EEENS1_21CollectiveEpilogueBwdISD_SE_SG_Li256ELb1ELb0ELi1EEENS1_19SingleTileSchedulerILb1ELb0ELb0ELi128EEEEEEEEEvNT_6ParamsE)
        /*03bc*/ 	.word	0x00000000


	//----- nvinfo : EIATTR_REGCOUNT
	.align		4
.L_170:
        /*03c0*/ 	.byte	0x04, 0x2f
        /*03c2*/ 	.short	(.L_172 - .L_171)
	.align		4
.L_171:
        /*03c4*/ 	.word	index@(_ZN7cutlass13device_kernelIN5flash11enable_sm90INS1_16FlashAttnBwdSm90INS1_25CollectiveMainloopBwdSm90ILi2ELi2ELi2EN4cute5tupleIJNS5_1CILi1EEES8_S8_EEENS6_IJNS7_ILi64EEENS7_ILi128EEENS7_ILi96EEEEEENS_6half_tEfNS_4arch4Sm90ELb0ELb1ELb1ELb0ELb1ELb1ELb0ELb0ELi2ELi1ELi2ELi1ELb1EEENS1_24CollectiveEpilogueBwdGQAISD_fSG_Li256ELb0ELb1EEENS1_19SingleTileSchedulerILb0ELb0ELb0ELi128EEEEEEEEEvNT_6ParamsE)
        /*03c8*/ 	.word	0x00000004


	//----- nvinfo : EIATTR_FRAME_SIZE
	.align		4
.L_172:
        /*03cc*/ 	.byte	0x04, 0x11
        /*03ce*/ 	.short	(.L_174 - .L_173)
	.align		4
.L_173:
        /*03d0*/ 	.word	index@(_ZN7cutlass13device_kernelIN5flash11enable_sm90INS1_16FlashAttnBwdSm90INS1_25CollectiveMainloopBwdSm90ILi2ELi2ELi2EN4cute5tupleIJNS5_1CILi1EEES8_S8_EEENS6_IJNS7_ILi64EEENS7_ILi128EEENS7_ILi96EEEEEENS_6half_tEfNS_4arch4Sm90ELb0ELb1ELb1ELb0ELb1ELb1ELb0ELb0ELi2ELi1ELi2ELi1ELb1EEENS1_24CollectiveEpilogueBwdGQAISD_fSG_Li256ELb0ELb1EEENS1_19SingleTileSchedulerILb0ELb0ELb0ELi128EEEEEEEEEvNT_6ParamsE)
        /*03d4*/ 	.word	0x00000000


	//----- nvinfo : EIATTR_REGCOUNT
	.align		4
.L_174:
        /*03d8*/ 	.byte	0x04, 0x2f
        /*03da*/ 	.short	(.L_176 - .L_175)
	.align		4
.L_175:
        /*03dc*/ 	.word	index@(_ZN7cutlass13device_kernelIN5flash11enable_sm90INS1_16FlashAttnBwdSm90INS1_25CollectiveMainloopBwdSm90ILi2ELi2ELi2EN4cute5tupleIJNS5_1CILi1EEES8_S8_EEENS6_IJNS7_ILi64EEENS7_ILi128EEENS7_ILi96EEEEEENS_6half_tEfNS_4arch4Sm90ELb0ELb1ELb1ELb0ELb0ELb1ELb0ELb0ELi2ELi1ELi2ELi1ELb1EEENS1_24CollectiveEpilogueBwdGQAISD_fSG_Li256ELb0ELb0EEENS1_19SingleTileSchedulerILb0ELb0ELb0ELi128EEEEEEEEEvNT_6ParamsE)
        /*03e0*/ 	.word	0x00000004


	//----- nvinfo : EIATTR_FRAME_SIZE
	.align		4
.L_176:
        /*03e4*/ 	.byte	0x04, 0x11
        /*03e6*/ 	.short	(.L_178 - .L_177)
	.align		4
.L_177:
        /*03e8*/ 	.word	index@(_ZN7cutlass13device_kernelIN5flash11enable_sm90INS1_16FlashAttnBwdSm90INS1_25CollectiveMainloopBwdSm90ILi2ELi2ELi2EN4cute5tupleIJNS5_1CILi1EEES8_S8_EEENS6_IJNS7_ILi64EEENS7_ILi128EEENS7_ILi96EEEEEENS_6half_tEfNS_4arch4Sm90ELb0ELb1ELb1ELb0ELb0ELb1ELb0ELb0ELi2ELi1ELi2ELi1ELb1EEENS1_24CollectiveEpilogueBwdGQAISD_fSG_Li256ELb0ELb0EEENS1_19SingleTileSchedulerILb0ELb0ELb0ELi128EEEEEEEEEvNT_6ParamsE)
        /*03ec*/ 	.word	0x00000000


	//----- nvinfo : EIATTR_REGCOUNT
	.align		4
.L_178:
        /*03f0*/ 	.byte	0x04, 0x2f
        /*03f2*/ 	.short	(.L_180 - .L_179)
	.align		4
.L_179:
        /*03f4*/ 	.word	index@(_ZN7cutlass13device_kernelIN5flash11enable_sm90INS1_16FlashAttnBwdSm90INS1_25CollectiveMainloopBwdSm90ILi2ELi2ELi2EN4cute5tupleIJNS5_1CILi1EEES8_S8_EEENS6_IJNS7_ILi64EEENS7_ILi128EEENS7_ILi96EEEEEENS_6half_tEfNS_4arch4Sm90ELb0ELb1ELb1ELb0ELb1ELb1ELb0ELb0ELi2ELi1ELi2ELi1ELb1EEENS1_21CollectiveEpilogueBwdISD_SE_SG_Li256ELb0ELb0ELi1EEENS1_19SingleTileSchedulerILb0ELb0ELb0ELi128EEEEEEEEEvNT_6ParamsE)
        /*03f8*/ 	.word	0x00000004


	//----- nvinfo : EIATTR_FRAME_SIZE
	.align		4
.L_180:
        /*03fc*/ 	.byte	0x04, 0x11
        /*03fe*/ 	.short	(.L_182 - .L_181)
	.align		4
.L_181:
        /*0400*/ 	.word	index@(_ZN7cutlass13device_kernelIN5flash11enable_sm90INS1_16FlashAttnBwdSm90INS1_25CollectiveMainloopBwdSm90ILi2ELi2ELi2EN4cute5tupleIJNS5_1CILi1EEES8_S8_EEENS6_IJNS7_ILi64EEENS7_ILi128EEENS7_ILi96EEEEEENS_6half_tEfNS_4arch4Sm90ELb0ELb1ELb1ELb0ELb1ELb1ELb0ELb0ELi2ELi1ELi2ELi1ELb1EEENS1_21CollectiveEpilogueBwdISD_SE_SG_Li256ELb0ELb0ELi1EEENS1_19SingleTileSchedulerILb0ELb0ELb0ELi128EEEEEEEEEvNT_6ParamsE)
        /*0404*/ 	.word	0x00000000


	//----- nvinfo : EIATTR_REGCOUNT
	.align		4
.L_182:
        /*0408*/ 	.byte	0x04, 0x2f
        /*040a*/ 	.short	(.L_184 - .L_183)
	.align		4
.L_183:
        /*040c*/ 	.word	index@(_ZN7cutlass13device_kernelIN5flash11enable_sm90INS1_16FlashAttnBwdSm90INS1_25CollectiveMainloopBwdSm90ILi2ELi2ELi2EN4cute5tupleIJNS5_1CILi1EEES8_S8_EEENS6_IJNS7_ILi64EEENS7_ILi128EEENS7_ILi96EEEEEENS_6half_tEfNS_4arch4Sm90ELb0ELb1ELb1ELb0ELb0ELb1ELb0ELb0ELi2ELi1ELi2ELi1ELb1EEENS1_21CollectiveEpilogueBwdISD_SE_SG_Li256ELb0ELb0ELi1EEENS1_19SingleTileSchedulerILb0ELb0ELb0ELi128EEEEEEEEEvNT_6ParamsE)
        /*0410*/ 	.word	0x00000004


	//----- nvinfo : EIATTR_FRAME_SIZE
	.align		4
.L_184:
        /*0414*/ 	.byte	0x04, 0x11
        /*0416*/ 	.short	(.L_186 - .L_185)
	.align		4
.L_185:
        /*0418*/ 	.word	index@(_ZN7cutlass13device_kernelIN5flash11enable_sm90INS1_16FlashAttnBwdSm90INS1_25CollectiveMainloopBwdSm90ILi2ELi2ELi2EN4cute5tupleIJNS5_1CILi1EEES8_S8_EEENS6_IJNS7_ILi64EEENS7_ILi128EEENS7_ILi96EEEEEENS_6half_tEfNS_4arch4Sm90ELb0ELb1ELb1ELb0ELb0ELb1ELb0ELb0ELi2ELi1ELi2ELi1ELb1EEENS1_21CollectiveEpilogueBwdISD_SE_SG_Li256ELb0ELb0ELi1EEENS1_19SingleTileSchedulerILb0ELb0ELb0ELi128EEEEEEEEEvNT_6ParamsE)
        /*041c*/ 	.word	0x00000000


	//----- nvinfo : EIATTR_REGCOUNT
	.align		4
.L_186:
        /*0420*/ 	.byte	0x04, 0x2f
        /*0422*/ 	.short	(.L_188 - .L_187)
	.align		4
.L_187:
        /*0424*/ 	.word	index@(_ZN7cutlass13device_kernelIN5flash11enable_sm90INS1_16FlashAttnBwdSm90INS1_25CollectiveMainloopBwdSm90ILi2ELi2ELi2EN4cute5tupleIJNS5_1CILi1EEES8_S8_EEENS6_IJNS7_ILi64EEENS7_ILi128EEENS7_ILi96EEEEEENS_6half_tEfNS_4arch4Sm90ELb0ELb0ELb1ELb1ELb1ELb1ELb0ELb0ELi2ELi1ELi2ELi1ELb1EEENS1_24CollectiveEpilogueBwdGQAISD_fSG_Li256ELb1ELb1EEENS1_19SingleTileSchedulerILb1ELb0ELb0ELi128EEEEEEEEEvNT_6ParamsE)
        /*0428*/ 	.word	0x00000004


	//----- nvinfo : EIATTR_FRAME_SIZE
	.align		4
.L_188:
        /*042c*/ 	.byte	0x04, 0x11
        /*042e*/ 	.short	(.L_190 - .L_189)
	.align		4
.L_189:
        /*0430*/ 	.word	index@(_ZN7cutlass13device_kernelIN5flash11enable_sm90INS1_16FlashAttnBwdSm90INS1_25CollectiveMainloopBwdSm90ILi2ELi2ELi2EN4cute5tupleIJNS5_1CILi1EEES8_S8_EEENS6_IJNS7_ILi64EEENS7_ILi128EEENS7_ILi96EEEEEENS_6half_tEfNS_4arch4Sm90ELb0ELb0ELb1ELb1ELb1ELb1ELb0ELb0ELi2ELi1ELi2ELi1ELb1EEENS1_24CollectiveEpilogueBwdGQAISD_fSG_Li256ELb1ELb1EEENS1_19SingleTileSchedulerILb1ELb0ELb0ELi128EEEEEEEEEvNT_6ParamsE)
        /*0434*/ 	.word	0x00000000


	//----- nvinfo : EIATTR_REGCOUNT
	.align		4
.L_190:
        /*0438*/ 	.byte	0x04, 0x2f
        /*043a*/ 	.short	(.L_192 - .L_191)
	.align		4
.L_191:
        /*043c*/ 	.word	index@(_ZN7cutlass13device_kernelIN5flash11enable_sm90INS1_16FlashAttnBwdSm90INS1_25CollectiveMainloopBwdSm90ILi2ELi2ELi2EN4cute5tupleIJNS5_1CILi1EEES8_S8_EEENS6_IJNS7_ILi64EEENS7_ILi128EEENS7_ILi96EEEEEENS_6half_tEfNS_4arch4Sm90ELb0ELb0ELb1ELb1ELb0ELb1ELb0ELb0ELi2ELi1ELi2ELi1ELb1EEENS1_24CollectiveEpilogueBwdGQAISD_fSG_Li256ELb1ELb0EEENS1_19SingleTileSchedulerILb1ELb0ELb0ELi128EEEEEEEEEvNT_6ParamsE)
        /*0440*/ 	.word	0x00000004


	//----- nvinfo : EIATTR_FRAME_SIZE
	.align		4
.L_192:
        /*0444*/ 	.byte	0x04, 0x11
        /*0446*/ 	.short	(.L_194 - .L_193)
	.align		4
.L_193:
        /*0448*/ 	.word	index@(_ZN7cutlass13device_kernelIN5flash11enable_sm90INS1_16FlashAttnBwdSm90INS1_25CollectiveMainloopBwdSm90ILi2ELi2ELi2EN4cute5tupleIJNS5_1CILi1EEES8_S8_EEENS6_IJNS7_ILi64EEENS7_ILi128EEENS7_ILi96EEEEEENS_6half_tEfNS_4arch4Sm90ELb0ELb0ELb1ELb1ELb0ELb1ELb0ELb0ELi2ELi1ELi2ELi1ELb1EEENS1_24CollectiveEpilogueBwdGQAISD_fSG_Li256ELb1ELb0EEENS1_19SingleTileSchedulerILb1ELb0ELb0ELi128EEEEEEEEEvNT_6ParamsE)
        /*044c*/ 	.word	0x00000000


	//----- nvinfo : EIATTR_REGCOUNT
	.align		4
.L_194:
        /*0450*/ 	.byte	0x04, 0x2f
        /*0452*/ 	.short	(.L_196 - .L_195)
	.align		4
.L_195:
        /*0454*/ 	.word	index@(_ZN7cutlass13device_kernelIN5flash11enable_sm90INS1_16FlashAttnBwdSm90INS1_25CollectiveMainloopBwdSm90ILi2ELi2ELi2EN4cute5tupleIJNS5_1CILi1EEES8_S8_EEENS6_IJNS7_ILi64EEENS7_ILi128EEENS7_ILi96EEEEEENS_6half_tEfNS_4arch4Sm90ELb0ELb0ELb1ELb1ELb1ELb1ELb0ELb0ELi2ELi1ELi2ELi1ELb1EEENS1_21CollectiveEpilogueBwdISD_SE_SG_Li256ELb1ELb0ELi1EEENS1_19SingleTileSchedulerILb1ELb0ELb0ELi128EEEEEEEEEvNT_6ParamsE)
        /*0458*/ 	.word	0x00000004


	//----- nvinfo : EIATTR_FRAME_SIZE
	.align		4
.L_196:
        /*045c*/ 	.byte	0x04, 0x11
        /*045e*/ 	.short	(.L_198 - .L_197)
	.align		4
.L_197:
        /*0460*/ 	.word	index@(_ZN7cutlass13device_kernelIN5flash11enable_sm90INS1_16FlashAttnBwdSm90INS1_25CollectiveMainloopBwdSm90ILi2ELi2ELi2EN4cute5tupleIJNS5_1CILi1EEES8_S8_EEENS6_IJNS7_ILi64EEENS7_ILi128EEENS7_ILi96EEEEEENS_6half_tEfNS_4arch4Sm90ELb0ELb0ELb1ELb1ELb1ELb1ELb0ELb0ELi2ELi1ELi2ELi1ELb1EEENS1_21CollectiveEpilogueBwdISD_SE_SG_Li256ELb1ELb0ELi1EEENS1_19SingleTileSchedulerILb1ELb0ELb0ELi128EEEEEEEEEvNT_6ParamsE)
        /*0464*/ 	.word	0x00000000


	//----- nvinfo : EIATTR_REGCOUNT
	.align		4
.L_198:
        /*0468*/ 	.byte	0x04, 0x2f
        /*046a*/ 	.short	(.L_200 - .L_199)
	.align		4
.L_199:
        /*046c*/ 	.word	index@(_ZN7cutlass13device_kernelIN5flash11enable_sm90INS1_16FlashAttnBwdSm90INS1_25CollectiveMainloopBwdSm90ILi2ELi2ELi2EN4cute5tupleIJNS5_1CILi1EEES8_S8_EEENS6_IJNS7_ILi64EEENS7_ILi128EEENS7_ILi96EEEEEENS_6half_tEfNS_4arch4Sm90ELb0ELb0ELb1ELb1ELb0ELb1ELb0ELb0ELi2ELi1ELi2ELi1ELb1EEENS1_21CollectiveEpilogueBwdISD_SE_SG_Li256ELb1ELb0ELi1EEENS1_19SingleTileSchedulerILb1ELb0ELb0ELi128EEEEEEEEEvNT_6ParamsE)
        /*0470*/ 	.word	0x00000004


	//----- nvinfo : EIATTR_FRAME_SIZE
	.align		4
.L_200:
        /*0474*/ 	.byte	0x04, 0x11
        /*0476*/ 	.short	(.L_202 - .L_201)
	.align		4
.L_201:
        /*0478*/ 	.word	index@(_ZN7cutlass13device_kernelIN5flash11enable_sm90INS1_16FlashAttnBwdSm90INS1_25CollectiveMainloopBwdSm90ILi2ELi2ELi2EN4cute5tupleIJNS5_1CILi1EEES8_S8_EEENS6_IJNS7_ILi64EEENS7_ILi128EEENS7_ILi96EEEEEENS_6half_tEfNS_4arch4Sm90ELb0ELb0ELb1ELb1ELb0ELb1ELb0ELb0ELi2ELi1ELi2ELi1ELb1EEENS1_21CollectiveEpilogueBwdISD_SE_SG_Li256ELb1ELb0ELi1EEENS1_19SingleTileSchedulerILb1ELb0ELb0ELi128EEEEEEEEEvNT_6ParamsE)
        /*047c*/ 	.word	0x00000000


	//----- nvinfo : EIATTR_REGCOUNT
	.align		4
.L_202:
        /*0480*/ 	.byte	0x04, 0x2f
        /*0482*/ 	.short	(.L_204 - .L_203)
	.align		4
.L_203:
        /*0484*/ 	.word	index@(_ZN7cutlass13device_kernelIN5flash11enable_sm90INS1_16FlashAttnBwdSm90INS1_25CollectiveMainloopBwdSm90ILi2ELi2ELi2EN4cute5tupleIJNS5_1CILi1EEES8_S8_EEENS6_IJNS7_ILi64EEENS7_ILi128EEENS7_ILi96EEEEEENS_6half_tEfNS_4arch4Sm90ELb0ELb0ELb1ELb0ELb1ELb1ELb0ELb0ELi2ELi1ELi2ELi1ELb1EEENS1_24CollectiveEpilogueBwdGQAISD_fSG_Li256ELb0ELb1EEENS1_19SingleTileSchedulerILb0ELb0ELb0ELi128EEEEEEEEEvNT_6ParamsE)
        /*0488*/ 	.word	0x00000004


	//----- nvinfo : EIATTR_FRAME_SIZE
	.align		4
.L_204:
        /*048c*/ 	.byte	0x04, 0x11
        /*048e*/ 	.short	(.L_206 - .L_205)
	.align		4
.L_205:
        /*0490*/ 	.word	index@(_ZN7cutlass13device_kernelIN5flash11enable_sm90INS1_16FlashAttnBwdSm90INS1_25CollectiveMainloopBwdSm90ILi2ELi2ELi2EN4cute5tupleIJNS5_1CILi1EEES8_S8_EEENS6_IJNS7_ILi64EEENS7_ILi128EEENS7_ILi96EEEEEENS_6half_tEfNS_4arch4Sm90ELb0ELb0ELb1ELb0ELb1ELb1ELb0ELb0ELi2ELi1ELi2ELi1ELb1EEENS1_24CollectiveEpilogueBwdGQAISD_fSG_Li256ELb0ELb1EEENS1_19SingleTileSchedulerILb0ELb0ELb0ELi128EEEEEEEEEvNT_6ParamsE)
        /*0494*/ 	.word	0x00000000


	//----- nvinfo : EIATTR_REGCOUNT
	.align		4
.L_206:
        /*0498*/ 	.byte	0x04, 0x2f
        /*049a*/ 	.short	(.L_208 - .L_207)
	.align		4
.L_207:
        /*049c*/ 	.word	index@(_ZN7cutlass13device_kernelIN5flash11enable_sm90INS1_16FlashAttnBwdSm90INS1_25CollectiveMainloopBwdSm90ILi2ELi2ELi2EN4cute5tupleIJNS5_1CILi1EEES8_S8_EEENS6_IJNS7_ILi64EEENS7_ILi128EEENS7_ILi96EEEEEENS_6half_tEfNS_4arch4Sm90ELb0ELb0ELb1ELb0ELb0ELb1ELb0ELb0ELi2ELi1ELi2ELi1ELb1EEENS1_24CollectiveEpilogueBwdGQAISD_fSG_Li256ELb0ELb0EEENS1_19SingleTileSchedulerILb0ELb0ELb0ELi128EEEEEEEEEvNT_6ParamsE)
        /*04a0*/ 	.word	0x00000004


	//----- nvinfo : EIATTR_FRAME_SIZE
	.align		4
.L_208:
        /*04a4*/ 	.byte	0x04, 0x11
        /*04a6*/ 	.short	(.L_210 - .L_209)
	.align		4
.L_209:
        /*04a8*/ 	.word	index@(_ZN7cutlass13device_kernelIN5flash11enable_sm90INS1_16FlashAttnBwdSm90INS1_25CollectiveMainloopBwdSm90ILi2ELi2ELi2EN4cute5tupleIJNS5_1CILi1EEES8_S8_EEENS6_IJNS7_ILi64EEENS7_ILi128EEENS7_ILi96EEEEEENS_6half_tEfNS_4arch4Sm90ELb0ELb0ELb1ELb0ELb0ELb1ELb0ELb0ELi2ELi1ELi2ELi1ELb1EEENS1_24CollectiveEpilogueBwdGQAISD_fSG_Li256ELb0ELb0EEENS1_19SingleTileSchedulerILb0ELb0ELb0ELi128EEEEEEEEEvNT_6ParamsE)
        /*04ac*/ 	.word	0x00000000


	//----- nvinfo : EIATTR_REGCOUNT
	.align		4
.L_210:
        /*04b0*/ 	.byte	0x04, 0x2f
        /*04b2*/ 	.short	(.L_212 - .L_211)
	.align		4
.L_211:
        /*04b4*/ 	.word	index@(_ZN7cutlass13device_kernelIN5flash11enable_sm90INS1_16FlashAttnBwdSm90INS1_25CollectiveMainloopBwdSm90ILi2ELi2ELi2EN4cute5tupleIJNS5_1CILi1EEES8_S8_EEENS6_IJNS7_ILi64EEENS7_ILi128EEENS7_ILi96EEEEEENS_6half_tEfNS_4arch4Sm90ELb0ELb0ELb1ELb0ELb1ELb1ELb0ELb0ELi2ELi1ELi2ELi1ELb1EEENS1_21CollectiveEpilogueBwdISD_SE_SG_Li256ELb0ELb0ELi1EEENS1_19SingleTileSchedulerILb0ELb0ELb0ELi128EEEEEEEEEvNT_6ParamsE)
        /*04b8*/ 	.word	0x00000004


	//----- nvinfo : EIATTR_FRAME_SIZE
	.align		4
.L_212:
        /*04bc*/ 	.byte	0x04, 0x11
        /*04be*/ 	.short	(.L_214 - .L_213)
	.align		4
.L_213:
        /*04c0*/ 	.word	index@(_ZN7cutlass13device_kernelIN5flash11enable_sm90INS1_16FlashAttnBwdSm90INS1_25CollectiveMainloopBwdSm90ILi2ELi2ELi2EN4cute5tupleIJNS5_1CILi1EEES8_S8_EEENS6_IJNS7_ILi64EEENS7_ILi128EEENS7_ILi96EEEEEENS_6half_tEfNS_4arch4Sm90ELb0ELb0ELb1ELb0ELb1ELb1ELb0ELb0ELi2ELi1ELi2ELi1ELb1EEENS1_21CollectiveEpilogueBwdISD_SE_SG_Li256ELb0ELb0ELi1EEENS1_19SingleTileSchedulerILb0ELb0ELb0ELi128EEEEEEEEEvNT_6ParamsE)
        /*04c4*/ 	.word	0x00000000


	//----- nvinfo : EIATTR_REGCOUNT
	.align		4
.L_214:
        /*04c8*/ 	.byte	0x04, 0x2f
        /*04ca*/ 	.short	(.L_216 - .L_215)
	.align		4
.L_215:
        /*04cc*/ 	.word	index@(_ZN7cutlass13device_kernelIN5flash11enable_sm90INS1_16FlashAttnBwdSm90INS1_25CollectiveMainloopBwdSm90ILi2ELi2ELi2EN4cute5tupleIJNS5_1CILi1EEES8_S8_EEENS6_IJNS7_ILi64EEENS7_ILi128EEENS7_ILi96EEEEEENS_6half_tEfNS_4arch4Sm90ELb0ELb0ELb1ELb0ELb0ELb1ELb0ELb0ELi2ELi1ELi2ELi1ELb1EEENS1_21CollectiveEpilogueBwdISD_SE_SG_Li256ELb0ELb0ELi1EEENS1_19SingleTileSchedulerILb0ELb0ELb0ELi128EEEEEEEEEvNT_6ParamsE)
        /*04d0*/ 	.word	0x00000004


	//----- nvinfo : EIATTR_FRAME_SIZE
	.align		4
.L_216:
        /*04d4*/ 	.byte	0x04, 0x11
        /*04d6*/ 	.short	(.L_218 - .L_217)
	.align		4
.L_217:
        /*04d8*/ 	.word	index@(_ZN7cutlass13device_kernelIN5flash11enable_sm90INS1_16FlashAttnBwdSm90INS1_25CollectiveMainloopBwdSm90ILi2ELi2ELi2EN4cute5tupleIJNS5_1CILi1EEES8_S8_EEENS6_IJNS7_ILi64EEENS7_ILi128EEENS7_ILi96EEEEEENS_6half_tEfNS_4arch4Sm90ELb0ELb0ELb1ELb0ELb0ELb1ELb0ELb0ELi2ELi1ELi2ELi1ELb1EEENS1_21CollectiveEpilogueBwdISD_SE_SG_Li256ELb0ELb0ELi1EEENS1_19SingleTileSchedulerILb0ELb0ELb0ELi128EEEEEEEEEvNT_6ParamsE)
        /*04dc*/ 	.word	0x00000000


	//----- nvinfo : EIATTR_MIN_STACK_SIZE
	.align		4
.L_218:
        /*04e0*/ 	.byte	0x04, 0x12
        /*04e2*/ 	.short	(.L_220 - .L_219)
	.align		4
.L_219:
        /*04e4*/ 	.word	index@(_ZN7cutlass13device_kernelIN5flash11enable_sm90INS1_16FlashAttnBwdSm90INS1_25CollectiveMainloopBwdSm90ILi2ELi2ELi2EN4cute5tupleIJNS5_1CILi1EEES8_S8_EEENS6_IJNS7_ILi64EEENS7_ILi128EEENS7_ILi96EEEEEENS_6half_tEfNS_4arch4Sm90ELb0ELb0ELb1ELb0ELb0ELb1ELb0ELb0ELi2ELi1ELi2ELi1ELb1EEENS1_21CollectiveEpilogueBwdISD_SE_SG_Li256ELb0ELb0ELi1EEENS1_19SingleTileSchedulerILb0ELb0ELb0ELi128EEEEEEEEEvNT_6ParamsE)
        /*04e8*/ 	.word	0x00000000


	//----- nvinfo : EIATTR_MIN_STACK_SIZE
	.align		4
.L_220:
        /*04ec*/ 	.byte	0x04, 0x12
        /*04ee*/ 	.short	(.L_222 - .L_221)
	.align		4
.L_221:
        /*04f0*/ 	.word	index@(_ZN7cutlass13device_kernelIN5flash11enable_sm90INS1_16FlashAttnBwdSm90INS1_25CollectiveMainloopBwdSm90ILi2ELi2ELi2EN4cute5tupleIJNS5_1CILi1EEES8_S8_EEENS6_IJNS7_ILi64EEENS7_ILi128EEENS7_ILi96EEEEEENS_6half_tEfNS_4arch4Sm90ELb0ELb0ELb1ELb0ELb1ELb1ELb0ELb0ELi2ELi1ELi2ELi1ELb1EEENS1_21CollectiveEpilogueBwdISD_SE_SG_Li256ELb0ELb0ELi1EEENS1_19SingleTileSchedulerILb0ELb0ELb0ELi128EEEEEEEEEvNT_6ParamsE)
        /*04f4*/ 	.word	0x00000000


	//----- nvinfo : EIATTR_MIN_STACK_SIZE
	.align		4
.L_222:
        /*04f8*/ 	.byte	0x04, 0x12
        /*04fa*/ 	.short	(.L_224 - .L_223)
	.align		4
.L_223:
        /*04fc*/ 	.word	index@(_ZN7cutlass13device_kernelIN5flash11enable_sm90INS1_16FlashAttnBwdSm90INS1_25CollectiveMainloopBwdSm90ILi2ELi2ELi2EN4cute5tupleIJNS5_1CILi1EEES8_S8_EEENS6_IJNS7_ILi64EEENS7_ILi128EEENS7_ILi96EEEEEENS_6half_tEfNS_4arch4Sm90ELb0ELb0ELb1ELb0ELb0ELb1ELb0ELb0ELi2ELi1ELi2ELi1ELb1EEENS1_24CollectiveEpilogueBwdGQAISD_fSG_Li256ELb0ELb0EEENS1_19SingleTileSchedulerILb0ELb0ELb0ELi128EEEEEEEEEvNT_6ParamsE)
        /*0500*/ 	.word	0x00000000


	//----- nvinfo : EIATTR_MIN_STACK_SIZE
	.align		4
.L_224:
        /*0504*/ 	.byte	0x04, 0x12
        /*0506*/ 	.short	(.L_226 - .L_225)
	.align		4
.L_225:
        /*0508*/ 	.word	index@(_ZN7cutlass13device_kernelIN5flash11enable_sm90INS1_16FlashAttnBwdSm90INS1_25CollectiveMainloopBwdSm90ILi2ELi2ELi2EN4cute5tupleIJNS5_1CILi1EEES8_S8_EEENS6_IJNS7_ILi64EEENS7_ILi128EEENS7_ILi96EEEEEENS_6half_tEfNS_4arch4Sm90ELb0ELb0ELb1ELb0ELb1ELb1ELb0ELb0ELi2ELi1ELi2ELi1ELb1EEENS1_24CollectiveEpilogueBwdGQAISD_fSG_Li256ELb0ELb1EEENS1_19SingleTileSchedulerILb0ELb0ELb0ELi128EEEEEEEEEvNT_6ParamsE)
        /*050c*/ 	.word	0x00000000


	//----- nvinfo : EIATTR_MIN_STACK_SIZE
	.align		4
.L_226:
        /*0510*/ 	.byte	0x04, 0x12
        /*0512*/ 	.short	(.L_228 - .L_227)
	.align		4
.L_227:
        /*0514*/ 	.word	index@(_ZN7cutlass13device_kernelIN5flash11enable_sm90INS1_16FlashAttnBwdSm90INS1_25CollectiveMainloopBwdSm90ILi2ELi2ELi2EN4cute5tupleIJNS5_1CILi1EEES8_S8_EEENS6_IJNS7_ILi64EEENS7_ILi128EEENS7_ILi96EEEEEENS_6half_tEfNS_4arch4Sm90ELb0ELb0ELb1ELb1ELb0ELb1ELb0ELb0ELi2ELi1ELi2ELi1ELb1EEENS1_21CollectiveEpilogueBwdISD_SE_SG_Li256ELb1ELb0ELi1EEENS1_19SingleTileSchedulerILb1ELb0ELb0ELi128EEEEEEEEEvNT_6ParamsE)
        /*0518*/ 	.word	0x00000000


	//----- nvinfo : EIATTR_MIN_STACK_SIZE
	.align		4
.L_228:
        /*051c*/ 	.byte	0x04, 0x12
        /*051e*/ 	.short	(.L_230 - .L_229)
	.align		4
.L_229:
        /*0520*/ 	.word	index@(_ZN7cutlass13device_kernelIN5flash11enable_sm90INS1_16FlashAttnBwdSm90INS1_25CollectiveMainloopBwdSm90ILi2ELi2ELi2EN4cute5tupleIJNS5_1CILi1EEES8_S8_EEENS6_IJNS7_ILi64EEENS7_ILi128EEENS7_ILi96EEEEEENS_6half_tEfNS_4arch4Sm90ELb0ELb0ELb1ELb1ELb1ELb1ELb0ELb0ELi2ELi1ELi2ELi1ELb1EEENS1_21CollectiveEpilogueBwdISD_SE_SG_Li256ELb1ELb0ELi1EEENS1_19SingleTileSchedulerILb1ELb0ELb0ELi128EEEEEEEEEvNT_6ParamsE)
        /*0524*/ 	.word	0x00000000


	//----- nvinfo : EIATTR_MIN_STACK_SIZE
	.align		4
.L_230:
        /*0528*/ 	.byte	0x04, 0x12
        /*052a*/ 	.short	(.L_232 - .L_231)
	.align		4
.L_231:
        /*052c*/ 	.word	index@(_ZN7cutlass13device_kernelIN5flash11enable_sm90INS1_16FlashAttnBwdSm90INS1_25CollectiveMainloopBwdSm90ILi2ELi2ELi2EN4cute5tupleIJNS5_1CILi1EEES8_S8_EEENS6_IJNS7_ILi64EEENS7_ILi128EEENS7_ILi96EEEEEENS_6half_tEfNS_4arch4Sm90ELb0ELb0ELb1ELb1ELb0ELb1ELb0ELb0ELi2ELi1ELi2ELi1ELb1EEENS1_24CollectiveEpilogueBwdGQAISD_fSG_Li256ELb1ELb0EEENS1_19SingleTileSchedulerILb1ELb0ELb0ELi128EEEEEEEEEvNT_6ParamsE)
        /*0530*/ 	.word	0x00000000


	//----- nvinfo : EIATTR_MIN_STACK_SIZE
	.align		4
.L_232:
        /*0534*/ 	.byte	0x04, 0x12
        /*0536*/ 	.short	(.L_234 - .L_233)
	.align		4
.L_233:
        /*0538*/ 	.word	index@(_ZN7cutlass13device_kernelIN5flash11enable_sm90INS1_16FlashAttnBwdSm90INS1_25CollectiveMainloopBwdSm90ILi2ELi2ELi2EN4cute5tupleIJNS5_1CILi1EEES8_S8_EEENS6_IJNS7_ILi64EEENS7_ILi128EEENS7_ILi96EEEEEENS_6half_tEfNS_4arch4Sm90ELb0ELb0ELb1ELb1ELb1ELb1ELb0ELb0ELi2ELi1ELi2ELi1ELb1EEENS1_24CollectiveEpilogueBwdGQAISD_fSG_Li256ELb1ELb1EEENS1_19SingleTileSchedulerILb1ELb0ELb0ELi128EEEEEEEEEvNT_6ParamsE)
        /*053c*/ 	.word	0x00000000


	//----- nvinfo : EIATTR_MIN_STACK_SIZE
	.align		4
.L_234:
        /*0540*/ 	.byte	0x04, 0x12
        /*0542*/ 	.short	(.L_236 - .L_235)
	.align		4
.L_235:
        /*0544*/ 	.word	index@(_ZN7cutlass13device_kernelIN5flash11enable_sm90INS1_16FlashAttnBwdSm90INS1_25CollectiveMainloopBwdSm90ILi2ELi2ELi2EN4cute5tupleIJNS5_1CILi1EEES8_S8_EEENS6_IJNS7_ILi64EEENS7_ILi128EEENS7_ILi96EEEEEENS_6half_tEfNS_4arch4Sm90ELb0ELb1ELb1ELb0ELb0ELb1ELb0ELb0ELi2ELi1ELi2ELi1ELb1EEENS1_21CollectiveEpilogueBwdISD_SE_SG_Li256ELb0ELb0ELi1EEENS1_19SingleTileSchedulerILb0ELb0ELb0ELi128EEEEEEEEEvNT_6ParamsE)
        /*0548*/ 	.word	0x00000000


	//----- nvinfo : EIATTR_MIN_STACK_SIZE
	.align		4
.L_236:
        /*054c*/ 	.byte	0x04, 0x12
        /*054e*/ 	.short	(.L_238 - .L_237)
	.align		4
.L_237:
        /*0550*/ 	.word	index@(_ZN7cutlass13device_kernelIN5flash11enable_sm90INS1_16FlashAttnBwdSm90INS1_25CollectiveMainloopBwdSm90ILi2ELi2ELi2EN4cute5tupleIJNS5_1CILi1EEES8_S8_EEENS6_IJNS7_ILi64EEENS7_ILi128EEENS7_ILi96EEEEEENS_6half_tEfNS_4arch4Sm90ELb0ELb1ELb1ELb0ELb1ELb1ELb0ELb0ELi2ELi1ELi2ELi1ELb1EEENS1_21CollectiveEpilogueBwdISD_SE_SG_Li256ELb0ELb0ELi1EEENS1_19SingleTileSchedulerILb0ELb0ELb0ELi128EEEEEEEEEvNT_6ParamsE)
        /*0554*/ 	.word	0x00000000


	//----- nvinfo : EIATTR_MIN_STACK_SIZE
	.align		4
.L_238:
        /*0558*/ 	.byte	0x04, 0x12
        /*055a*/ 	.short	(.L_240 - .L_239)
	.align		4
.L_239:
        /*055c*/ 	.word	index@(_ZN7cutlass13device_kernelIN5flash11enable_sm90INS1_16FlashAttnBwdSm90INS1_25CollectiveMainloopBwdSm90ILi2ELi2ELi2EN4cute5tupleIJNS5_1CILi1EEES8_S8_EEENS6_IJNS7_ILi64EEENS7_ILi128EEENS7_ILi96EEEEEENS_6half_tEfNS_4arch4Sm90ELb0ELb1ELb1ELb0ELb0ELb1ELb0ELb0ELi2ELi1ELi2ELi1ELb1EEENS1_24CollectiveEpilogueBwdGQAISD_fSG_Li256ELb0ELb0EEENS1_19SingleTileSchedulerILb0ELb0ELb0ELi128EEEEEEEEEvNT_6ParamsE)
        /*0560*/ 	.word	0x00000000


	//----- nvinfo : EIATTR_MIN_STACK_SIZE
	.align		4
.L_240:
        /*0564*/ 	.byte	0x04, 0x12
        /*0566*/ 	.short	(.L_242 - .L_241)
	.align		4
.L_241:
        /*0568*/ 	.word	index@(_ZN7cutlass13device_kernelIN5flash11enable_sm90INS1_16FlashAttnBwdSm90INS1_25CollectiveMainloopBwdSm90ILi2ELi2ELi2EN4cute5tupleIJNS5_1CILi1EEES8_S8_EEENS6_IJNS7_ILi64EEENS7_ILi128EEENS7_ILi96EEEEEENS_6half_tEfNS_4arch4Sm90ELb0ELb1ELb1ELb0ELb1ELb1ELb0ELb0ELi2ELi1ELi2ELi1ELb1EEENS1_24CollectiveEpilogueBwdGQAISD_fSG_Li256ELb0ELb1EEENS1_19SingleTileSchedulerILb0ELb0ELb0ELi128EEEEEEEEEvNT_6ParamsE)
        /*056c*/ 	.word	0x00000000


	//----- nvinfo : EIATTR_MIN_STACK_SIZE
	.align		4
.L_242:
        /*0570*/ 	.byte	0x04, 0x12
        /*0572*/ 	.short	(.L_244 - .L_243)
	.align		4
.L_243:
        /*0574*/ 	.word	index@(_ZN7cutlass13device_kernelIN5flash11enable_sm90INS1_16FlashAttnBwdSm90INS1_25CollectiveMainloopBwdSm90ILi2ELi2ELi2EN4cute5tupleIJNS5_1CILi1EEES8_S8_EEENS6_IJNS7_ILi64EEENS7_ILi128EEENS7_ILi96EEEEEENS_6half_tEfNS_4arch4Sm90ELb0ELb1ELb1ELb1ELb0ELb1ELb0ELb0ELi2ELi1ELi2ELi1ELb1EEENS1_21CollectiveEpilogueBwdISD_SE_SG_Li256ELb1ELb0ELi1EEENS1_19SingleTileSchedulerILb1ELb0ELb0ELi128EEEEEEEEEvNT_6ParamsE)
        /*0578*/ 	.word	0x00000000


	//----- nvinfo : EIATTR_MIN_STACK_SIZE
	.align		4
.L_244:
        /*057c*/ 	.byte	0x04, 0x12
        /*057e*/ 	.short	(.L_246 - .L_245)
	.align		4
.L_245:
        /*0580*/ 	.word	index@(_ZN7cutlass13device_kernelIN5flash11enable_sm90INS1_16FlashAttnBwdSm90INS1_25CollectiveMainloopBwdSm90ILi2ELi2ELi2EN4cute5tupleIJNS5_1CILi1EEES8_S8_EEENS6_IJNS7_ILi64EEENS7_ILi128EEENS7_ILi96EEEEEENS_6half_tEfNS_4arch4Sm90ELb0ELb1ELb1ELb1ELb1ELb1ELb0ELb0ELi2ELi1ELi2ELi1ELb1EEENS1_21CollectiveEpilogueBwdISD_SE_SG_Li256ELb1ELb0ELi1EEENS1_19SingleTileSchedulerILb1ELb0ELb0ELi128EEEEEEEEEvNT_6ParamsE)
        /*0584*/ 	.word	0x00000000


	//----- nvinfo : EIATTR_MIN_STACK_SIZE
	.align		4
.L_246:
        /*0588*/ 	.byte	0x04, 0x12
        /*058a*/ 	.short	(.L_248 - .L_247)
	.align		4
.L_247:
        /*058c*/ 	.word	index@(_ZN7cutlass13device_kernelIN5flash11enable_sm90INS1_16FlashAttnBwdSm90INS1_25CollectiveMainloopBwdSm90ILi2ELi2ELi2EN4cute5tupleIJNS5_1CILi1EEES8_S8_EEENS6_IJNS7_ILi64EEENS7_ILi128EEENS7_ILi96EEEEEENS_6half_tEfNS_4arch4Sm90ELb0ELb1ELb1ELb1ELb0ELb1ELb0ELb0ELi2ELi1ELi2ELi1ELb1EEENS1_24CollectiveEpilogueBwdGQAISD_fSG_Li256ELb1ELb0EEENS1_19SingleTileSchedulerILb1ELb0ELb0ELi128EEEEEEEEEvNT_6ParamsE)
        /*0590*/ 	.word	0x00000000


	//----- nvinfo : EIATTR_MIN_STACK_SIZE
	.align		4
.L_248:
        /*0594*/ 	.byte	0x04, 0x12
        /*0596*/ 	.short	(.L_250 - .L_249)
	.align		4
.L_249:
        /*0598*/ 	.word	index@(_ZN7cutlass13device_kernelIN5flash11enable_sm90INS1_16FlashAttnBwdSm90INS1_25CollectiveMainloopBwdSm90ILi2ELi2ELi2EN4cute5tupleIJNS5_1CILi1EEES8_S8_EEENS6_IJNS7_ILi64EEENS7_ILi128EEENS7_ILi96EEEEEENS_6half_tEfNS_4arch4Sm90ELb0ELb1ELb1ELb1ELb1ELb1ELb0ELb0ELi2ELi1ELi2ELi1ELb1EEENS1_24CollectiveEpilogueBwdGQAISD_fSG_Li256ELb1ELb1EEENS1_19SingleTileSchedulerILb1ELb0ELb0ELi128EEEEEEEEEvNT_6ParamsE)
        /*059c*/ 	.word	0x00000000


	//----- nvinfo : EIATTR_MIN_STACK_SIZE
	.align		4
.L_250:
        /*05a0*/ 	.byte	0x04, 0x12
        /*05a2*/ 	.short	(.L_252 - .L_251)
	.align		4
.L_251:
        /*05a4*/ 	.word	index@(_ZN7cutlass13device_kernelIN5flash11enable_sm90INS1_16FlashAttnBwdSm90INS1_25CollectiveMainloopBwdSm90ILi2ELi2ELi2EN4cute5tupleIJNS5_1CILi1EEES8_S8_EEENS6_IJNS7_ILi64EEENS7_ILi128EEENS7_ILi96EEEEEENS_6half_tEfNS_4arch4Sm90ELb1ELb0ELb1ELb0ELb0ELb1ELb0ELb0ELi2ELi1ELi2ELi1ELb1EEENS1_21CollectiveEpilogueBwdISD_SE_SG_Li256ELb0ELb0ELi1EEENS1_25SingleTileBwdLPTSchedulerILb0ELi128ELb0EEEEEEEEEvNT_6ParamsE)
        /*05a8*/ 	.word	0x00000000


	//----- nvinfo : EIATTR_MIN_STACK_SIZE
	.align		4
.L_252:
        /*05ac*/ 	.byte	0x04, 0x12
        /*05ae*/ 	.short	(.L_254 - .L_253)
	.align		4
.L_253:
        /*05b0*/ 	.word	index@(_ZN7cutlass13device_kernelIN5flash11enable_sm90INS1_16FlashAttnBwdSm90INS1_25CollectiveMainloopBwdSm90ILi2ELi2ELi2EN4cute5tupleIJNS5_1CILi1EEES8_S8_EEENS6_IJNS7_ILi64EEENS7_ILi128EEENS7_ILi96EEEEEENS_6half_tEfNS_4arch4Sm90ELb1ELb0ELb1ELb0ELb1ELb1ELb0ELb0ELi2ELi1ELi2ELi1ELb1EEENS1_21CollectiveEpilogueBwdISD_SE_SG_Li256ELb0ELb0ELi1EEENS1_25SingleTileBwdLPTSchedulerILb0ELi128ELb1EEEEEEEEEvNT_6ParamsE)
        /*05b4*/ 	.word	0x00000000


	//----- nvinfo : EIATTR_MIN_STACK_SIZE
	.align		4
.L_254:
        /*05b8*/ 	.byte	0x04, 0x12
        /*05ba*/ 	.short	(.L_256 - .L_255)
	.align		4
.L_255:
        /*05bc*/ 	.word	index@(_ZN7cutlass13device_kernelIN5flash11enable_sm90INS1_16FlashAttnBwdSm90INS1_25CollectiveMainloopBwdSm90ILi2ELi2ELi2EN4cute5tupleIJNS5_1CILi1EEES8_S8_EEENS6_IJNS7_ILi64EEENS7_ILi128EEENS7_ILi96EEEEEENS_6half_tEfNS_4arch4Sm90ELb1ELb0ELb1ELb0ELb0ELb1ELb0ELb0ELi2ELi1ELi2ELi1ELb1EEENS1_24CollectiveEpilogueBwdGQAISD_fSG_Li256ELb0ELb0EEENS1_25SingleTileBwdLPTSchedulerILb0ELi128ELb0EEEEEEEEEvNT_6ParamsE)
        /*05c0*/ 	.word	0x00000000


	//----- nvinfo : EIATTR_MIN_STACK_SIZE
	.align		4
.L_256:
        /*05c4*/ 	.byte	0x04, 0x12
        /*05c6*/ 	.short	(.L_258 - .L_257)
	.align		4
.L_257:
        /*05c8*/ 	.word	index@(_ZN7cutlass13device_kernelIN5flash11enable_sm90INS1_16FlashAttnBwdSm90INS1_25CollectiveMainloopBwdSm90ILi2ELi2ELi2EN4cute5tupleIJNS5_1CILi1EEES8_S8_EEENS6_IJNS7_ILi64EEENS7_ILi128EEENS7_ILi96EEEEEENS_6half_tEfNS_4arch4Sm90ELb1ELb0ELb1ELb0ELb1ELb1ELb0ELb0ELi2ELi1ELi2ELi1ELb1EEENS1_24CollectiveEpilogueBwdGQAISD_fSG_Li256ELb0ELb1EEENS1_25SingleTileBwdLPTSchedulerILb0ELi128ELb1EEEEEEEEEvNT_6ParamsE)
        /*05cc*/ 	.word	0x00000000


	//----- nvinfo : EIATTR_MIN_STACK_SIZE
	.align		4
.L_258:
        /*05d0*/ 	.byte	0x04, 0x12
        /*05d2*/ 	.short	(.L_260 - .L_259)
	.align		4
.L_259:
        /*05d4*/ 	.word	index@(_ZN7cutlass13device_kernelIN5flash11enable_sm90INS1_16FlashAttnBwdSm90INS1_25CollectiveMainloopBwdSm90ILi2ELi2ELi2EN4cute5tupleIJNS5_1CILi1EEES8_S8_EEENS6_IJNS7_ILi64EEENS7_ILi128EEENS7_ILi96EEEEEENS_6half_tEfNS_4arch4Sm90ELb1ELb0ELb1ELb1ELb0ELb1ELb0ELb0ELi2ELi1ELi2ELi1ELb1EEENS1_21CollectiveEpilogueBwdISD_SE_SG_Li256ELb1ELb0ELi1EEENS1_25SingleTileBwdLPTSchedulerILb1ELi128ELb0EEEEEEEEEvNT_6ParamsE)
        /*05d8*/ 	.word	0x00000000


	//----- nvinfo : EIATTR_MIN_STACK_SIZE
	.align		4
.L_260:
        /*05dc*/ 	.byte	0x04, 0x12
        /*05de*/ 	.short	(.L_262 - .L_261)
	.align		4
.L_261:
        /*05e0*/ 	.word	index@(_ZN7cutlass13device_kernelIN5flash11enable_sm90INS1_16FlashAttnBwdSm90INS1_25CollectiveMainloopBwdSm90ILi2ELi2ELi2EN4cute5tupleIJNS5_1CILi1EEES8_S8_EEENS6_IJNS7_ILi64EEENS7_ILi128EEENS7_ILi96EEEEEENS_6half_tEfNS_4arch4Sm90ELb1ELb0ELb1ELb1ELb1ELb1ELb0ELb0ELi2ELi1ELi2ELi1ELb1EEENS1_21CollectiveEpilogueBwdISD_SE_SG_Li256ELb1ELb0ELi1EEENS1_25SingleTileBwdLPTSchedulerILb1ELi128ELb1EEEEEEEEEvNT_6ParamsE)
        /*05e4*/ 	.word	0x00000000


	//----- nvinfo : EIATTR_MIN_STACK_SIZE
	.align		4
.L_262:
        /*05e8*/ 	.byte	0x04, 0x12
        /*05ea*/ 	.short	(.L_264 - .L_263)
	.align		4
.L_263:
        /*05ec*/ 	.word	index@(_ZN7cutlass13device_kernelIN5flash11enable_sm90INS1_16FlashAttnBwdSm90INS1_25CollectiveMainloopBwdSm90ILi2ELi2ELi2EN4cute5tupleIJNS5_1CILi1EEES8_S8_EEENS6_IJNS7_ILi64EEENS7_ILi128EEENS7_ILi96EEEEEENS_6half_tEfNS_4arch4Sm90ELb1ELb0ELb1ELb1ELb0ELb1ELb0ELb0ELi2ELi1ELi2ELi1ELb1EEENS1_24CollectiveEpilogueBwdGQAISD_fSG_Li256ELb1ELb0EEENS1_25SingleTileBwdLPTSchedulerILb1ELi128ELb0EEEEEEEEEvNT_6ParamsE)
        /*05f0*/ 	.word	0x00000000


	//----- nvinfo : EIATTR_MIN_STACK_SIZE
	.align		4
.L_264:
        /*05f4*/ 	.byte	0x04, 0x12
        /*05f6*/ 	.short	(.L_266 - .L_265)
	.align		4
.L_265:
        /*05f8*/ 	.word	index@(_ZN7cutlass13device_kernelIN5flash11enable_sm90INS1_16FlashAttnBwdSm90INS1_25CollectiveMainloopBwdSm90ILi2ELi2ELi2EN4cute5tupleIJNS5_1CILi1EEES8_S8_EEENS6_IJNS7_ILi64EEENS7_ILi128EEENS7_ILi96EEEEEENS_6half_tEfNS_4arch4Sm90ELb1ELb0ELb1ELb1ELb1ELb1ELb0ELb0ELi2ELi1ELi2ELi1ELb1EEENS1_24CollectiveEpilogueBwdGQAISD_fSG_Li256ELb1ELb1EEENS1_25SingleTileBwdLPTSchedulerILb1ELi128ELb1EEEEEEEEEvNT_6ParamsE)
        /*05fc*/ 	.word	0x00000000


	//----- nvinfo : EIATTR_MIN_STACK_SIZE
	.align		4
.L_266:
        /*0600*/ 	.byte	0x04, 0x12
        /*0602*/ 	.short	(.L_268 - .L_267)
	.align		4
.L_267:
        /*0604*/ 	.word	index@(_ZN7cutlass13device_kernelIN5flash11enable_sm90INS1_16FlashAttnBwdSm90INS1_25CollectiveMainloopBwdSm90ILi2ELi2ELi2EN4cute5tupleIJNS5_1CILi1EEES8_S8_EEENS6_IJNS7_ILi64EEENS7_ILi128EEENS7_ILi96EEEEEENS_6half_tEfNS_4arch4Sm90ELb0ELb0ELb0ELb0ELb0ELb1ELb0ELb0ELi2ELi1ELi2ELi1ELb1EEENS1_21CollectiveEpilogueBwdISD_SE_SG_Li256ELb0ELb0ELi1EEENS1_19SingleTileSchedulerILb0ELb0ELb0ELi128EEEEEEEEEvNT_6ParamsE)
        /*0608*/ 	.word	0x00000000


	//----- nvinfo : EIATTR_MIN_STACK_SIZE
	.align		4
.L_268:
        /*060c*/ 	.byte	0x04, 0x12
        /*060e*/ 	.short	(.L_270 - .L_269)
	.align		4
.L_269:
        /*0610*/ 	.word	index@(_ZN7cutlass13device_kernelIN5flash11enable_sm90INS1_16FlashAttnBwdSm90INS1_25CollectiveMainloopBwdSm90ILi2ELi2ELi2EN4cute5tupleIJNS5_1CILi1EEES8_S8_EEENS6_IJNS7_ILi64EEENS7_ILi128EEENS7_ILi96EEEEEENS_6half_tEfNS_4arch4Sm90ELb0ELb0ELb0ELb0ELb1ELb1ELb0ELb0ELi2ELi1ELi2ELi1ELb1EEENS1_21CollectiveEpilogueBwdISD_SE_SG_Li256ELb0ELb0ELi1EEENS1_19SingleTileSchedulerILb0ELb0ELb0ELi128EEEEEEEEEvNT_6ParamsE)
        /*0614*/ 	.word	0x00000000


	//----- nvinfo : EIATTR_MIN_STACK_SIZE
	.align		4
.L_270:
        /*0618*/ 	.byte	0x04, 0x12
        /*061a*/ 	.short	(.L_272 - .L_271)
	.align		4
.L_271:
        /*061c*/ 	.word	index@(_ZN7cutlass13device_kernelIN5flash11enable_sm90INS1_16FlashAttnBwdSm90INS1_25CollectiveMainloopBwdSm90ILi2ELi2ELi2EN4cute5tupleIJNS5_1CILi1EEES8_S8_EEENS6_IJNS7_ILi64EEENS7_ILi128EEENS7_ILi96EEEEEENS_6half_tEfNS_4arch4Sm90ELb0ELb0ELb0ELb0ELb0ELb1ELb0ELb0ELi2ELi1ELi2ELi1ELb1EEENS1_24CollectiveEpilogueBwdGQAISD_fSG_Li256ELb0ELb0EEENS1_19SingleTileSchedulerILb0ELb0ELb0ELi128EEEEEEEEEvNT_6ParamsE)
        /*0620*/ 	.word	0x00000000


	//----- nvinfo : EIATTR_MIN_STACK_SIZE
	.align		4
.L_272:
        /*0624*/ 	.byte	0x04, 0x12
        /*0626*/ 	.short	(.L_274 - .L_273)
	.align		4
.L_273:
        /*0628*/ 	.word	index@(_ZN7cutlass13device_kernelIN5flash11enable_sm90INS1_16FlashAttnBwdSm90INS1_25CollectiveMainloopBwdSm90ILi2ELi2ELi2EN4cute5tupleIJNS5_1CILi1EEES8_S8_EEENS6_IJNS7_ILi64EEENS7_ILi128EEENS7_ILi96EEEEEENS_6half_tEfNS_4arch4Sm90ELb0ELb0ELb0ELb0ELb1ELb1ELb0ELb0ELi2ELi1ELi2ELi1ELb1EEENS1_24CollectiveEpilogueBwdGQAISD_fSG_Li256ELb0ELb1EEENS1_19SingleTileSchedulerILb0ELb0ELb0ELi128EEEEEEEEEvNT_6ParamsE)
        /*062c*/ 	.word	0x00000000


	//----- nvinfo : EIATTR_MIN_STACK_SIZE
	.align		4
.L_274:
        /*0630*/ 	.byte	0x04, 0x12
        /*0632*/ 	.short	(.L_276 - .L_275)
	.align		4
.L_275:
        /*0634*/ 	.word	index@(_ZN7cutlass13device_kernelIN5flash11enable_sm90INS1_16FlashAttnBwdSm90INS1_25CollectiveMainloopBwdSm90ILi2ELi2ELi2EN4cute5tupleIJNS5_1CILi1EEES8_S8_EEENS6_IJNS7_ILi64EEENS7_ILi128EEENS7_ILi96EEEEEENS_6half_tEfNS_4arch4Sm90ELb0ELb0ELb0ELb1ELb0ELb1ELb0ELb0ELi2ELi1ELi2ELi1ELb1EEENS1_21CollectiveEpilogueBwdISD_SE_SG_Li256ELb1ELb0ELi1EEENS1_19SingleTileSchedulerILb1ELb0ELb0ELi128EEEEEEEEEvNT_6ParamsE)
        /*0638*/ 	.word	0x00000000


	//----- nvinfo : EIATTR_MIN_STACK_SIZE
	.align		4
.L_276:
        /*063c*/ 	.byte	0x04, 0x12
        /*063e*/ 	.short	(.L_278 - .L_277)
	.align		4
.L_277:
        /*0640*/ 	.word	index@(_ZN7cutlass13device_kernelIN5flash11enable_sm90INS1_16FlashAttnBwdSm90INS1_25CollectiveMainloopBwdSm90ILi2ELi2ELi2EN4cute5tupleIJNS5_1CILi1EEES8_S8_EEENS6_IJNS7_ILi64EEENS7_ILi128EEENS7_ILi96EEEEEENS_6half_tEfNS_4arch4Sm90ELb0ELb0ELb0ELb1ELb1ELb1ELb0ELb0ELi2ELi1ELi2ELi1ELb1EEENS1_21CollectiveEpilogueBwdISD_SE_SG_Li256ELb1ELb0ELi1EEENS1_19SingleTileSchedulerILb1ELb0ELb0ELi128EEEEEEEEEvNT_6ParamsE)
        /*0644*/ 	.word	0x00000000


	//----- nvinfo : EIATTR_MIN_STACK_SIZE
	.align		4
.L_278:
        /*0648*/ 	.byte	0x04, 0x12
        /*064a*/ 	.short	(.L_280 - .L_279)
	.align		4
.L_279:
        /*064c*/ 	.word	index@(_ZN7cutlass13device_kernelIN5flash11enable_sm90INS1_16FlashAttnBwdSm90INS1_25CollectiveMainloopBwdSm90ILi2ELi2ELi2EN4cute5tupleIJNS5_1CILi1EEES8_S8_EEENS6_IJNS7_ILi64EEENS7_ILi128EEENS7_ILi96EEEEEENS_6half_tEfNS_4arch4Sm90ELb0ELb0ELb0ELb1ELb0ELb1ELb0ELb0ELi2ELi1ELi2ELi1ELb1EEENS1_24CollectiveEpilogueBwdGQAISD_fSG_Li256ELb1ELb0EEENS1_19SingleTileSchedulerILb1ELb0ELb0ELi128EEEEEEEEEvNT_6ParamsE)
        /*0650*/ 	.word	0x00000000


	//----- nvinfo : EIATTR_MIN_STACK_SIZE
	.align		4
.L_280:
        /*0654*/ 	.byte	0x04, 0x12
        /*0656*/ 	.short	(.L_282 - .L_281)
	.align		4
.L_281:
        /*0658*/ 	.word	index@(_ZN7cutlass13device_kernelIN5flash11enable_sm90INS1_16FlashAttnBwdSm90INS1_25CollectiveMainloopBwdSm90ILi2ELi2ELi2EN4cute5tupleIJNS5_1CILi1EEES8_S8_EEENS6_IJNS7_ILi64EEENS7_ILi128EEENS7_ILi96EEEEEENS_6half_tEfNS_4arch4Sm90ELb0ELb0ELb0ELb1ELb1ELb1ELb0ELb0ELi2ELi1ELi2ELi1ELb1EEENS1_24CollectiveEpilogueBwdGQAISD_fSG_Li256ELb1ELb1EEENS1_19SingleTileSchedulerILb1ELb0ELb0ELi128EEEEEEEEEvNT_6ParamsE)
        /*065c*/ 	.word	0x00000000


	//----- nvinfo : EIATTR_MIN_STACK_SIZE
	.align		4
.L_282:
        /*0660*/ 	.byte	0x04, 0x12
        /*0662*/ 	.short	(.L_284 - .L_283)
	.align		4
.L_283:
        /*0664*/ 	.word	index@(_ZN7cutlass13device_kernelIN5flash11enable_sm90INS1_16FlashAttnBwdSm90INS1_25CollectiveMainloopBwdSm90ILi2ELi2ELi2EN4cute5tupleIJNS5_1CILi1EEES8_S8_EEENS6_IJNS7_ILi64EEENS7_ILi128EEENS7_ILi96EEEEEENS_6half_tEfNS_4arch4Sm90ELb0ELb1ELb0ELb0ELb0ELb1ELb0ELb0ELi2ELi1ELi2ELi1ELb1EEENS1_21CollectiveEpilogueBwdISD_SE_SG_Li256ELb0ELb0ELi1EEENS1_19SingleTileSchedulerILb0ELb0ELb0ELi128EEEEEEEEEvNT_6ParamsE)
        /*0668*/ 	.word	0x00000000


	//----- nvinfo : EIATTR_MIN_STACK_SIZE
	.align		4
.L_284:
        /*066c*/ 	.byte	0x04, 0x12
        /*066e*/ 	.short	(.L_286 - .L_285)
	.align		4
.L_285:
        /*0670*/ 	.word	index@(_ZN7cutlass13device_kernelIN5flash11enable_sm90INS1_16FlashAttnBwdSm90INS1_25CollectiveMainloopBwdSm90ILi2ELi2ELi2EN4cute5tupleIJNS5_1CILi1EEES8_S8_EEENS6_IJNS7_ILi64EEENS7_ILi128EEENS7_ILi96EEEEEENS_6half_tEfNS_4arch4Sm90ELb0ELb1ELb0ELb0ELb1ELb1ELb0ELb0ELi2ELi1ELi2ELi1ELb1EEENS1_21CollectiveEpilogueBwdISD_SE_SG_Li256ELb0ELb0ELi1EEENS1_19SingleTileSchedulerILb0ELb0ELb0ELi128EEEEEEEEEvNT_6ParamsE)
        /*0674*/ 	.word	0x00000000


	//----- nvinfo : EIATTR_MIN_STACK_SIZE
	.align		4
.L_286:
        /*0678*/ 	.byte	0x04, 0x12
        /*067a*/ 	.short	(.L_288 - .L_287)
	.align		4
.L_287:
        /*067c*/ 	.word	index@(_ZN7cutlass13device_kernelIN5flash11enable_sm90INS1_16FlashAttnBwdSm90INS1_25CollectiveMainloopBwdSm90ILi2ELi2ELi2EN4cute5tupleIJNS5_1CILi1EEES8_S8_EEENS6_IJNS7_ILi64EEENS7_ILi128EEENS7_ILi96EEEEEENS_6half_tEfNS_4arch4Sm90ELb0ELb1ELb0ELb0ELb0ELb1ELb0ELb0ELi2ELi1ELi2ELi1ELb1EEENS1_24CollectiveEpilogueBwdGQAISD_fSG_Li256ELb0ELb0EEENS1_19SingleTileSchedulerILb0ELb0ELb0ELi128EEEEEEEEEvNT_6ParamsE)
        /*0680*/ 	.word	0x00000000


	//----- nvinfo : EIATTR_MIN_STACK_SIZE
	.align		4
.L_288:
        /*0684*/ 	.byte	0x04, 0x12
        /*0686*/ 	.short	(.L_290 - .L_289)
	.align		4
.L_289:
        /*0688*/ 	.word	index@(_ZN7cutlass13device_kernelIN5flash11enable_sm90INS1_16FlashAttnBwdSm90INS1_25CollectiveMainloopBwdSm90ILi2ELi2ELi2EN4cute5tupleIJNS5_1CILi1EEES8_S8_EEENS6_IJNS7_ILi64EEENS7_ILi128EEENS7_ILi96EEEEEENS_6half_tEfNS_4arch4Sm90ELb0ELb1ELb0ELb0ELb1ELb1ELb0ELb0ELi2ELi1ELi2ELi1ELb1EEENS1_24CollectiveEpilogueBwdGQAISD_fSG_Li256ELb0ELb1EEENS1_19SingleTileSchedulerILb0ELb0ELb0ELi128EEEEEEEEEvNT_6ParamsE)
        /*068c*/ 	.word	0x00000000


	//----- nvinfo : EIATTR_MIN_STACK_SIZE
	.align		4
.L_290:
        /*0690*/ 	.byte	0x04, 0x12
        /*0692*/ 	.short	(.L_292 - .L_291)
	.align		4
.L_291:
        /*0694*/ 	.word	index@(_ZN7cutlass13device_kernelIN5flash11enable_sm90INS1_16FlashAttnBwdSm90INS1_25CollectiveMainloopBwdSm90ILi2ELi2ELi2EN4cute5tupleIJNS5_1CILi1EEES8_S8_EEENS6_IJNS7_ILi64EEENS7_ILi128EEENS7_ILi96EEEEEENS_6half_tEfNS_4arch4Sm90ELb0ELb1ELb0ELb1ELb0ELb1ELb0ELb0ELi2ELi1ELi2ELi1ELb1EEENS1_21CollectiveEpilogueBwdISD_SE_SG_Li256ELb1ELb0ELi1EEENS1_19SingleTileSchedulerILb1ELb0ELb0ELi128EEEEEEEEEvNT_6ParamsE)
        /*0698*/ 	.word	0x00000000


	//----- nvinfo : EIATTR_MIN_STACK_SIZE
	.align		4
.L_292:
        /*069c*/ 	.byte	0x04, 0x12
        /*069e*/ 	.short	(.L_294 - .L_293)
	.align		4
.L_293:
        /*06a0*/ 	.word	index@(_ZN7cutlass13device_kernelIN5flash11enable_sm90INS1_16FlashAttnBwdSm90INS1_25CollectiveMainloopBwdSm90ILi2ELi2ELi2EN4cute5tupleIJNS5_1CILi1EEES8_S8_EEENS6_IJNS7_ILi64EEENS7_ILi128EEENS7_ILi96EEEEEENS_6half_tEfNS_4arch4Sm90ELb0ELb1ELb0ELb1ELb1ELb1ELb0ELb0ELi2ELi1ELi2ELi1ELb1EEENS1_21CollectiveEpilogueBwdISD_SE_SG_Li256ELb1ELb0ELi1EEENS1_19SingleTileSchedulerILb1ELb0ELb0ELi128EEEEEEEEEvNT_6ParamsE)
        /*06a4*/ 	.word	0x00000000


	//----- nvinfo : EIATTR_MIN_STACK_SIZE
	.align		4
.L_294:
        /*06a8*/ 	.byte	0x04, 0x12
        /*06aa*/ 	.short	(.L_296 - .L_295)
	.align		4
.L_295:
        /*06ac*/ 	.word	index@(_ZN7cutlass13device_kernelIN5flash11enable_sm90INS1_16FlashAttnBwdSm90INS1_25CollectiveMainloopBwdSm90ILi2ELi2ELi2EN4cute5tupleIJNS5_1CILi1EEES8_S8_EEENS6_IJNS7_ILi64EEENS7_ILi128EEENS7_ILi96EEEEEENS_6half_tEfNS_4arch4Sm90ELb0ELb1ELb0ELb1ELb0ELb1ELb0ELb0ELi2ELi1ELi2ELi1ELb1EEENS1_24CollectiveEpilogueBwdGQAISD_fSG_Li256ELb1ELb0EEENS1_19SingleTileSchedulerILb1ELb0ELb0ELi128EEEEEEEEEvNT_6ParamsE)
        /*06b0*/ 	.word	0x00000000


	//----- nvinfo : EIATTR_MIN_STACK_SIZE
	.align		4
.L_296:
        /*06b4*/ 	.byte	0x04, 0x12
        /*06b6*/ 	.short	(.L_298 - .L_297)
	.align		4
.L_297:
        /*06b8*/ 	.word	index@(_ZN7cutlass13device_kernelIN5flash11enable_sm90INS1_16FlashAttnBwdSm90INS1_25CollectiveMainloopBwdSm90ILi2ELi2ELi2EN4cute5tupleIJNS5_1CILi1EEES8_S8_EEENS6_IJNS7_ILi64EEENS7_ILi128EEENS7_ILi96EEEEEENS_6half_tEfNS_4arch4Sm90ELb0ELb1ELb0ELb1ELb1ELb1ELb0ELb0ELi2ELi1ELi2ELi1ELb1EEENS1_24CollectiveEpilogueBwdGQAISD_fSG_Li256ELb1ELb1EEENS1_19SingleTileSchedulerILb1ELb0ELb0ELi128EEEEEEEEEvNT_6ParamsE)
        /*06bc*/ 	.word	0x00000000


	//----- nvinfo : EIATTR_MIN_STACK_SIZE
	.align		4
.L_298:
        /*06c0*/ 	.byte	0x04, 0x12
        /*06c2*/ 	.short	(.L_300 - .L_299)
	.align		4
.L_299:
        /*06c4*/ 	.word	index@(_ZN7cutlass13device_kernelIN5flash11enable_sm90INS1_16FlashAttnBwdSm90INS1_25CollectiveMainloopBwdSm90ILi2ELi2ELi2EN4cute5tupleIJNS5_1CILi1EEES8_S8_EEENS6_IJNS7_ILi64EEENS7_ILi128EEENS7_ILi96EEEEEENS_6half_tEfNS_4arch4Sm90ELb1ELb0ELb0ELb0ELb0ELb1ELb0ELb0ELi2ELi1ELi2ELi1ELb1EEENS1_21CollectiveEpilogueBwdISD_SE_SG_Li256ELb0ELb0ELi1EEENS1_25SingleTileBwdLPTSchedulerILb0ELi128ELb0EEEEEEEEEvNT_6ParamsE)
        /*06c8*/ 	.word	0x00000000


	//----- nvinfo : EIATTR_MIN_STACK_SIZE
	.align		4
.L_300:
        /*06cc*/ 	.byte	0x04, 0x12
        /*06ce*/ 	.short	(.L_302 - .L_301)
	.align		4
.L_301:
        /*06d0*/ 	.word	index@(_ZN7cutlass13device_kernelIN5flash11enable_sm90INS1_16FlashAttnBwdSm90INS1_25CollectiveMainloopBwdSm90ILi2ELi2ELi2EN4cute5tupleIJNS5_1CILi1EEES8_S8_EEENS6_IJNS7_ILi64EEENS7_ILi128EEENS7_ILi96EEEEEENS_6half_tEfNS_4arch4Sm90ELb1ELb0ELb0ELb0ELb1ELb1ELb0ELb0ELi2ELi1ELi2ELi1ELb1EEENS1_21CollectiveEpilogueBwdISD_SE_SG_Li256ELb0ELb0ELi1EEENS1_25SingleTileBwdLPTSchedulerILb0ELi128ELb1EEEEEEEEEvNT_6ParamsE)
        /*06d4*/ 	.word	0x00000000


	//----- nvinfo : EIATTR_MIN_STACK_SIZE
	.align		4
.L_302:
        /*06d8*/ 	.byte	0x04, 0x12
        /*06da*/ 	.short	(.L_304 - .L_303)
	.align		4
.L_303:
        /*06dc*/ 	.word	index@(_ZN7cutlass13device_kernelIN5flash11enable_sm90INS1_16FlashAttnBwdSm90INS1_25CollectiveMainloopBwdSm90ILi2ELi2ELi2EN4cute5tupleIJNS5_1CILi1EEES8_S8_EEENS6_IJNS7_ILi64EEENS7_ILi128EEENS7_ILi96EEEEEENS_6half_tEfNS_4arch4Sm90ELb1ELb0ELb0ELb0ELb0ELb1ELb0ELb0ELi2ELi1ELi2ELi1ELb1EEENS1_24CollectiveEpilogueBwdGQAISD_fSG_Li256ELb0ELb0EEENS1_25SingleTileBwdLPTSchedulerILb0ELi128ELb0EEEEEEEEEvNT_6ParamsE)
        /*06e0*/ 	.word	0x00000000


	//----- nvinfo : EIATTR_MIN_STACK_SIZE
	.align		4
.L_304:
        /*06e4*/ 	.byte	0x04, 0x12
        /*06e6*/ 	.short	(.L_306 - .L_305)
	.align		4
.L_305:
        /*06e8*/ 	.word	index@(_ZN7cutlass13device_kernelIN5flash11enable_sm90INS1_16FlashAttnBwdSm90INS1_25CollectiveMainloopBwdSm90ILi2ELi2ELi2EN4cute5tupleIJNS5_1CILi1EEES8_S8_EEENS6_IJNS7_ILi64EEENS7_ILi128EEENS7_ILi96EEEEEENS_6half_tEfNS_4arch4Sm90ELb1ELb0ELb0ELb0ELb1ELb1ELb0ELb0ELi2ELi1ELi2ELi1ELb1EEENS1_24CollectiveEpilogueBwdGQAISD_fSG_Li256ELb0ELb1EEENS1_25SingleTileBwdLPTSchedulerILb0ELi128ELb1EEEEEEEEEvNT_6ParamsE)
        /*06ec*/ 	.word	0x00000000


	//----- nvinfo : EIATTR_MIN_STACK_SIZE
	.align		4
.L_306:
        /*06f0*/ 	.byte	0x04, 0x12
        /*06f2*/ 	.short	(.L_308 - .L_307)
	.align		4
.L_307:
        /*06f4*/ 	.word	index@(_ZN7cutlass13device_kernelIN5flash22FlashAttnBwdPreprocessIN4cute5tupleIJNS3_1CILi64EEENS5_ILi96EEEEEENS_6half_tEfNS_4arch4Sm90ELb1ELb0EEEEEvNT_6ParamsE)
        /*06f8*/ 	.word	0x00000000


	//----- nvinfo : EIATTR_MIN_STACK_SIZE
	.align		4
.L_308:
        /*06fc*/ 	.byte	0x04, 0x12
        /*06fe*/ 	.short	(.L_310 - .L_309)
	.align		4
.L_309:
        /*0700*/ 	.word	index@(_ZN7cutlass13device_kernelIN5flash11enable_sm90INS1_16FlashAttnBwdSm90INS1_25CollectiveMainloopBwdSm90ILi2ELi2ELi2EN4cute5tupleIJNS5_1CILi1EEES8_S8_EEENS6_IJNS7_ILi64EEENS7_ILi128EEENS7_ILi96EEEEEENS_6half_tEfNS_4arch4Sm90ELb1ELb0ELb0ELb1ELb0ELb1ELb0ELb0ELi2ELi1ELi2ELi1ELb1EEENS1_21CollectiveEpilogueBwdISD_SE_SG_Li256ELb1ELb0ELi1EEENS1_25SingleTileBwdLPTSchedulerILb1ELi128ELb0EEEEEEEEEvNT_6ParamsE)
        /*0704*/ 	.word	0x00000000


	//----- nvinfo : EIATTR_MIN_STACK_SIZE
	.align		4
.L_310:
        /*0708*/ 	.byte	0x04, 0x12
        /*070a*/ 	.short	(.L_312 - .L_311)
	.align		4
.L_311:
        /*070c*/ 	.word	index@(_ZN7cutlass13device_kernelIN5flash11enable_sm90INS1_16FlashAttnBwdSm90INS1_25CollectiveMainloopBwdSm90ILi2ELi2ELi2EN4cute5tupleIJNS5_1CILi1EEES8_S8_EEENS6_IJNS7_ILi64EEENS7_ILi128EEENS7_ILi96EEEEEENS_6half_tEfNS_4arch4Sm90ELb1ELb0ELb0ELb1ELb1ELb1ELb0ELb0ELi2ELi1ELi2ELi1ELb1EEENS1_21CollectiveEpilogueBwdISD_SE_SG_Li256ELb1ELb0ELi1EEENS1_25SingleTileBwdLPTSchedulerILb1ELi128ELb1EEEEEEEEEvNT_6ParamsE)
        /*0710*/ 	.word	0x00000000


	//----- nvinfo : EIATTR_MIN_STACK_SIZE
	.align		4
.L_312:
        /*0714*/ 	.byte	0x04, 0x12
        /*0716*/ 	.short	(.L_314 - .L_313)
	.align		4
.L_313:
        /*0718*/ 	.word	index@(_ZN7cutlass13device_kernelIN5flash11enable_sm90INS1_16FlashAttnBwdSm90INS1_25CollectiveMainloopBwdSm90ILi2ELi2ELi2EN4cute5tupleIJNS5_1CILi1EEES8_S8_EEENS6_IJNS7_ILi64EEENS7_ILi128EEENS7_ILi96EEEEEENS_6half_tEfNS_4arch4Sm90ELb1ELb0ELb0ELb1ELb0ELb1ELb0ELb0ELi2ELi1ELi2ELi1ELb1EEENS1_24CollectiveEpilogueBwdGQAISD_fSG_Li256ELb1ELb0EEENS1_25SingleTileBwdLPTSchedulerILb1ELi128ELb0EEEEEEEEEvNT_6ParamsE)
        /*071c*/ 	.word	0x00000000


	//----- nvinfo : EIATTR_MIN_STACK_SIZE
	.align		4
.L_314:
        /*0720*/ 	.byte	0x04, 0x12
        /*0722*/ 	.short	(.L_316 - .L_315)
	.align		4
.L_315:
        /*0724*/ 	.word	index@(_ZN7cutlass13device_kernelIN5flash32FlashAttnBwdPostprocessConvertdQIN4cute5tupleIJNS3_1CILi128EEENS5_ILi96EEEEEENS_6half_tEfNS_4arch4Sm90ELi256ENS3_8TiledMMAINS3_8MMA_AtomIJNS3_4SM904GMMA25MMA_64x96x16_F32F16F16_RSILNSF_5MajorE0ELSH_1ELNSF_7ScaleInE1ELSI_1EEEEEENS3_6LayoutINS4_IJNS5_ILi2EEENS5_ILi1EEESN_EEENS4_IJSN_NS5_ILi0EEESP_EEEEENS4_IJNS3_10UnderscoreESS_SS_EEEEELb0EEEEEvNT_6ParamsE)
        /*0728*/ 	.word	0x00000000


	//----- nvinfo : EIATTR_MIN_STACK_SIZE
	.align		4
.L_316:
        /*072c*/ 	.byte	0x04, 0x12
        /*072e*/ 	.short	(.L_318 - .L_317)
	.align		4
.L_317:
        /*0730*/ 	.word	index@(_ZN7cutlass13device_kernelIN5flash32FlashAttnBwdPostprocessConvertdQIN4cute5tupleIJNS3_1CILi64EEENS5_ILi96EEEEEENS_6half_tEfNS_4arch4Sm90ELi256ENS3_8TiledMMAINS3_8MMA_AtomIJNS3_4SM904GMMA25MMA_64x16x16_F32F16F16_SSILNSF_5MajorE0ELSH_1ELNSF_7ScaleInE1ELSI_1EEEEEENS3_6LayoutINS4_IJNS5_ILi1EEENS5_ILi2EEESM_EEENS4_IJNS5_ILi0EEESM_SP_EEEEENS4_IJNS3_10UnderscoreESS_SS_EEEEELb0EEEEEvNT_6ParamsE)
        /*0734*/ 	.word	0x00000000


	//----- nvinfo : EIATTR_MIN_STACK_SIZE
	.align		4
.L_318:
        /*0738*/ 	.byte	0x04, 0x12
        /*073a*/ 	.short	(.L_320 - .L_319)
	.align		4
.L_319:
        /*073c*/ 	.word	index@(_ZN7cutlass13device_kernelIN5flash11enable_sm90INS1_16FlashAttnBwdSm90INS1_25CollectiveMainloopBwdSm90ILi2ELi2ELi2EN4cute5tupleIJNS5_1CILi1EEES8_S8_EEENS6_IJNS7_ILi64EEENS7_ILi128EEENS7_ILi96EEEEEENS_6half_tEfNS_4arch4Sm90ELb1ELb0ELb0ELb1ELb1ELb1ELb0ELb0ELi2ELi1ELi2ELi1ELb1EEENS1_24CollectiveEpilogueBwdGQAISD_fSG_Li256ELb1ELb1EEENS1_25SingleTileBwdLPTSchedulerILb1ELi128ELb1EEEEEEEEEvNT_6ParamsE)
        /*0740*/ 	.word	0x00000000


	//----- nvinfo : EIATTR_MIN_STACK_SIZE
	.align		4
.L_320:
        /*0744*/ 	.byte	0x04, 0x12
        /*0746*/ 	.short	(.L_322 - .L_321)
	.align		4
.L_321:
        /*0748*/ 	.word	index@(_ZN7cutlass13device_kernelIN5flash22FlashAttnBwdPreprocessIN4cute5tupleIJNS3_1CILi64EEENS5_ILi96EEEEEENS_6half_tEfNS_4arch4Sm90ELb1ELb1EEEEEvNT_6ParamsE)
        /*074c*/ 	.word	0x00000000
.L_322:


//--------------------- .nv.compat                --------------------------
	.section	.nv.compat,"",@"SHT_CUDA_COMPAT_INFO"
	.align	4
        /*0000*/ 	.byte	0x02, 0x09, 0x01, 0x00, 0x02, 0x02, 0x02, 0x00, 0x02, 0x05, 0x05, 0x00, 0x03, 0x07, 0x01, 0x01
        /*0010*/ 	.byte	0x02, 0x03, 0x00, 0x00, 0x02, 0x06, 0x01, 0x00, 0x04, 0x0b, 0x08, 0x00, 0x00, 0x00, 0x00, 0x00
        /*0020*/ 	.byte	0x00, 0x00, 0x00, 0x00


//--------------------- .nv.info._ZN7cutlass13device_kernelIN5flash11enable_sm90INS1_16FlashAttnBwdSm90INS1_25CollectiveMainloopBwdSm90ILi2ELi2ELi2EN4cute5tupleIJNS5_1CILi1EEES8_S8_EEENS6_IJNS7_ILi64EEENS7_ILi128EEENS7_ILi96EEEEEENS_6half_tEfNS_4arch4Sm90ELb0ELb0ELb1ELb0ELb0ELb1ELb0ELb0ELi2ELi1ELi2ELi1ELb1EEENS1_21CollectiveEpilogueBwdISD_SE_SG_Li256ELb0ELb0ELi1EEENS1_19SingleTileSchedulerILb0ELb0ELb0ELi128EEEEEEEEEvNT_6ParamsE --------------------------
	.section	.nv.info._ZN7cutlass13device_kernelIN5flash11enable_sm90INS1_16FlashAttnBwdSm90INS1_25CollectiveMainloopBwdSm90ILi2ELi2ELi2EN4cute5tupleIJNS5_1CILi1EEES8_S8_EEENS6_IJNS7_ILi64EEENS7_ILi128EEENS7_ILi96EEEEEENS_6half_tEfNS_4arch4Sm90ELb0ELb0ELb1ELb0ELb0ELb1ELb0ELb0ELi2ELi1ELi2ELi1ELb1EEENS1_21CollectiveEpilogueBwdISD_SE_SG_Li256ELb0ELb0ELi1EEENS1_19SingleTileSchedulerILb0ELb0ELb0ELi128EEEEEEEEEvNT_6ParamsE,"",@"SHT_CUDA_INFO"
	.sectionflags	@""
	.align	4


	//----- nvinfo : EIATTR_CUDA_API_VERSION
	.align		4
        /*0000*/ 	.byte	0x04, 0x37
        /*0002*/ 	.short	(.L_324 - .L_323)
.L_323:
        /*0004*/ 	.word	0x00000082


	//----- nvinfo : EIATTR_KPARAM_INFO
	.align		4
.L_324:
        /*0008*/ 	.byte	0x04, 0x17
        /*000a*/ 	.short	(.L_326 - .L_325)
.L_325:
        /*000c*/ 	.word	0x00000000
        /*0010*/ 	.short	0x0000
        /*0012*/ 	.short	0x0000
        /*0014*/ 	.byte	0x00, 0xf0, 0x01, 0x24


	//----- nvinfo : EIATTR_SPARSE_MMA_MASK
	.align		4
.L_326:
        /*0018*/ 	.byte	0x03, 0x50
        /*001a*/ 	.short	0x0000


	//----- nvinfo : EIATTR_MAXREG_COUNT
	.align		4
        /*001c*/ 	.byte	0x03, 0x1b
        /*001e*/ 	.short	0x00a8


	//----- nvinfo : EIATTR_MERCURY_ISA_VERSION
	.align		4
        /*0020*/ 	.byte	0x03, 0x5f
        /*0022*/ 	.short	0x0101


	//----- nvinfo : EIATTR_VRC_CTA_INIT_COUNT
	.align		4
        /*0024*/ 	.byte	0x02, 0x4a
	.zero		1
	.zero		1


	//----- nvinfo : EIATTR_EXIT_INSTR_OFFSETS
	.align		4
        /*0028*/ 	.byte	0x04, 0x1c
        /*002a*/ 	.short	(.L_328 - .L_327)


	//   ....[0]....
.L_327:
        /*002c*/ 	.word	0x00000010


	//----- nvinfo : EIATTR_MAX_THREADS
	.align		4
.L_328:
        /*0030*/ 	.byte	0x04, 0x05
        /*0032*/ 	.short	(.L_330 - .L_329)
.L_329:
        /*0034*/ 	.word	0x00000180
        /*0038*/ 	.word	0x00000001
        /*003c*/ 	.word	0x00000001


	//----- nvinfo : EIATTR_CBANK_PARAM_SIZE
	.align		4
.L_330:
        /*0040*/ 	.byte	0x03, 0x19
        /*0042*/ 	.short	0x0900


	//----- nvinfo : EIATTR_PARAM_CBANK
	.align		4
        /*0044*/ 	.byte	0x04, 0x0a
        /*0046*/ 	.short	(.L_332 - .L_331)
	.align		4
.L_331:
        /*0048*/ 	.word	index@(.nv.constant0._ZN7cutlass13device_kernelIN5flash11enable_sm90INS1_16FlashAttnBwdSm90INS1_25CollectiveMainloopBwdSm90ILi2ELi2ELi2EN4cute5tupleIJNS5_1CILi1EEES8_S8_EEENS6_IJNS7_ILi64EEENS7_ILi128EEENS7_ILi96EEEEEENS_6half_tEfNS_4arch4Sm90ELb0ELb0ELb1ELb0ELb0ELb1ELb0ELb0ELi2ELi1ELi2ELi1ELb1EEENS1_21CollectiveEpilogueBwdISD_SE_SG_Li256ELb0ELb0ELi1EEENS1_19SingleTileSchedulerILb0ELb0ELb0ELi128EEEEEEEEEvNT_6ParamsE)
        /*004c*/ 	.short	0x0380
        /*004e*/ 	.short	0x0900


	//----- nvinfo : EIATTR_SW_WAR
	.align		4
.L_332:
        /*0050*/ 	.byte	0x04, 0x36
        /*0052*/ 	.short	(.L_334 - .L_333)
.L_333:
        /*0054*/ 	.word	0x00000008
.L_334:


//--------------------- .nv.info._ZN7cutlass13device_kernelIN5flash11enable_sm90INS1_16FlashAttnBwdSm90INS1_25CollectiveMainloopBwdSm90ILi2ELi2ELi2EN4cute5tupleIJNS5_1CILi1EEES8_S8_EEENS6_IJNS7_ILi64EEENS7_ILi128EEENS7_ILi96EEEEEENS_6half_tEfNS_4arch4Sm90ELb0ELb0ELb1ELb0ELb1ELb1ELb0ELb0ELi2ELi1ELi2ELi1ELb1EEENS1_21CollectiveEpilogueBwdISD_SE_SG_Li256ELb0ELb0ELi1EEENS1_19SingleTileSchedulerILb0ELb0ELb0ELi128EEEEEEEEEvNT_6ParamsE --------------------------
	.section	.nv.info._ZN7cutlass13device_kernelIN5flash11enable_sm90INS1_16FlashAttnBwdSm90INS1_25CollectiveMainloopBwdSm90ILi2ELi2ELi2EN4cute5tupleIJNS5_1CILi1EEES8_S8_EEENS6_IJNS7_ILi64EEENS7_ILi128EEENS7_ILi96EEEEEENS_6half_tEfNS_4arch4Sm90ELb0ELb0ELb1ELb0ELb1ELb1ELb0ELb0ELi2ELi1ELi2ELi1ELb1EEENS1_21CollectiveEpilogueBwdISD_SE_SG_Li256ELb0ELb0ELi1EEENS1_19SingleTileSchedulerILb0ELb0ELb0ELi128EEEEEEEEEvNT_6ParamsE,"",@"SHT_CUDA_INFO"
	.sectionflags	@""
	.align	4


	//----- nvinfo : EIATTR_CUDA_API_VERSION
	.align		4
        /*0000*/ 	.byte	0x04, 0x37
        /*0002*/ 	.short	(.L_336 - .L_335)
.L_335:
        /*0004*/ 	.word	0x00000082


	//----- nvinfo : EIATTR_KPARAM_INFO
	.align		4
.L_336:
        /*0008*/ 	.byte	0x04, 0x17
        /*000a*/ 	.short	(.L_338 - .L_337)
.L_337:
        /*000c*/ 	.word	0x00000000
        /*0010*/ 	.short	0x0000
        /*0012*/ 	.short	0x0000
        /*0014*/ 	.byte	0x00, 0xf0, 0x01, 0x24


	//----- nvinfo : EIATTR_SPARSE_MMA_MASK
	.align		4
.L_338:
        /*0018*/ 	.byte	0x03, 0x50
        /*001a*/ 	.short	0x0000


	//----- nvinfo : EIATTR_MAXREG_COUNT
	.align		4
        /*001c*/ 	.byte	0x03, 0x1b
        /*001e*/ 	.short	0x00a8


	//----- nvinfo : EIATTR_MERCURY_ISA_VERSION
	.align		4
        /*0020*/ 	.byte	0x03, 0x5f
        /*0022*/ 	.short	0x0101


	//----- nvinfo : EIATTR_VRC_CTA_INIT_COUNT
	.align		4
        /*0024*/ 	.byte	0x02, 0x4a
	.zero		1
	.zero		1


	//----- nvinfo : EIATTR_EXIT_INSTR_OFFSETS
	.align		4
        /*0028*/ 	.byte	0x04, 0x1c
        /*002a*/ 	.short	(.L_340 - .L_339)


	//   ....[0]....
.L_339:
        /*002c*/ 	.word	0x00000010


	//----- nvinfo : EIATTR_MAX_THREADS
	.align		4
.L_340:
        /*0030*/ 	.byte	0x04, 0x05
        /*0032*/ 	.short	(.L_342 - .L_341)
.L_341:
        /*0034*/ 	.word	0x00000180
        /*0038*/ 	.word	0x00000001
        /*003c*/ 	.word	0x00000001


	//----- nvinfo : EIATTR_CBANK_PARAM_SIZE
	.align		4
.L_342:
        /*0040*/ 	.byte	0x03, 0x19
        /*0042*/ 	.short	0x0900


	//----- nvinfo : EIATTR_PARAM_CBANK
	.align		4
        /*0044*/ 	.byte	0x04, 0x0a
        /*0046*/ 	.short	(.L_344 - .L_343)
	.align		4
.L_343:
        /*0048*/ 	.word	index@(.nv.constant0._ZN7cutlass13device_kernelIN5flash11enable_sm90INS1_16FlashAttnBwdSm90INS1_25CollectiveMainloopBwdSm90ILi2ELi2ELi2EN4cute5tupleIJNS5_1CILi1EEES8_S8_EEENS6_IJNS7_ILi64EEENS7_ILi128EEENS7_ILi96EEEEEENS_6half_tEfNS_4arch4Sm90ELb0ELb0ELb1ELb0ELb1ELb1ELb0ELb0ELi2ELi1ELi2ELi1ELb1EEENS1_21CollectiveEpilogueBwdISD_SE_SG_Li256ELb0ELb0ELi1EEENS1_19SingleTileSchedulerILb0ELb0ELb0ELi128EEEEEEEEEvNT_6ParamsE)
        /*004c*/ 	.short	0x0380
        /*004e*/ 	.short	0x0900


	//----- nvinfo : EIATTR_SW_WAR
	.align		4
.L_344:
        /*0050*/ 	.byte	0x04, 0x36
        /*0052*/ 	.short	(.L_346 - .L_345)
.L_345:
        /*0054*/ 	.word	0x00000008
.L_346:


//--------------------- .nv.info._ZN7cutlass13device_kernelIN5flash11enable_sm90INS1_16FlashAttnBwdSm90INS1_25CollectiveMainloopBwdSm90ILi2ELi2ELi2EN4cute5tupleIJNS5_1CILi1EEES8_S8_EEENS6_IJNS7_ILi64EEENS7_ILi128EEENS7_ILi96EEEEEENS_6half_tEfNS_4arch4Sm90ELb0ELb0ELb1ELb0ELb0ELb1ELb0ELb0ELi2ELi1ELi2ELi1ELb1EEENS1_24CollectiveEpilogueBwdGQAISD_fSG_Li256ELb0ELb0EEENS1_19SingleTileSchedulerILb0ELb0ELb0ELi128EEEEEEEEEvNT_6ParamsE --------------------------
	.section	.nv.info._ZN7cutlass13device_kernelIN5flash11enable_sm90INS1_16FlashAttnBwdSm90INS1_25CollectiveMainloopBwdSm90ILi2ELi2ELi2EN4cute5tupleIJNS5_1CILi1EEES8_S8_EEENS6_IJNS7_ILi64EEENS7_ILi128EEENS7_ILi96EEEEEENS_6half_tEfNS_4arch4Sm90ELb0ELb0ELb1ELb0ELb0ELb1ELb0ELb0ELi2ELi1ELi2ELi1ELb1EEENS1_24CollectiveEpilogueBwdGQAISD_fSG_Li256ELb0ELb0EEENS1_19SingleTileSchedulerILb0ELb0ELb0ELi128EEEEEEEEEvNT_6ParamsE,"",@"SHT_CUDA_INFO"
	.sectionflags	@""
	.align	4


	//----- nvinfo : EIATTR_CUDA_API_VERSION
	.align		4
        /*0000*/ 	.byte	0x04, 0x37
        /*0002*/ 	.short	(.L_348 - .L_347)
.L_347:
        /*0004*/ 	.word	0x00000082


	//----- nvinfo : EIATTR_KPARAM_INFO
	.align		4
.L_348:
        /*0008*/ 	.byte	0x04, 0x17
        /*000a*/ 	.short	(.L_350 - .L_349)
.L_349:
        /*000c*/ 	.word	0x00000000
        /*0010*/ 	.short	0x0000
        /*0012*/ 	.short	0x0000
        /*0014*/ 	.byte	0x00, 0xf0, 0x01, 0x1a


	//----- nvinfo : EIATTR_SPARSE_MMA_MASK
	.align		4
.L_350:
        /*0018*/ 	.byte	0x03, 0x50
        /*001a*/ 	.short	0x0000


	//----- nvinfo : EIATTR_MAXREG_COUNT
	.align		4
        /*001c*/ 	.byte	0x03, 0x1b
        /*001e*/ 	.short	0x00a8


	//----- nvinfo : EIATTR_MERCURY_ISA_VERSION
	.align		4
        /*0020*/ 	.byte	0x03, 0x5f
        /*0022*/ 	.short	0x0101


	//----- nvinfo : EIATTR_VRC_CTA_INIT_COUNT
	.align		4
        /*0024*/ 	.byte	0x02, 0x4a
	.zero		1
	.zero		1


	//----- nvinfo : EIATTR_EXIT_INSTR_OFFSETS
	.align		4
        /*0028*/ 	.byte	0x04, 0x1c
        /*002a*/ 	.short	(.L_352 - .L_351)


	//   ....[0]....
.L_351:
        /*002c*/ 	.word	0x00000010


	//----- nvinfo : EIATTR_MAX_THREADS
	.align		4
.L_352:
        /*0030*/ 	.byte	0x04, 0x05
        /*0032*/ 	.short	(.L_354 - .L_353)
.L_353:
        /*0034*/ 	.word	0x00000180
        /*0038*/ 	.word	0x00000001
        /*003c*/ 	.word	0x00000001


	//----- nvinfo : EIATTR_CBANK_PARAM_SIZE
	.align		4
.L_354:
        /*0040*/ 	.byte	0x03, 0x19
        /*0042*/ 	.short	0x0680


	//----- nvinfo : EIATTR_PARAM_CBANK
	.align		4
        /*0044*/ 	.byte	0x04, 0x0a
        /*0046*/ 	.short	(.L_356 - .L_355)
	.align		4
.L_355:
        /*0048*/ 	.word	index@(.nv.constant0._ZN7cutlass13device_kernelIN5flash11enable_sm90INS1_16FlashAttnBwdSm90INS1_25CollectiveMainloopBwdSm90ILi2ELi2ELi2EN4cute5tupleIJNS5_1CILi1EEES8_S8_EEENS6_IJNS7_ILi64EEENS7_ILi128EEENS7_ILi96EEEEEENS_6half_tEfNS_4arch4Sm90ELb0ELb0ELb1ELb0ELb0ELb1ELb0ELb0ELi2ELi1ELi2ELi1ELb1EEENS1_24CollectiveEpilogueBwdGQAISD_fSG_Li256ELb0ELb0EEENS1_19SingleTileSchedulerILb0ELb0ELb0ELi128EEEEEEEEEvNT_6ParamsE)
        /*004c*/ 	.short	0x0380
        /*004e*/ 	.short	0x0680


	//----- nvinfo : EIATTR_SW_WAR
	.align		4
.L_356:
        /*0050*/ 	.byte	0x04, 0x36
        /*0052*/ 	.short	(.L_358 - .L_357)
.L_357:
        /*0054*/ 	.word	0x00000008
.L_358:


//--------------------- .nv.info._ZN7cutlass13device_kernelIN5flash11enable_sm90INS1_16FlashAttnBwdSm90INS1_25CollectiveMainloopBwdSm90ILi2ELi2ELi2EN4cute5tupleIJNS5_1CILi1EEES8_S8_EEENS6_IJNS7_ILi64EEENS7_ILi128EEENS7_ILi96EEEEEENS_6half_tEfNS_4arch4Sm90ELb0ELb0ELb1ELb0ELb1ELb1ELb0ELb0ELi2ELi1ELi2ELi1ELb1EEENS1_24CollectiveEpilogueBwdGQAISD_fSG_Li256ELb0ELb1EEENS1_19SingleTileSchedulerILb0ELb0ELb0ELi128EEEEEEEEEvNT_6ParamsE --------------------------
	.section	.nv.info._ZN7cutlass13device_kernelIN5flash11enable_sm90INS1_16FlashAttnBwdSm90INS1_25CollectiveMainloopBwdSm90ILi2ELi2ELi2EN4cute5tupleIJNS5_1CILi1EEES8_S8_EEENS6_IJNS7_ILi64EEENS7_ILi128EEENS7_ILi96EEEEEENS_6half_tEfNS_4arch4Sm90ELb0ELb0ELb1ELb0ELb1ELb1ELb0ELb0ELi2ELi1ELi2ELi1ELb1EEENS1_24CollectiveEpilogueBwdGQAISD_fSG_Li256ELb0ELb1EEENS1_19SingleTileSchedulerILb0ELb0ELb0ELi128EEEEEEEEEvNT_6ParamsE,"",@"SHT_CUDA_INFO"
	.sectionflags	@""
	.align	4


	//----- nvinfo : EIATTR_CUDA_API_VERSION
	.align		4
        /*0000*/ 	.byte	0x04, 0x37
        /*0002*/ 	.short	(.L_360 - .L_359)
.L_359:
        /*0004*/ 	.word	0x00000082


	//----- nvinfo : EIATTR_KPARAM_INFO
	.align		4
.L_360:
        /*0008*/ 	.byte	0x04, 0x17
        /*000a*/ 	.short	(.L_362 - .L_361)
.L_361:
        /*000c*/ 	.word	0x00000000
        /*0010*/ 	.short	0x0000
        /*0012*/ 	.short	0x0000
        /*0014*/ 	.byte	0x00, 0xf0, 0x01, 0x1a


	//----- nvinfo : EIATTR_SPARSE_MMA_MASK
	.align		4
.L_362:
        /*0018*/ 	.byte	0x03, 0x50
        /*001a*/ 	.short	0x0000


	//----- nvinfo : EIATTR_MAXREG_COUNT
	.align		4
        /*001c*/ 	.byte	0x03, 0x1b
        /*001e*/ 	.short	0x00a8


	//----- nvinfo : EIATTR_MERCURY_ISA_VERSION
	.align		4
        /*0020*/ 	.byte	0x03, 0x5f
        /*0022*/ 	.short	0x0101


	//----- nvinfo : EIATTR_VRC_CTA_INIT_COUNT
	.align		4
        /*0024*/ 	.byte	0x02, 0x4a
	.zero		1
	.zero		1


	//----- nvinfo : EIATTR_EXIT_INSTR_OFFSETS
	.align		4
        /*0028*/ 	.byte	0x04, 0x1c
        /*002a*/ 	.short	(.L_364 - .L_363)


	//   ....[0]....
.L_363:
        /*002c*/ 	.word	0x00000010


	//----- nvinfo : EIATTR_MAX_THREADS
	.align		4
.L_364:
        /*0030*/ 	.byte	0x04, 0x05
        /*0032*/ 	.short	(.L_366 - .L_365)
.L_365:
        /*0034*/ 	.word	0x00000180
        /*0038*/ 	.word	0x00000001
        /*003c*/ 	.word	0x00000001


	//----- nvinfo : EIATTR_CBANK_PARAM_SIZE
	.align		4
.L_366:
        /*0040*/ 	.byte	0x03, 0x19
        /*0042*/ 	.short	0x0680


	//----- nvinfo : EIATTR_PARAM_CBANK
	.align		4
        /*0044*/ 	.byte	0x04, 0x0a
        /*0046*/ 	.short	(.L_368 - .L_367)
	.align		4
.L_367:
        /*0048*/ 	.word	index@(.nv.constant0._ZN7cutlass13device_kernelIN5flash11enable_sm90INS1_16FlashAttnBwdSm90INS1_25CollectiveMainloopBwdSm90ILi2ELi2ELi2EN4cute5tupleIJNS5_1CILi1EEES8_S8_EEENS6_IJNS7_ILi64EEENS7_ILi128EEENS7_ILi96EEEEEENS_6half_tEfNS_4arch4Sm90ELb0ELb0ELb1ELb0ELb1ELb1ELb0ELb0ELi2ELi1ELi2ELi1ELb1EEENS1_24CollectiveEpilogueBwdGQAISD_fSG_Li256ELb0ELb1EEENS1_19SingleTileSchedulerILb0ELb0ELb0ELi128EEEEEEEEEvNT_6ParamsE)
        /*004c*/ 	.short	0x0380
        /*004e*/ 	.short	0x0680


	//----- nvinfo : EIATTR_SW_WAR
	.align		4
.L_368:
        /*0050*/ 	.byte	0x04, 0x36
        /*0052*/ 	.short	(.L_370 - .L_369)
.L_369:
        /*0054*/ 	.word	0x00000008
.L_370:


//--------------------- .nv.info._ZN7cutlass13device_kernelIN5flash11enable_sm90INS1_16FlashAttnBwdSm90INS1_25CollectiveMainloopBwdSm90ILi2ELi2ELi2EN4cute5tupleIJNS5_1CILi1EEES8_S8_EEENS6_IJNS7_ILi64EEENS7_ILi128EEENS7_ILi96EEEEEENS_6half_tEfNS_4arch4Sm90ELb0ELb0ELb1ELb1ELb0ELb1ELb0ELb0ELi2ELi1ELi2ELi1ELb1EEENS1_21CollectiveEpilogueBwdISD_SE_SG_Li256ELb1ELb0ELi1EEENS1_19SingleTileSchedulerILb1ELb0ELb0ELi128EEEEEEEEEvNT_6ParamsE --------------------------
	.section	.nv.info._ZN7cutlass13device_kernelIN5flash11enable_sm90INS1_16FlashAttnBwdSm90INS1_25CollectiveMainloopBwdSm90ILi2ELi2ELi2EN4cute5tupleIJNS5_1CILi1EEES8_S8_EEENS6_IJNS7_ILi64EEENS7_ILi128EEENS7_ILi96EEEEEENS_6half_tEfNS_4arch4Sm90ELb0ELb0ELb1ELb1ELb0ELb1ELb0ELb0ELi2ELi1ELi2ELi1ELb1EEENS1_21CollectiveEpilogueBwdISD_SE_SG_Li256ELb1ELb0ELi1EEENS1_19SingleTileSchedulerILb1ELb0ELb0ELi128EEEEEEEEEvNT_6ParamsE,"",@"SHT_CUDA_INFO"
	.sectionflags	@""
	.align	4


	//----- nvinfo : EIATTR_CUDA_API_VERSION
	.align		4
        /*0000*/ 	.byte	0x04, 0x37
        /*0002*/ 	.short	(.L_372 - .L_371)
.L_371:
        /*0004*/ 	.word	0x00000082


	//----- nvinfo : EIATTR_KPARAM_INFO
	.align		4
.L_372:
        /*0008*/ 	.byte	0x04, 0x17
        /*000a*/ 	.short	(.L_374 - .L_373)
.L_373:
        /*000c*/ 	.word	0x00000000
        /*0010*/ 	.short	0x0000
        /*0012*/ 	.short	0x0000
        /*0014*/ 	.byte	0x00, 0xf0, 0x01, 0x1a


	//----- nvinfo : EIATTR_SPARSE_MMA_MASK
	.align		4
.L_374:
        /*0018*/ 	.byte	0x03, 0x50
        /*001a*/ 	.short	0x0000


	//----- nvinfo : EIATTR_MAXREG_COUNT
	.align		4
        /*001c*/ 	.byte	0x03, 0x1b
        /*001e*/ 	.short	0x00a8


	//----- nvinfo : EIATTR_MERCURY_ISA_VERSION
	.align		4
        /*0020*/ 	.byte	0x03, 0x5f
        /*0022*/ 	.short	0x0101


	//----- nvinfo : EIATTR_VRC_CTA_INIT_COUNT
	.align		4
        /*0024*/ 	.byte	0x02, 0x4a
	.zero		1
	.zero		1


	//----- nvinfo : EIATTR_EXIT_INSTR_OFFSETS
	.align		4
        /*0028*/ 	.byte	0x04, 0x1c
        /*002a*/ 	.short	(.L_376 - .L_375)


	//   ....[0]....
.L_375:
        /*002c*/ 	.word	0x00000010


	//----- nvinfo : EIATTR_MAX_THREADS
	.align		4
.L_376:
        /*0030*/ 	.byte	0x04, 0x05
        /*0032*/ 	.short	(.L_378 - .L_377)
.L_377:
        /*0034*/ 	.word	0x00000180
        /*0038*/ 	.word	0x00000001
        /*003c*/ 	.word	0x00000001


	//----- nvinfo : EIATTR_CBANK_PARAM_SIZE
	.align		4
.L_378:
        /*0040*/ 	.byte	0x03, 0x19
        /*0042*/ 	.short	0x0680


	//----- nvinfo : EIATTR_PARAM_CBANK
	.align		4
        /*0044*/ 	.byte	0x04, 0x0a
        /*0046*/ 	.short	(.L_380 - .L_379)
	.align		4
.L_379:
        /*0048*/ 	.word	index@(.nv.constant0._ZN7cutlass13device_kernelIN5flash11enable_sm90INS1_16FlashAttnBwdSm90INS1_25CollectiveMainloopBwdSm90ILi2ELi2ELi2EN4cute5tupleIJNS5_1CILi1EEES8_S8_EEENS6_IJNS7_ILi64EEENS7_ILi128EEENS7_ILi96EEEEEENS_6half_tEfNS_4arch4Sm90ELb0ELb0ELb1ELb1ELb0ELb1ELb0ELb0ELi2ELi1ELi2ELi1ELb1EEENS1_21CollectiveEpilogueBwdISD_SE_SG_Li256ELb1ELb0ELi1EEENS1_19SingleTileSchedulerILb1ELb0ELb0ELi128EEEEEEEEEvNT_6ParamsE)
        /*004c*/ 	.short	0x0380
        /*004e*/ 	.short	0x0680


	//----- nvinfo : EIATTR_SW_WAR
	.align		4
.L_380:
        /*0050*/ 	.byte	0x04, 0x36
        /*0052*/ 	.short	(.L_382 - .L_381)
.L_381:
        /*0054*/ 	.word	0x00000008
.L_382:


//--------------------- .nv.info._ZN7cutlass13device_kernelIN5flash11enable_sm90INS1_16FlashAttnBwdSm90INS1_25CollectiveMainloopBwdSm90ILi2ELi2ELi2EN4cute5tupleIJNS5_1CILi1EEES8_S8_EEENS6_IJNS7_ILi64EEENS7_ILi128EEENS7_ILi96EEEEEENS_6half_tEfNS_4arch4Sm90ELb0ELb0ELb1ELb1ELb1ELb1ELb0ELb0ELi2ELi1ELi2ELi1ELb1EEENS1_21CollectiveEpilogueBwdISD_SE_SG_Li256ELb1ELb0ELi1EEENS1_19SingleTileSchedulerILb1ELb0ELb0ELi128EEEEEEEEEvNT_6ParamsE --------------------------
	.section	.nv.info._ZN7cutlass13device_kernelIN5flash11enable_sm90INS1_16FlashAttnBwdSm90INS1_25CollectiveMainloopBwdSm90ILi2ELi2ELi2EN4cute5tupleIJNS5_1CILi1EEES8_S8_EEENS6_IJNS7_ILi64EEENS7_ILi128EEENS7_ILi96EEEEEENS_6half_tEfNS_4arch4Sm90ELb0ELb0ELb1ELb1ELb1ELb1ELb0ELb0ELi2ELi1ELi2ELi1ELb1EEENS1_21CollectiveEpilogueBwdISD_SE_SG_Li256ELb1ELb0ELi1EEENS1_19SingleTileSchedulerILb1ELb0ELb0ELi128EEEEEEEEEvNT_6ParamsE,"",@"SHT_CUDA_INFO"
	.sectionflags	@""
	.align	4


	//----- nvinfo : EIATTR_CUDA_API_VERSION
	.align		4
        /*0000*/ 	.byte	0x04, 0x37
        /*0002*/ 	.short	(.L_384 - .L_383)
.L_383:
        /*0004*/ 	.word	0x00000082


	//----- nvinfo : EIATTR_KPARAM_INFO
	.align		4
.L_384:
        /*0008*/ 	.byte	0x04, 0x17
        /*000a*/ 	.short	(.L_386 - .L_385)
.L_385:
        /*000c*/ 	.word	0x00000000
        /*0010*/ 	.short	0x0000
        /*0012*/ 	.short	0x0000
        /*0014*/ 	.byte	0x00, 0xf0, 0x01, 0x1a


	//----- nvinfo : EIATTR_SPARSE_MMA_MASK
	.align		4
.L_386:
        /*0018*/ 	.byte	0x03, 0x50
        /*001a*/ 	.short	0x0000


	//----- nvinfo : EIATTR_MAXREG_COUNT
	.align		4
        /*001c*/ 	.byte	0x03, 0x1b
        /*001e*/ 	.short	0x00a8


	//----- nvinfo : EIATTR_MERCURY_ISA_VERSION
	.align		4
        /*0020*/ 	.byte	0x03, 0x5f
        /*0022*/ 	.short	0x0101


	//----- nvinfo : EIATTR_VRC_CTA_INIT_COUNT
	.align		4
        /*0024*/ 	.byte	0x02, 0x4a
	.zero		1
	.zero		1


	//----- nvinfo : EIATTR_EXIT_INSTR_OFFSETS
	.align		4
        /*0028*/ 	.byte	0x04, 0x1c
        /*002a*/ 	.short	(.L_388 - .L_387)


	//   ....[0]....
.L_387:
        /*002c*/ 	.word	0x00000010


	//----- nvinfo : EIATTR_MAX_THREADS
	.align		4
.L_388:
        /*0030*/ 	.byte	0x04, 0x05
        /*0032*/ 	.short	(.L_390 - .L_389)
.L_389:
        /*0034*/ 	.word	0x00000180
        /*0038*/ 	.word	0x00000001
        /*003c*/ 	.word	0x00000001


	//----- nvinfo : EIATTR_CBANK_PARAM_SIZE
	.align		4
.L_390:
        /*0040*/ 	.byte	0x03, 0x19
        /*0042*/ 	.short	0x0680


	//----- nvinfo : EIATTR_PARAM_CBANK
	.align		4
        /*0044*/ 	.byte	0x04, 0x0a
        /*0046*/ 	.short	(.L_392 - .L_391)
	.align		4
.L_391:
        /*0048*/ 	.word	index@(.nv.constant0._ZN7cutlass13device_kernelIN5flash11enable_sm90INS1_16FlashAttnBwdSm90INS1_25CollectiveMainloopBwdSm90ILi2ELi2ELi2EN4cute5tupleIJNS5_1CILi1EEES8_S8_EEENS6_IJNS7_ILi64EEENS7_ILi128EEENS7_ILi96EEEEEENS_6half_tEfNS_4arch4Sm90ELb0ELb0ELb1ELb1ELb1ELb1ELb0ELb0ELi2ELi1ELi2ELi1ELb1EEENS1_21CollectiveEpilogueBwdISD_SE_SG_Li256ELb1ELb0ELi1EEENS1_19SingleTileSchedulerILb1ELb0ELb0ELi128EEEEEEEEEvNT_6ParamsE)
        /*004c*/ 	.short	0x0380
        /*004e*/ 	.short	0x0680


	//----- nvinfo : EIATTR_SW_WAR
	.align		4
.L_392:
        /*0050*/ 	.byte	0x04, 0x36
        /*0052*/ 	.short	(.L_394 - .L_393)
.L_393:
        /*0054*/ 	.word	0x00000008
.L_394:


//--------------------- .nv.info._ZN7cutlass13device_kernelIN5flash11enable_sm90INS1_16FlashAttnBwdSm90INS1_25CollectiveMainloopBwdSm90ILi2ELi2ELi2EN4cute5tupleIJNS5_1CILi1EEES8_S8_EEENS6_IJNS7_ILi64EEENS7_ILi128EEENS7_ILi96EEEEEENS_6half_tEfNS_4arch4Sm90ELb0ELb0ELb1ELb1ELb0ELb1ELb0ELb0ELi2ELi1ELi2ELi1ELb1EEENS1_24CollectiveEpilogueBwdGQAISD_fSG_Li256ELb1ELb0EEENS1_19SingleTileSchedulerILb1ELb0ELb0ELi128EEEEEEEEEvNT_6ParamsE --------------------------
	.section	.nv.info._ZN7cutlass13device_kernelIN5flash11enable_sm90INS1_16FlashAttnBwdSm90INS1_25CollectiveMainloopBwdSm90ILi2ELi2ELi2EN4cute5tupleIJNS5_1CILi1EEES8_S8_EEENS6_IJNS7_ILi64EEENS7_ILi128EEENS7_ILi96EEEEEENS_6half_tEfNS_4arch4Sm90ELb0ELb0ELb1ELb1ELb0ELb1ELb0ELb0ELi2ELi1ELi2ELi1ELb1EEENS1_24CollectiveEpilogueBwdGQAISD_fSG_Li256ELb1ELb0EEENS1_19SingleTileSchedulerILb1ELb0ELb0ELi128EEEEEEEEEvNT_6ParamsE,"",@"SHT_CUDA_INFO"
	.sectionflags	@""
	.align	4


	//----- nvinfo : EIATTR_CUDA_API_VERSION
	.align		4
        /*0000*/ 	.byte	0x04, 0x37
        /*0002*/ 	.short	(.L_396 - .L_395)
.L_395:
        /*0004*/ 	.word	0x00000082


	//----- nvinfo : EIATTR_KPARAM_INFO
	.align		4
.L_396:
        /*0008*/ 	.byte	0x04, 0x17
        /*000a*/ 	.short	(.L_398 - .L_397)
.L_397:
        /*000c*/ 	.word	0x00000000
        /*0010*/ 	.short	0x0000
        /*0012*/ 	.short	0x0000
        /*0014*/ 	.byte	0x00, 0xf0, 0x01, 0x1a


	//----- nvinfo : EIATTR_SPARSE_MMA_MASK
	.align		4
.L_398:
        /*0018*/ 	.byte	0x03, 0x50
        /*001a*/ 	.short	0x0000


	//----- nvinfo : EIATTR_MAXREG_COUNT
	.align		4
        /*001c*/ 	.byte	0x03, 0x1b
        /*001e*/ 	.short	0x00a8


	//----- nvinfo : EIATTR_MERCURY_ISA_VERSION
	.align		4
        /*0020*/ 	.byte	0x03, 0x5f
        /*0022*/ 	.short	0x0101


	//----- nvinfo : EIATTR_VRC_CTA_INIT_COUNT
	.align		4
        /*0024*/ 	.byte	0x02, 0x4a
	.zero		1
	.zero		1


	//----- nvinfo : EIATTR_EXIT_INSTR_OFFSETS
	.align		4
        /*0028*/ 	.byte	0x04, 0x1c
        /*002a*/ 	.short	(.L_400 - .L_399)


	//   ....[0]....
.L_399:
        /*002c*/ 	.word	0x00000010


	//----- nvinfo : EIATTR_MAX_THREADS
	.align		4
.L_400:
        /*0030*/ 	.byte	0x04, 0x05
        /*0032*/ 	.short	(.L_402 - .L_401)
.L_401:
        /*0034*/ 	.word	0x00000180
        /*0038*/ 	.word	0x00000001
        /*003c*/ 	.word	0x00000001


	//----- nvinfo : EIATTR_CBANK_PARAM_SIZE
	.align		4
.L_402:
        /*0040*/ 	.byte	0x03, 0x19
        /*0042*/ 	.short	0x0680


	//----- nvinfo : EIATTR_PARAM_CBANK
	.align		4
        /*0044*/ 	.byte	0x04, 0x0a
        /*0046*/ 	.short	(.L_404 - .L_403)
	.align		4
.L_403:
        /*0048*/ 	.word	index@(.nv.constant0._ZN7cutlass13device_kernelIN5flash11enable_sm90INS1_16FlashAttnBwdSm90INS1_25CollectiveMainloopBwdSm90ILi2ELi2ELi2EN4cute5tupleIJNS5_1CILi1EEES8_S8_EEENS6_IJNS7_ILi64EEENS7_ILi128EEENS7_ILi96EEEEEENS_6half_tEfNS_4arch4Sm90ELb0ELb0ELb1ELb1ELb0ELb1ELb0ELb0ELi2ELi1ELi2ELi1ELb1EEENS1_24CollectiveEpilogueBwdGQAISD_fSG_Li256ELb1ELb0EEENS1_19SingleTileSchedulerILb1ELb0ELb0ELi128EEEEEEEEEvNT_6ParamsE)
        /*004c*/ 	.short	0x0380
        /*004e*/ 	.short	0x0680


	//----- nvinfo : EIATTR_SW_WAR
	.align		4
.L_404:
        /*0050*/ 	.byte	0x04, 0x36
        /*0052*/ 	.short	(.L_406 - .L_405)
.L_405:
        /*0054*/ 	.word	0x00000008
.L_406:


//--------------------- .nv.info._ZN7cutlass13device_kernelIN5flash11enable_sm90INS1_16FlashAttnBwdSm90INS1_25CollectiveMainloopBwdSm90ILi2ELi2ELi2EN4cute5tupleIJNS5_1CILi1EEES8_S8_EEENS6_IJNS7_ILi64EEENS7_ILi128EEENS7_ILi96EEEEEENS_6half_tEfNS_4arch4Sm90ELb0ELb0ELb1ELb1ELb1ELb1ELb0ELb0ELi2ELi1ELi2ELi1ELb1EEENS1_24CollectiveEpilogueBwdGQAISD_fSG_Li256ELb1ELb1EEENS1_19SingleTileSchedulerILb1ELb0ELb0ELi128EEEEEEEEEvNT_6ParamsE --------------------------
	.section	.nv.info._ZN7cutlass13device_kernelIN5flash11enable_sm90INS1_16FlashAttnBwdSm90INS1_25CollectiveMainloopBwdSm90ILi2ELi2ELi2EN4cute5tupleIJNS5_1CILi1EEES8_S8_EEENS6_IJNS7_ILi64EEENS7_ILi128EEENS7_ILi96EEEEEENS_6half_tEfNS_4arch4Sm90ELb0ELb0ELb1ELb1ELb1ELb1ELb0ELb0ELi2ELi1ELi2ELi1ELb1EEENS1_24CollectiveEpilogueBwdGQAISD_fSG_Li256ELb1ELb1EEENS1_19SingleTileSchedulerILb1ELb0ELb0ELi128EEEEEEEEEvNT_6ParamsE,"",@"SHT_CUDA_INFO"
	.sectionflags	@""
	.align	4


	//----- nvinfo : EIATTR_CUDA_API_VERSION
	.align		4
        /*0000*/ 	.byte	0x04, 0x37
        /*0002*/ 	.short	(.L_408 - .L_407)
.L_407:
        /*0004*/ 	.word	0x00000082


	//----- nvinfo : EIATTR_KPARAM_INFO
	.align		4
.L_408:
        /*0008*/ 	.byte	0x04, 0x17
        /*000a*/ 	.short	(.L_410 - .L_409)
.L_409:
        /*000c*/ 	.word	0x00000000
        /*0010*/ 	.short	0x0000
        /*0012*/ 	.short	0x0000
        /*0014*/ 	.byte	0x00, 0xf0, 0x01, 0x1a


	//----- nvinfo : EIATTR_SPARSE_MMA_MASK
	.align		4
.L_410:
        /*0018*/ 	.byte	0x03, 0x50
        /*001a*/ 	.short	0x0000


	//----- nvinfo : EIATTR_MAXREG_COUNT
	.align		4
        /*001c*/ 	.byte	0x03, 0x1b
        /*001e*/ 	.short	0x00a8


	//----- nvinfo : EIATTR_MERCURY_ISA_VERSION
	.align		4
        /*0020*/ 	.byte	0x03, 0x5f
        /*0022*/ 	.short	0x0101


	//----- nvinfo : EIATTR_VRC_CTA_INIT_COUNT
	.align		4
        /*0024*/ 	.byte	0x02, 0x4a
	.zero		1
	.zero		1


	//----- nvinfo : EIATTR_EXIT_INSTR_OFFSETS
	.align		4
        /*0028*/ 	.byte	0x04, 0x1c
        /*002a*/ 	.short	(.L_412 - .L_411)


	//   ....[0]....
.L_411:
        /*002c*/ 	.word	0x00000010


	//----- nvinfo : EIATTR_MAX_THREADS
	.align		4
.L_412:
        /*0030*/ 	.byte	0x04, 0x05
        /*0032*/ 	.short	(.L_414 - .L_413)
.L_413:
        /*0034*/ 	.word	0x00000180
        /*0038*/ 	.word	0x00000001
        /*003c*/ 	.word	0x00000001


	//----- nvinfo : EIATTR_CBANK_PARAM_SIZE
	.align		4
.L_414:
        /*0040*/ 	.byte	0x03, 0x19
        /*0042*/ 	.short	0x0680


	//----- nvinfo : EIATTR_PARAM_CBANK
	.align		4
        /*0044*/ 	.byte	0x04, 0x0a
        /*0046*/ 	.short	(.L_416 - .L_415)
	.align		4
.L_415:
        /*0048*/ 	.word	index@(.nv.constant0._ZN7cutlass13device_kernelIN5flash11enable_sm90INS1_16FlashAttnBwdSm90INS1_25CollectiveMainloopBwdSm90ILi2ELi2ELi2EN4cute5tupleIJNS5_1CILi1EEES8_S8_EEENS6_IJNS7_ILi64EEENS7_ILi128EEENS7_ILi96EEEEEENS_6half_tEfNS_4arch4Sm90ELb0ELb0ELb1ELb1ELb1ELb1ELb0ELb0ELi2ELi1ELi2ELi1ELb1EEENS1_24CollectiveEpilogueBwdGQAISD_fSG_Li256ELb1ELb1EEENS1_19SingleTileSchedulerILb1ELb0ELb0ELi128EEEEEEEEEvNT_6ParamsE)
        /*004c*/ 	.short	0x0380
        /*004e*/ 	.short	0x0680


	//----- nvinfo : EIATTR_SW_WAR
	.align		4
.L_416:
        /*0050*/ 	.byte	0x04, 0x36
        /*0052*/ 	.short	(.L_418 - .L_417)
.L_417:
        /*0054*/ 	.word	0x00000008
.L_418:


//--------------------- .nv.info._ZN7cutlass13device_kernelIN5flash11enable_sm90INS1_16FlashAttnBwdSm90INS1_25CollectiveMainloopBwdSm90ILi2ELi2ELi2EN4cute5tupleIJNS5_1CILi1EEES8_S8_EEENS6_IJNS7_ILi64EEENS7_ILi128EEENS7_ILi96EEEEEENS_6half_tEfNS_4arch4Sm90ELb0ELb1ELb1ELb0ELb0ELb1ELb0ELb0ELi2ELi1ELi2ELi1ELb1EEENS1_21CollectiveEpilogueBwdISD_SE_SG_Li256ELb0ELb0ELi1EEENS1_19SingleTileSchedulerILb0ELb0ELb0ELi128EEEEEEEEEvNT_6ParamsE --------------------------
	.section	.nv.info._ZN7cutlass13device_kernelIN5flash11enable_sm90INS1_16FlashAttnBwdSm90INS1_25CollectiveMainloopBwdSm90ILi2ELi2ELi2EN4cute5tupleIJNS5_1CILi1EEES8_S8_EEENS6_IJNS7_ILi64EEENS7_ILi128EEENS7_ILi96EEEEEENS_6half_tEfNS_4arch4Sm90ELb0ELb1ELb1ELb0ELb0ELb1ELb0ELb0ELi2ELi1ELi2ELi1ELb1EEENS1_21CollectiveEpilogueBwdISD_SE_SG_Li256ELb0ELb0ELi1EEENS1_19SingleTileSchedulerILb0ELb0ELb0ELi128EEEEEEEEEvNT_6ParamsE,"",@"SHT_CUDA_INFO"
	.sectionflags	@""
	.align	4


	//----- nvinfo : EIATTR_CUDA_API_VERSION
	.align		4
        /*0000*/ 	.byte	0x04, 0x37
        /*0002*/ 	.short	(.L_420 - .L_419)
.L_419:
        /*0004*/ 	.word	0x00000082


	//----- nvinfo : EIATTR_KPARAM_INFO
	.align		4
.L_420:
        /*0008*/ 	.byte	0x04, 0x17
        /*000a*/ 	.short	(.L_422 - .L_421)
.L_421:
        /*000c*/ 	.word	0x00000000
        /*0010*/ 	.short	0x0000
        /*0012*/ 	.short	0x0000
        /*0014*/ 	.byte	0x00, 0xf0, 0x01, 0x24


	//----- nvinfo : EIATTR_SPARSE_MMA_MASK
	.align		4
.L_422:
        /*0018*/ 	.byte	0x03, 0x50
        /*001a*/ 	.short	0x0000


	//----- nvinfo : EIATTR_MAXREG_COUNT
	.align		4
        /*001c*/ 	.byte	0x03, 0x1b
        /*001e*/ 	.short	0x00a8


	//----- nvinfo : EIATTR_MERCURY_ISA_VERSION
	.align		4
        /*0020*/ 	.byte	0x03, 0x5f
        /*0022*/ 	.short	0x0101


	//----- nvinfo : EIATTR_VRC_CTA_INIT_COUNT
	.align		4
        /*0024*/ 	.byte	0x02, 0x4a
	.zero		1
	.zero		1


	//----- nvinfo : EIATTR_EXIT_INSTR_OFFSETS
	.align		4
        /*0028*/ 	.byte	0x04, 0x1c
        /*002a*/ 	.short	(.L_424 - .L_423)


	//   ....[0]....
.L_423:
        /*002c*/ 	.word	0x00000010


	//----- nvinfo : EIATTR_MAX_THREADS
	.align		4
.L_424:
        /*0030*/ 	.byte	0x04, 0x05
        /*0032*/ 	.short	(.L_426 - .L_425)
.L_425:
        /*0034*/ 	.word	0x00000180
        /*0038*/ 	.word	0x00000001
        /*003c*/ 	.word	0x00000001


	//----- nvinfo : EIATTR_CBANK_PARAM_SIZE
	.align		4
.L_426:
        /*0040*/ 	.byte	0x03, 0x19
        /*0042*/ 	.short	0x0900


	//----- nvinfo : EIATTR_PARAM_CBANK
	.align		4
        /*0044*/ 	.byte	0x04, 0x0a
        /*0046*/ 	.short	(.L_428 - .L_427)
	.align		4
.L_427:
        /*0048*/ 	.word	index@(.nv.constant0._ZN7cutlass13device_kernelIN5flash11enable_sm90INS1_16FlashAttnBwdSm90INS1_25CollectiveMainloopBwdSm90ILi2ELi2ELi2EN4cute5tupleIJNS5_1CILi1EEES8_S8_EEENS6_IJNS7_ILi64EEENS7_ILi128EEENS7_ILi96EEEEEENS_6half_tEfNS_4arch4Sm90ELb0ELb1ELb1ELb0ELb0ELb1ELb0ELb0ELi2ELi1ELi2ELi1ELb1EEENS1_21CollectiveEpilogueBwdISD_SE_SG_Li256ELb0ELb0ELi1EEENS1_19SingleTileSchedulerILb0ELb0ELb0ELi128EEEEEEEEEvNT_6ParamsE)
        /*004c*/ 	.short	0x0380
        /*004e*/ 	.short	0x0900


	//----- nvinfo : EIATTR_SW_WAR
	.align		4
.L_428:
        /*0050*/ 	.byte	0x04, 0x36
        /*0052*/ 	.short	(.L_430 - .L_429)
.L_429:
        /*0054*/ 	.word	0x00000008
.L_430:


//--------------------- .nv.info._ZN7cutlass13device_kernelIN5flash11enable_sm90INS1_16FlashAttnBwdSm90INS1_25CollectiveMainloopBwdSm90ILi2ELi2ELi2EN4cute5tupleIJNS5_1CILi1EEES8_S8_EEENS6_IJNS7_ILi64EEENS7_ILi128EEENS7_ILi96EEEEEENS_6half_tEfNS_4arch4Sm90ELb0ELb1ELb1ELb0ELb1ELb1ELb0ELb0ELi2ELi1ELi2ELi1ELb1EEENS1_21CollectiveEpilogueBwdISD_SE_SG_Li256ELb0ELb0ELi1EEENS1_19SingleTileSchedulerILb0ELb0ELb0ELi128EEEEEEEEEvNT_6ParamsE --------------------------
	.section	.nv.info._ZN7cutlass13device_kernelIN5flash11enable_sm90INS1_16FlashAttnBwdSm90INS1_25CollectiveMainloopBwdSm90ILi2ELi2ELi2EN4cute5tupleIJNS5_1CILi1EEES8_S8_EEENS6_IJNS7_ILi64EEENS7_ILi128EEENS7_ILi96EEEEEENS_6half_tEfNS_4arch4Sm90ELb0ELb1ELb1ELb0ELb1ELb1ELb0ELb0ELi2ELi1ELi2ELi1ELb1EEENS1_21CollectiveEpilogueBwdISD_SE_SG_Li256ELb0ELb0ELi1EEENS1_19SingleTileSchedulerILb0ELb0ELb0ELi128EEEEEEEEEvNT_6ParamsE,"",@"SHT_CUDA_INFO"
	.sectionflags	@""
	.align	4


	//----- nvinfo : EIATTR_CUDA_API_VERSION
	.align		4
        /*0000*/ 	.byte	0x04, 0x37
        /*0002*/ 	.short	(.L_432 - .L_431)
.L_431:
        /*0004*/ 	.word	0x00000082


	//----- nvinfo : EIATTR_KPARAM_INFO
	.align		4
.L_432:
        /*0008*/ 	.byte	0x04, 0x17
        /*000a*/ 	.short	(.L_434 - .L_433)
.L_433:
        /*000c*/ 	.word	0x00000000
        /*0010*/ 	.short	0x0000
        /*0012*/ 	.short	0x0000
        /*0014*/ 	.byte	0x00, 0xf0, 0x01, 0x24


	//----- nvinfo : EIATTR_SPARSE_MMA_MASK
	.align		4
.L_434:
        /*0018*/ 	.byte	0x03, 0x50
        /*001a*/ 	.short	0x0000


	//----- nvinfo : EIATTR_MAXREG_COUNT
	.align		4
        /*001c*/ 	.byte	0x03, 0x1b
        /*001e*/ 	.short	0x00a8


	//----- nvinfo : EIATTR_MERCURY_ISA_VERSION
	.align		4
        /*0020*/ 	.byte	0x03, 0x5f
        /*0022*/ 	.short	0x0101


	//----- nvinfo : EIATTR_VRC_CTA_INIT_COUNT
	.align		4
        /*0024*/ 	.byte	0x02, 0x4a
	.zero		1
	.zero		1


	//----- nvinfo : EIATTR_EXIT_INSTR_OFFSETS
	.align		4
        /*0028*/ 	.byte	0x04, 0x1c
        /*002a*/ 	.short	(.L_436 - .L_435)


	//   ....[0]....
.L_435:
        /*002c*/ 	.word	0x00000010


	//----- nvinfo : EIATTR_MAX_THREADS
	.align		4
.L_436:
        /*0030*/ 	.byte	0x04, 0x05
        /*0032*/ 	.short	(.L_438 - .L_437)
.L_437:
        /*0034*/ 	.word	0x00000180
        /*0038*/ 	.word	0x00000001
        /*003c*/ 	.word	0x00000001


	//----- nvinfo : EIATTR_CBANK_PARAM_SIZE
	.align		4
.L_438:
        /*0040*/ 	.byte	0x03, 0x19
        /*0042*/ 	.short	0x0900


	//----- nvinfo : EIATTR_PARAM_CBANK
	.align		4
        /*0044*/ 	.byte	0x04, 0x0a
        /*0046*/ 	.short	(.L_440 - .L_439)
	.align		4
.L_439:
        /*0048*/ 	.word	index@(.nv.constant0._ZN7cutlass13device_kernelIN5flash11enable_sm90INS1_16FlashAttnBwdSm90INS1_25CollectiveMainloopBwdSm90ILi2ELi2ELi2EN4cute5tupleIJNS5_1CILi1EEES8_S8_EEENS6_IJNS7_ILi64EEENS7_ILi128EEENS7_ILi96EEEEEENS_6half_tEfNS_4arch4Sm90ELb0ELb1ELb1ELb0ELb1ELb1ELb0ELb0ELi2ELi1ELi2ELi1ELb1EEENS1_21CollectiveEpilogueBwdISD_SE_SG_Li256ELb0ELb0ELi1EEENS1_19SingleTileSchedulerILb0ELb0ELb0ELi128EEEEEEEEEvNT_6ParamsE)
        /*004c*/ 	.short	0x0380
        /*004e*/ 	.short	0x0900


	//----- nvinfo : EIATTR_SW_WAR
	.align		4
.L_440:
        /*0050*/ 	.byte	0x04, 0x36
        /*0052*/ 	.short	(.L_442 - .L_441)
.L_441:
        /*0054*/ 	.word	0x00000008
.L_442:


//--------------------- .nv.info._ZN7cutlass13device_kernelIN5flash11enable_sm90INS1_16FlashAttnBwdSm90INS1_25CollectiveMainloopBwdSm90ILi2ELi2ELi2EN4cute5tupleIJNS5_1CILi1EEES8_S8_EEENS6_IJNS7_ILi64EEENS7_ILi128EEENS7_ILi96EEEEEENS_6half_tEfNS_4arch4Sm90ELb0ELb1ELb1ELb0ELb0ELb1ELb0ELb0ELi2ELi1ELi2ELi1ELb1EEENS1_24CollectiveEpilogueBwdGQAISD_fSG_Li256ELb0ELb0EEENS1_19SingleTileSchedulerILb0ELb0ELb0ELi128EEEEEEEEEvNT_6ParamsE --------------------------
	.section	.nv.info._ZN7cutlass13device_kernelIN5flash11enable_sm90INS1_16FlashAttnBwdSm90INS1_25CollectiveMainloopBwdSm90ILi2ELi2ELi2EN4cute5tupleIJNS5_1CILi1EEES8_S8_EEENS6_IJNS7_ILi64EEENS7_ILi128EEENS7_ILi96EEEEEENS_6half_tEfNS_4arch4Sm90ELb0ELb1ELb1ELb0ELb0ELb1ELb0ELb0ELi2ELi1ELi2ELi1ELb1EEENS1_24CollectiveEpilogueBwdGQAISD_fSG_Li256ELb0ELb0EEENS1_19SingleTileSchedulerILb0ELb0ELb0ELi128EEEEEEEEEvNT_6ParamsE,"",@"SHT_CUDA_INFO"
	.sectionflags	@""
	.align	4


	//----- nvinfo : EIATTR_CUDA_API_VERSION
	.align		4
        /*0000*/ 	.byte	0x04, 0x37
        /*0002*/ 	.short	(.L_444 - .L_443)
.L_443:
        /*0004*/ 	.word	0x00000082


	//----- nvinfo : EIATTR_KPARAM_INFO
	.align		4
.L_444:
        /*0008*/ 	.byte	0x04, 0x17
        /*000a*/ 	.short	(.L_446 - .L_445)
.L_445:
        /*000c*/ 	.word	0x00000000
        /*0010*/ 	.short	0x0000
        /*0012*/ 	.short	0x0000
        /*0014*/ 	.byte	0x00, 0xf0, 0x01, 0x1a


	//----- nvinfo : EIATTR_SPARSE_MMA_MASK
	.align		4
.L_446:
        /*0018*/ 	.byte	0x03, 0x50
        /*001a*/ 	.short	0x0000


	//----- nvinfo : EIATTR_MAXREG_COUNT
	.align		4
        /*001c*/ 	.byte	0x03, 0x1b
        /*001e*/ 	.short	0x00a8


	//----- nvinfo : EIATTR_MERCURY_ISA_VERSION
	.align		4
        /*0020*/ 	.byte	0x03, 0x5f
        /*0022*/ 	.short	0x0101


	//----- nvinfo : EIATTR_VRC_CTA_INIT_COUNT
	.align		4
        /*0024*/ 	.byte	0x02, 0x4a
	.zero		1
	.zero		1


	//----- nvinfo : EIATTR_EXIT_INSTR_OFFSETS
	.align		4
        /*0028*/ 	.byte	0x04, 0x1c
        /*002a*/ 	.short	(.L_448 - .L_447)


	//   ....[0]....
.L_447:
        /*002c*/ 	.word	0x00000010


	//----- nvinfo : EIATTR_MAX_THREADS
	.align		4
.L_448:
        /*0030*/ 	.byte	0x04, 0x05
        /*0032*/ 	.short	(.L_450 - .L_449)
.L_449:
        /*0034*/ 	.word	0x00000180
        /*0038*/ 	.word	0x00000001
        /*003c*/ 	.word	0x00000001


	//----- nvinfo : EIATTR_CBANK_PARAM_SIZE
	.align		4
.L_450:
        /*0040*/ 	.byte	0x03, 0x19
        /*0042*/ 	.short	0x0680


	//----- nvinfo : EIATTR_PARAM_CBANK
	.align		4
        /*0044*/ 	.byte	0x04, 0x0a
        /*0046*/ 	.short	(.L_452 - .L_451)
	.align		4
.L_451:
        /*0048*/ 	.word	index@(.nv.constant0._ZN7cutlass13device_kernelIN5flash11enable_sm90INS1_16FlashAttnBwdSm90INS1_25CollectiveMainloopBwdSm90ILi2ELi2ELi2EN4cute5tupleIJNS5_1CILi1EEES8_S8_EEENS6_IJNS7_ILi64EEENS7_ILi128EEENS7_ILi96EEEEEENS_6half_tEfNS_4arch4Sm90ELb0ELb1ELb1ELb0ELb0ELb1ELb0ELb0ELi2ELi1ELi2ELi1ELb1EEENS1_24CollectiveEpilogueBwdGQAISD_fSG_Li256ELb0ELb0EEENS1_19SingleTileSchedulerILb0ELb0ELb0ELi128EEEEEEEEEvNT_6ParamsE)
        /*004c*/ 	.short	0x0380
        /*004e*/ 	.short	0x0680


	//----- nvinfo : EIATTR_SW_WAR
	.align		4
.L_452:
        /*0050*/ 	.byte	0x04, 0x36
        /*0052*/ 	.short	(.L_454 - .L_453)
.L_453:
        /*0054*/ 	.word	0x00000008
.L_454:


//--------------------- .nv.info._ZN7cutlass13device_kernelIN5flash11enable_sm90INS1_16FlashAttnBwdSm90INS1_25CollectiveMainloopBwdSm90ILi2ELi2ELi2EN4cute5tupleIJNS5_1CILi1EEES8_S8_EEENS6_IJNS7_ILi64EEENS7_ILi128EEENS7_ILi96EEEEEENS_6half_tEfNS_4arch4Sm90ELb0ELb1ELb1ELb0ELb1ELb1ELb0ELb0ELi2ELi1ELi2ELi1ELb1EEENS1_24CollectiveEpilogueBwdGQAISD_fSG_Li256ELb0ELb1EEENS1_19SingleTileSchedulerILb0ELb0ELb0ELi128EEEEEEEEEvNT_6ParamsE --------------------------
	.section	.nv.info._ZN7cutlass13device_kernelIN5flash11enable_sm90INS1_16FlashAttnBwdSm90INS1_25CollectiveMainloopBwdSm90ILi2ELi2ELi2EN4cute5tupleIJNS5_1CILi1EEES8_S8_EEENS6_IJNS7_ILi64EEENS7_ILi128EEENS7_ILi96EEEEEENS_6half_tEfNS_4arch4Sm90ELb0ELb1ELb1ELb0ELb1ELb1ELb0ELb0ELi2ELi1ELi2ELi1ELb1EEENS1_24CollectiveEpilogueBwdGQAISD_fSG_Li256ELb0ELb1EEENS1_19SingleTileSchedulerILb0ELb0ELb0ELi128EEEEEEEEEvNT_6ParamsE,"",@"SHT_CUDA_INFO"
	.sectionflags	@""
	.align	4


	//----- nvinfo : EIATTR_CUDA_API_VERSION
	.align		4
        /*0000*/ 	.byte	0x04, 0x37
        /*0002*/ 	.short	(.L_456 - .L_455)
.L_455:
        /*0004*/ 	.word	0x00000082


	//----- nvinfo : EIATTR_KPARAM_INFO
	.align		4
.L_456:
        /*0008*/ 	.byte	0x04, 0x17
        /*000a*/ 	.short	(.L_458 - .L_457)
.L_457:
        /*000c*/ 	.word	0x00000000
        /*0010*/ 	.short	0x0000
        /*0012*/ 	.short	0x0000
        /*0014*/ 	.byte	0x00, 0xf0, 0x01, 0x1a


	//----- nvinfo : EIATTR_SPARSE_MMA_MASK
	.align		4
.L_458:
        /*0018*/ 	.byte	0x03, 0x50
        /*001a*/ 	.short	0x0000


	//----- nvinfo : EIATTR_MAXREG_COUNT
	.align		4
        /*001c*/ 	.byte	0x03, 0x1b
        /*001e*/ 	.short	0x00a8


	//----- nvinfo : EIATTR_MERCURY_ISA_VERSION
	.align		4
        /*0020*/ 	.byte	0x03, 0x5f
        /*0022*/ 	.short	0x0101


	//----- nvinfo : EIATTR_VRC_CTA_INIT_COUNT
	.align		4
        /*0024*/ 	.byte	0x02, 0x4a
	.zero		1
	.zero		1


	//----- nvinfo : EIATTR_EXIT_INSTR_OFFSETS
	.align		4
        /*0028*/ 	.byte	0x04, 0x1c
        /*002a*/ 	.short	(.L_460 - .L_459)


	//   ....[0]....
.L_459:
        /*002c*/ 	.word	0x00000010


	//----- nvinfo : EIATTR_MAX_THREADS
	.align		4
.L_460:
        /*0030*/ 	.byte	0x04, 0x05
        /*0032*/ 	.short	(.L_462 - .L_461)
.L_461:
        /*0034*/ 	.word	0x00000180
        /*0038*/ 	.word	0x00000001
        /*003c*/ 	.word	0x00000001


	//----- nvinfo : EIATTR_CBANK_PARAM_SIZE
	.align		4
.L_462:
        /*0040*/ 	.byte	0x03, 0x19
        /*0042*/ 	.short	0x0680


	//----- nvinfo : EIATTR_PARAM_CBANK
	.align		4
        /*0044*/ 	.byte	0x04, 0x0a
        /*0046*/ 	.short	(.L_464 - .L_463)
	.align		4
.L_463:
        /*0048*/ 	.word	index@(.nv.constant0._ZN7cutlass13device_kernelIN5flash11enable_sm90INS1_16FlashAttnBwdSm90INS1_25CollectiveMainloopBwdSm90ILi2ELi2ELi2EN4cute5tupleIJNS5_1CILi1EEES8_S8_EEENS6_IJNS7_ILi64EEENS7_ILi128EEENS7_ILi96EEEEEENS_6half_tEfNS_4arch4Sm90ELb0ELb1ELb1ELb0ELb1ELb1ELb0ELb0ELi2ELi1ELi2ELi1ELb1EEENS1_24CollectiveEpilogueBwdGQAISD_fSG_Li256ELb0ELb1EEENS1_19SingleTileSchedulerILb0ELb0ELb0ELi128EEEEEEEEEvNT_6ParamsE)
        /*004c*/ 	.short	0x0380
        /*004e*/ 	.short	0x0680


	//----- nvinfo : EIATTR_SW_WAR
	.align		4
.L_464:
        /*0050*/ 	.byte	0x04, 0x36
        /*0052*/ 	.short	(.L_466 - .L_465)
.L_465:
        /*0054*/ 	.word	0x00000008
.L_466:


//--------------------- .nv.info._ZN7cutlass13device_kernelIN5flash11enable_sm90INS1_16FlashAttnBwdSm90INS1_25CollectiveMainloopBwdSm90ILi2ELi2ELi2EN4cute5tupleIJNS5_1CILi1EEES8_S8_EEENS6_IJNS7_ILi64EEENS7_ILi128EEENS7_ILi96EEEEEENS_6half_tEfNS_4arch4Sm90ELb0ELb1ELb1ELb1ELb0ELb1ELb0ELb0ELi2ELi1ELi2ELi1ELb1EEENS1_21CollectiveEpilogueBwdISD_SE_SG_Li256ELb1ELb0ELi1EEENS1_19SingleTileSchedulerILb1ELb0ELb0ELi128EEEEEEEEEvNT_6ParamsE --------------------------
	.section	.nv.info._ZN7cutlass13device_kernelIN5flash11enable_sm90INS1_16FlashAttnBwdSm90INS1_25CollectiveMainloopBwdSm90ILi2ELi2ELi2EN4cute5tupleIJNS5_1CILi1EEES8_S8_EEENS6_IJNS7_ILi64EEENS7_ILi128EEENS7_ILi96EEEEEENS_6half_tEfNS_4arch4Sm90ELb0ELb1ELb1ELb1ELb0ELb1ELb0ELb0ELi2ELi1ELi2ELi1ELb1EEENS1_21CollectiveEpilogueBwdISD_SE_SG_Li256ELb1ELb0ELi1EEENS1_19SingleTileSchedulerILb1ELb0ELb0ELi128EEEEEEEEEvNT_6ParamsE,"",@"SHT_CUDA_INFO"
	.sectionflags	@""
	.align	4


	//----- nvinfo : EIATTR_CUDA_API_VERSION
	.align		4
        /*0000*/ 	.byte	0x04, 0x37
        /*0002*/ 	.short	(.L_468 - .L_467)
.L_467:
        /*0004*/ 	.word	0x00000082


	//----- nvinfo : EIATTR_KPARAM_INFO
	.align		4
.L_468:
        /*0008*/ 	.byte	0x04, 0x17
        /*000a*/ 	.short	(.L_470 - .L_469)
.L_469:
        /*000c*/ 	.word	0x00000000
        /*0010*/ 	.short	0x0000
        /*0012*/ 	.short	0x0000
        /*0014*/ 	.byte	0x00, 0xf0, 0x01, 0x1a


	//----- nvinfo : EIATTR_SPARSE_MMA_MASK
	.align		4
.L_470:
        /*0018*/ 	.byte	0x03, 0x50
        /*001a*/ 	.short	0x0000


	//----- nvinfo : EIATTR_MAXREG_COUNT
	.align		4
        /*001c*/ 	.byte	0x03, 0x1b
        /*001e*/ 	.short	0x00a8


	//----- nvinfo : EIATTR_MERCURY_ISA_VERSION
	.align		4
        /*0020*/ 	.byte	0x03, 0x5f
        /*0022*/ 	.short	0x0101


	//----- nvinfo : EIATTR_VRC_CTA_INIT_COUNT
	.align		4
        /*0024*/ 	.byte	0x02, 0x4a
	.zero		1
	.zero		1


	//----- nvinfo : EIATTR_EXIT_INSTR_OFFSETS
	.align		4
        /*0028*/ 	.byte	0x04, 0x1c
        /*002a*/ 	.short	(.L_472 - .L_471)


	//   ....[0]....
.L_471:
        /*002c*/ 	.word	0x00000010


	//----- nvinfo : EIATTR_MAX_THREADS
	.align		4
.L_472:
        /*0030*/ 	.byte	0x04, 0x05
        /*0032*/ 	.short	(.L_474 - .L_473)
.L_473:
        /*0034*/ 	.word	0x00000180
        /*0038*/ 	.word	0x00000001
        /*003c*/ 	.word	0x00000001


	//----- nvinfo : EIATTR_CBANK_PARAM_SIZE
	.align		4
.L_474:
        /*0040*/ 	.byte	0x03, 0x19
        /*0042*/ 	.short	0x0680


	//----- nvinfo : EIATTR_PARAM_CBANK
	.align		4
        /*0044*/ 	.byte	0x04, 0x0a
        /*0046*/ 	.short	(.L_476 - .L_475)
	.align		4
.L_475:
        /*0048*/ 	.word	index@(.nv.constant0._ZN7cutlass13device_kernelIN5flash11enable_sm90INS1_16FlashAttnBwdSm90INS1_25CollectiveMainloopBwdSm90ILi2ELi2ELi2EN4cute5tupleIJNS5_1CILi1EEES8_S8_EEENS6_IJNS7_ILi64EEENS7_ILi128EEENS7_ILi96EEEEEENS_6half_tEfNS_4arch4Sm90ELb0ELb1ELb1ELb1ELb0ELb1ELb0ELb0ELi2ELi1ELi2ELi1ELb1EEENS1_21CollectiveEpilogueBwdISD_SE_SG_Li256ELb1ELb0ELi1EEENS1_19SingleTileSchedulerILb1ELb0ELb0ELi128EEEEEEEEEvNT_6ParamsE)
        /*004c*/ 	.short	0x0380
        /*004e*/ 	.short	0x0680


	//----- nvinfo : EIATTR_SW_WAR
	.align		4
.L_476:
        /*0050*/ 	.byte	0x04, 0x36
        /*0052*/ 	.short	(.L_478 - .L_477)
.L_477:
        /*0054*/ 	.word	0x00000008
.L_478:


//--------------------- .nv.info._ZN7cutlass13device_kernelIN5flash11enable_sm90INS1_16FlashAttnBwdSm90INS1_25CollectiveMainloopBwdSm90ILi2ELi2ELi2EN4cute5tupleIJNS5_1CILi1EEES8_S8_EEENS6_IJNS7_ILi64EEENS7_ILi128EEENS7_ILi96EEEEEENS_6half_tEfNS_4arch4Sm90ELb0ELb1ELb1ELb1ELb1ELb1ELb0ELb0ELi2ELi1ELi2ELi1ELb1EEENS1_21CollectiveEpilogueBwdISD_SE_SG_Li256ELb1ELb0ELi1EEENS1_19SingleTileSchedulerILb1ELb0ELb0ELi128EEEEEEEEEvNT_6ParamsE --------------------------
	.section	.nv.info._ZN7cutlass13device_kernelIN5flash11enable_sm90INS1_16FlashAttnBwdSm90INS1_25CollectiveMainloopBwdSm90ILi2ELi2ELi2EN4cute5tupleIJNS5_1CILi1EEES8_S8_EEENS6_IJNS7_ILi64EEENS7_ILi128EEENS7_ILi96EEEEEENS_6half_tEfNS_4arch4Sm90ELb0ELb1ELb1ELb1ELb1ELb1ELb0ELb0ELi2ELi1ELi2ELi1ELb1EEENS1_21CollectiveEpilogueBwdISD_SE_SG_Li256ELb1ELb0ELi1EEENS1_19SingleTileSchedulerILb1ELb0ELb0ELi128EEEEEEEEEvNT_6ParamsE,"",@"SHT_CUDA_INFO"
	.sectionflags	@""
	.align	4


	//----- nvinfo : EIATTR_CUDA_API_VERSION
	.align		4
        /*0000*/ 	.byte	0x04, 0x37
        /*0002*/ 	.short	(.L_480 - .L_479)
.L_479:
        /*0004*/ 	.word	0x00000082


	//----- nvinfo : EIATTR_KPARAM_INFO
	.align		4
.L_480:
        /*0008*/ 	.byte	0x04, 0x17
        /*000a*/ 	.short	(.L_482 - .L_481)
.L_481:
        /*000c*/ 	.word	0x00000000
        /*0010*/ 	.short	0x0000
        /*0012*/ 	.short	0x0000
        /*0014*/ 	.byte	0x00, 0xf0, 0x01, 0x1a


	//----- nvinfo : EIATTR_SPARSE_MMA_MASK
	.align		4
.L_482:
        /*0018*/ 	.byte	0x03, 0x50
        /*001a*/ 	.short	0x0000


	//----- nvinfo : EIATTR_MAXREG_COUNT
	.align		4
        /*001c*/ 	.byte	0x03, 0x1b
        /*001e*/ 	.short	0x00a8


	//----- nvinfo : EIATTR_MERCURY_ISA_VERSION
	.align		4
        /*0020*/ 	.byte	0x03, 0x5f
        /*0022*/ 	.short	0x0101


	//----- nvinfo : EIATTR_VRC_CTA_INIT_COUNT
	.align		4
        /*0024*/ 	.byte	0x02, 0x4a
	.zero		1
	.zero		1


	//----- nvinfo : EIATTR_EXIT_INSTR_OFFSETS
	.align		4
        /*0028*/ 	.byte	0x04, 0x1c
        /*002a*/ 	.short	(.L_484 - .L_483)


	//   ....[0]....
.L_483:
        /*002c*/ 	.word	0x00000010


	//----- nvinfo : EIATTR_MAX_THREADS
	.align		4
.L_484:
        /*0030*/ 	.byte	0x04, 0x05
        /*0032*/ 	.short	(.L_486 - .L_485)
.L_485:
        /*0034*/ 	.word	0x00000180
        /*0038*/ 	.word	0x00000001
        /*003c*/ 	.word	0x00000001


	//----- nvinfo : EIATTR_CBANK_PARAM_SIZE
	.align		4
.L_486:
        /*0040*/ 	.byte	0x03, 0x19
        /*0042*/ 	.short	0x0680


	//----- nvinfo : EIATTR_PARAM_CBANK
	.align		4
        /*0044*/ 	.byte	0x04, 0x0a
        /*0046*/ 	.short	(.L_488 - .L_487)
	.align		4
.L_487:
        /*0048*/ 	.word	index@(.nv.constant0._ZN7cutlass13device_kernelIN5flash11enable_sm90INS1_16FlashAttnBwdSm90INS1_25CollectiveMainloopBwdSm90ILi2ELi2ELi2EN4cute5tupleIJNS5_1CILi1EEES8_S8_EEENS6_IJNS7_ILi64EEENS7_ILi128EEENS7_ILi96EEEEEENS_6half_tEfNS_4arch4Sm90ELb0ELb1ELb1ELb1ELb1ELb1ELb0ELb0ELi2ELi1ELi2ELi1ELb1EEENS1_21CollectiveEpilogueBwdISD_SE_SG_Li256ELb1ELb0ELi1EEENS1_19SingleTileSchedulerILb1ELb0ELb0ELi128EEEEEEEEEvNT_6ParamsE)
        /*004c*/ 	.short	0x0380
        /*004e*/ 	.short	0x0680


	//----- nvinfo : EIATTR_SW_WAR
	.align		4
.L_488:
        /*0050*/ 	.byte	0x04, 0x36
        /*0052*/ 	.short	(.L_490 - .L_489)
.L_489:
        /*0054*/ 	.word	0x00000008
.L_490:


//--------------------- .nv.info._ZN7cutlass13device_kernelIN5flash11enable_sm90INS1_16FlashAttnBwdSm90INS1_25CollectiveMainloopBwdSm90ILi2ELi2ELi2EN4cute5tupleIJNS5_1CILi1EEES8_S8_EEENS6_IJNS7_ILi64EEENS7_ILi128EEENS7_ILi96EEEEEENS_6half_tEfNS_4arch4Sm90ELb0ELb1ELb1ELb1ELb0ELb1ELb0ELb0ELi2ELi1ELi2ELi1ELb1EEENS1_24CollectiveEpilogueBwdGQAISD_fSG_Li256ELb1ELb0EEENS1_19SingleTileSchedulerILb1ELb0ELb0ELi128EEEEEEEEEvNT_6ParamsE --------------------------
	.section	.nv.info._ZN7cutlass13device_kernelIN5flash11enable_sm90INS1_16FlashAttnBwdSm90INS1_25CollectiveMainloopBwdSm90ILi2ELi2ELi2EN4cute5tupleIJNS5_1CILi1EEES8_S8_EEENS6_IJNS7_ILi64EEENS7_ILi128EEENS7_ILi96EEEEEENS_6half_tEfNS_4arch4Sm90ELb0ELb1ELb1ELb1ELb0ELb1ELb0ELb0ELi2ELi1ELi2ELi1ELb1EEENS1_24CollectiveEpilogueBwdGQAISD_fSG_Li256ELb1ELb0EEENS1_19SingleTileSchedulerILb1ELb0ELb0ELi128EEEEEEEEEvNT_6ParamsE,"",@"SHT_CUDA_INFO"
	.sectionflags	@""
	.align	4


	//----- nvinfo : EIATTR_CUDA_API_VERSION
	.align		4
        /*0000*/ 	.byte	0x04, 0x37
        /*0002*/ 	.short	(.L_492 - .L_491)
.L_491:
        /*0004*/ 	.word	0x00000082


	//----- nvinfo : EIATTR_KPARAM_INFO
	.align		4
.L_492:
        /*0008*/ 	.byte	0x04, 0x17
        /*000a*/ 	.short	(.L_494 - .L_493)
.L_493:
        /*000c*/ 	.word	0x00000000
        /*0010*/ 	.short	0x0000
        /*0012*/ 	.short	0x0000
        /*0014*/ 	.byte	0x00, 0xf0, 0x01, 0x1a


	//----- nvinfo : EIATTR_SPARSE_MMA_MASK
	.align		4
.L_494:
        /*0018*/ 	.byte	0x03, 0x50
        /*001a*/ 	.short	0x0000


	//----- nvinfo : EIATTR_MAXREG_COUNT
	.align		4
        /*001c*/ 	.byte	0x03, 0x1b
        /*001e*/ 	.short	0x00a8


	//----- nvinfo : EIATTR_MERCURY_ISA_VERSION
	.align		4
        /*0020*/ 	.byte	0x03, 0x5f
        /*0022*/ 	.short	0x0101


	//----- nvinfo : EIATTR_VRC_CTA_INIT_COUNT
	.align		4
        /*0024*/ 	.byte	0x02, 0x4a
	.zero		1
	.zero		1


	//----- nvinfo : EIATTR_EXIT_INSTR_OFFSETS
	.align		4
        /*0028*/ 	.byte	0x04, 0x1c
        /*002a*/ 	.short	(.L_496 - .L_495)


	//   ....[0]....
.L_495:
        /*002c*/ 	.word	0x00000010


	//----- nvinfo : EIATTR_MAX_THREADS
	.align		4
.L_496:
        /*0030*/ 	.byte	0x04, 0x05
        /*0032*/ 	.short	(.L_498 - .L_497)
.L_497:
        /*0034*/ 	.word	0x00000180
        /*0038*/ 	.word	0x00000001
        /*003c*/ 	.word	0x00000001


	//----- nvinfo : EIATTR_CBANK_PARAM_SIZE
	.align		4
.L_498:
        /*0040*/ 	.byte	0x03, 0x19
        /*0042*/ 	.short	0x0680


	//----- nvinfo : EIATTR_PARAM_CBANK
	.align		4
        /*0044*/ 	.byte	0x04, 0x0a
        /*0046*/ 	.short	(.L_500 - .L_499)
	.align		4
.L_499:
        /*0048*/ 	.word	index@(.nv.constant0._ZN7cutlass13device_kernelIN5flash11enable_sm90INS1_16FlashAttnBwdSm90INS1_25CollectiveMainloopBwdSm90ILi2ELi2ELi2EN4cute5tupleIJNS5_1CILi1EEES8_S8_EEENS6_IJNS7_ILi64EEENS7_ILi128EEENS7_ILi96EEEEEENS_6half_tEfNS_4arch4Sm90ELb0ELb1ELb1ELb1ELb0ELb1ELb0ELb0ELi2ELi1ELi2ELi1ELb1EEENS1_24CollectiveEpilogueBwdGQAISD_fSG_Li256ELb1ELb0EEENS1_19SingleTileSchedulerILb1ELb0ELb0ELi128EEEEEEEEEvNT_6ParamsE)
        /*004c*/ 	.short	0x0380
        /*004e*/ 	.short	0x0680


	//----- nvinfo : EIATTR_SW_WAR
	.align		4
.L_500:
        /*0050*/ 	.byte	0x04, 0x36
        /*0052*/ 	.short	(.L_502 - .L_501)
.L_501:
        /*0054*/ 	.word	0x00000008
.L_502:


//--------------------- .nv.info._ZN7cutlass13device_kernelIN5flash11enable_sm90INS1_16FlashAttnBwdSm90INS1_25CollectiveMainloopBwdSm90ILi2ELi2ELi2EN4cute5tupleIJNS5_1CILi1EEES8_S8_EEENS6_IJNS7_ILi64EEENS7_ILi128EEENS7_ILi96EEEEEENS_6half_tEfNS_4arch4Sm90ELb0ELb1ELb1ELb1ELb1ELb1ELb0ELb0ELi2ELi1ELi2ELi1ELb1EEENS1_24CollectiveEpilogueBwdGQAISD_fSG_Li256ELb1ELb1EEENS1_19SingleTileSchedulerILb1ELb0ELb0ELi128EEEEEEEEEvNT_6ParamsE --------------------------
	.section	.nv.info._ZN7cutlass13device_kernelIN5flash11enable_sm90INS1_16FlashAttnBwdSm90INS1_25CollectiveMainloopBwdSm90ILi2ELi2ELi2EN4cute5tupleIJNS5_1CILi1EEES8_S8_EEENS6_IJNS7_ILi64EEENS7_ILi128EEENS7_ILi96EEEEEENS_6half_tEfNS_4arch4Sm90ELb0ELb1ELb1ELb1ELb1ELb1ELb0ELb0ELi2ELi1ELi2ELi1ELb1EEENS1_24CollectiveEpilogueBwdGQAISD_fSG_Li256ELb1ELb1EEENS1_19SingleTileSchedulerILb1ELb0ELb0ELi128EEEEEEEEEvNT_6ParamsE,"",@"SHT_CUDA_INFO"
	.sectionflags	@""
	.align	4


	//----- nvinfo : EIATTR_CUDA_API_VERSION
	.align		4
        /*0000*/ 	.byte	0x04, 0x37
        /*0002*/ 	.short	(.L_504 - .L_503)
.L_503:
        /*0004*/ 	.word	0x00000082


	//----- nvinfo : EIATTR_KPARAM_INFO
	.align		4
.L_504:
        /*0008*/ 	.byte	0x04, 0x17
        /*000a*/ 	.short	(.L_506 - .L_505)
.L_505:
        /*000c*/ 	.word	0x00000000
        /*0010*/ 	.short	0x0000
        /*0012*/ 	.short	0x0000
        /*0014*/ 	.byte	0x00, 0xf0, 0x01, 0x1a


	//----- nvinfo : EIATTR_SPARSE_MMA_MASK
	.align		4
.L_506:
        /*0018*/ 	.byte	0x03, 0x50
        /*001a*/ 	.short	0x0000


	//----- nvinfo : EIATTR_MAXREG_COUNT
	.align		4
        /*001c*/ 	.byte	0x03, 0x1b
        /*001e*/ 	.short	0x00a8


	//----- nvinfo : EIATTR_MERCURY_ISA_VERSION
	.align		4
        /*0020*/ 	.byte	0x03, 0x5f
        /*0022*/ 	.short	0x0101


	//----- nvinfo : EIATTR_VRC_CTA_INIT_COUNT
	.align		4
        /*0024*/ 	.byte	0x02, 0x4a
	.zero		1
	.zero		1


	//----- nvinfo : EIATTR_EXIT_INSTR_OFFSETS
	.align		4
        /*0028*/ 	.byte	0x04, 0x1c
        /*002a*/ 	.short	(.L_508 - .L_507)


	//   ....[0]....
.L_507:
        /*002c*/ 	.word	0x00000010


	//----- nvinfo : EIATTR_MAX_THREADS
	.align		4
.L_508:
        /*0030*/ 	.byte	0x04, 0x05
        /*0032*/ 	.short	(.L_510 - .L_509)
.L_509:
        /*0034*/ 	.word	0x00000180
        /*0038*/ 	.word	0x00000001
        /*003c*/ 	.word	0x00000001


	//----- nvinfo : EIATTR_CBANK_PARAM_SIZE
	.align		4
.L_510:
        /*0040*/ 	.byte	0x03, 0x19
        /*0042*/ 	.short	0x0680


	//----- nvinfo : EIATTR_PARAM_CBANK
	.align		4
        /*0044*/ 	.byte	0x04, 0x0a
        /*0046*/ 	.short	(.L_512 - .L_511)
	.align		4
.L_511:
        /*0048*/ 	.word	index@(.nv.constant0._ZN7cutlass13device_kernelIN5flash11enable_sm90INS1_16FlashAttnBwdSm90INS1_25CollectiveMainloopBwdSm90ILi2ELi2ELi2EN4cute5tupleIJNS5_1CILi1EEES8_S8_EEENS6_IJNS7_ILi64EEENS7_ILi128EEENS7_ILi96EEEEEENS_6half_tEfNS_4arch4Sm90ELb0ELb1ELb1ELb1ELb1ELb1ELb0ELb0ELi2ELi1ELi2ELi1ELb1EEENS1_24CollectiveEpilogueBwdGQAISD_fSG_Li256ELb1ELb1EEENS1_19SingleTileSchedulerILb1ELb0ELb0ELi128EEEEEEEEEvNT_6ParamsE)
        /*004c*/ 	.short	0x0380
        /*004e*/ 	.short	0x0680


	//----- nvinfo : EIATTR_SW_WAR
	.align		4
.L_512:
        /*0050*/ 	.byte	0x04, 0x36
        /*0052*/ 	.short	(.L_514 - .L_513)
.L_513:
        /*0054*/ 	.word	0x00000008
.L_514:


//--------------------- .nv.info._ZN7cutlass13device_kernelIN5flash11enable_sm90INS1_16FlashAttnBwdSm90INS1_25CollectiveMainloopBwdSm90ILi2ELi2ELi2EN4cute5tupleIJNS5_1CILi1EEES8_S8_EEENS6_IJNS7_ILi64EEENS7_ILi128EEENS7_ILi96EEEEEENS_6half_tEfNS_4arch4Sm90ELb1ELb0ELb1ELb0ELb0ELb1ELb0ELb0ELi2ELi1ELi2ELi1ELb1EEENS1_21CollectiveEpilogueBwdISD_SE_SG_Li256ELb0ELb0ELi1EEENS1_25SingleTileBwdLPTSchedulerILb0ELi128ELb0EEEEEEEEEvNT_6ParamsE --------------------------
	.section	.nv.info._ZN7cutlass13device_kernelIN5flash11enable_sm90INS1_16FlashAttnBwdSm90INS1_25CollectiveMainloopBwdSm90ILi2ELi2ELi2EN4cute5tupleIJNS5_1CILi1EEES8_S8_EEENS6_IJNS7_ILi64EEENS7_ILi128EEENS7_ILi96EEEEEENS_6half_tEfNS_4arch4Sm90ELb1ELb0ELb1ELb0ELb0ELb1ELb0ELb0ELi2ELi1ELi2ELi1ELb1EEENS1_21CollectiveEpilogueBwdISD_SE_SG_Li256ELb0ELb0ELi1EEENS1_25SingleTileBwdLPTSchedulerILb0ELi128ELb0EEEEEEEEEvNT_6ParamsE,"",@"SHT_CUDA_INFO"
	.sectionflags	@""
	.align	4


	//----- nvinfo : EIATTR_CUDA_API_VERSION
	.align		4
        /*0000*/ 	.byte	0x04, 0x37
        /*0002*/ 	.short	(.L_516 - .L_515)
.L_515:
        /*0004*/ 	.word	0x00000082


	//----- nvinfo : EIATTR_KPARAM_INFO
	.align		4
.L_516:
        /*0008*/ 	.byte	0x04, 0x17
        /*000a*/ 	.short	(.L_518 - .L_517)
.L_517:
        /*000c*/ 	.word	0x00000000
        /*0010*/ 	.short	0x0000
        /*0012*/ 	.short	0x0000
        /*0014*/ 	.byte	0x00, 0xf0, 0x01, 0x24


	//----- nvinfo : EIATTR_SPARSE_MMA_MASK
	.align		4
.L_518:
        /*0018*/ 	.byte	0x03, 0x50
        /*001a*/ 	.short	0x0000


	//----- nvinfo : EIATTR_MAXREG_COUNT
	.align		4
        /*001c*/ 	.byte	0x03, 0x1b
        /*001e*/ 	.short	0x00a8


	//----- nvinfo : EIATTR_MERCURY_ISA_VERSION
	.align		4
        /*0020*/ 	.byte	0x03, 0x5f
        /*0022*/ 	.short	0x0101


	//----- nvinfo : EIATTR_VRC_CTA_INIT_COUNT
	.align		4
        /*0024*/ 	.byte	0x02, 0x4a
	.zero		1
	.zero		1


	//----- nvinfo : EIATTR_EXIT_INSTR_OFFSETS
	.align		4
        /*0028*/ 	.byte	0x04, 0x1c
        /*002a*/ 	.short	(.L_520 - .L_519)


	//   ....[0]....
.L_519:
        /*002c*/ 	.word	0x00000010


	//----- nvinfo : EIATTR_MAX_THREADS
	.align		4
.L_520:
        /*0030*/ 	.byte	0x04, 0x05
        /*0032*/ 	.short	(.L_522 - .L_521)
.L_521:
        /*0034*/ 	.word	0x00000180
        /*0038*/ 	.word	0x00000001
        /*003c*/ 	.word	0x00000001


	//----- nvinfo : EIATTR_CBANK_PARAM_SIZE
	.align		4
.L_522:
        /*0040*/ 	.byte	0x03, 0x19
        /*0042*/ 	.short	0x0900


	//----- nvinfo : EIATTR_PARAM_CBANK
	.align		4
        /*0044*/ 	.byte	0x04, 0x0a
        /*0046*/ 	.short	(.L_524 - .L_523)
	.align		4
.L_523:
        /*0048*/ 	.word	index@(.nv.constant0._ZN7cutlass13device_kernelIN5flash11enable_sm90INS1_16FlashAttnBwdSm90INS1_25CollectiveMainloopBwdSm90ILi2ELi2ELi2EN4cute5tupleIJNS5_1CILi1EEES8_S8_EEENS6_IJNS7_ILi64EEENS7_ILi128EEENS7_ILi96EEEEEENS_6half_tEfNS_4arch4Sm90ELb1ELb0ELb1ELb0ELb0ELb1ELb0ELb0ELi2ELi1ELi2ELi1ELb1EEENS1_21CollectiveEpilogueBwdISD_SE_SG_Li256ELb0ELb0ELi1EEENS1_25SingleTileBwdLPTSchedulerILb0ELi128ELb0EEEEEEEEEvNT_6ParamsE)
        /*004c*/ 	.short	0x0380
        /*004e*/ 	.short	0x0900


	//----- nvinfo : EIATTR_SW_WAR
	.align		4
.L_524:
        /*0050*/ 	.byte	0x04, 0x36
        /*0052*/ 	.short	(.L_526 - .L_525)
.L_525:
        /*0054*/ 	.word	0x00000008
.L_526:


//--------------------- .nv.info._ZN7cutlass13device_kernelIN5flash11enable_sm90INS1_16FlashAttnBwdSm90INS1_25CollectiveMainloopBwdSm90ILi2ELi2ELi2EN4cute5tupleIJNS5_1CILi1EEES8_S8_EEENS6_IJNS7_ILi64EEENS7_ILi128EEENS7_ILi96EEEEEENS_6half_tEfNS_4arch4Sm90ELb1ELb0ELb1ELb0ELb1ELb1ELb0ELb0ELi2ELi1ELi2ELi1ELb1EEENS1_21CollectiveEpilogueBwdISD_SE_SG_Li256ELb0ELb0ELi1EEENS1_25SingleTileBwdLPTSchedulerILb0ELi128ELb1EEEEEEEEEvNT_6ParamsE --------------------------
	.section	.nv.info._ZN7cutlass13device_kernelIN5flash11enable_sm90INS1_16FlashAttnBwdSm90INS1_25CollectiveMainloopBwdSm90ILi2ELi2ELi2EN4cute5tupleIJNS5_1CILi1EEES8_S8_EEENS6_IJNS7_ILi64EEENS7_ILi128EEENS7_ILi96EEEEEENS_6half_tEfNS_4arch4Sm90ELb1ELb0ELb1ELb0ELb1ELb1ELb0ELb0ELi2ELi1ELi2ELi1ELb1EEENS1_21CollectiveEpilogueBwdISD_SE_SG_Li256ELb0ELb0ELi1EEENS1_25SingleTileBwdLPTSchedulerILb0ELi128ELb1EEEEEEEEEvNT_6ParamsE,"",@"SHT_CUDA_INFO"
	.sectionflags	@""
	.align	4


	//----- nvinfo : EIATTR_CUDA_API_VERSION
	.align		4
        /*0000*/ 	.byte	0x04, 0x37
        /*0002*/ 	.short	(.L_528 - .L_527)
.L_527:
        /*0004*/ 	.word	0x00000082


	//----- nvinfo : EIATTR_KPARAM_INFO
	.align		4
.L_528:
        /*0008*/ 	.byte	0x04, 0x17
        /*000a*/ 	.short	(.L_530 - .L_529)
.L_529:
        /*000c*/ 	.word	0x00000000
        /*0010*/ 	.short	0x0000
        /*0012*/ 	.short	0x0000
        /*0014*/ 	.byte	0x00, 0xf0, 0x01, 0x24


	//----- nvinfo : EIATTR_SPARSE_MMA_MASK
	.align		4
.L_530:
        /*0018*/ 	.byte	0x03, 0x50
        /*001a*/ 	.short	0x0000


	//----- nvinfo : EIATTR_MAXREG_COUNT
	.align		4
        /*001c*/ 	.byte	0x03, 0x1b
        /*001e*/ 	.short	0x00a8


	//----- nvinfo : EIATTR_MERCURY_ISA_VERSION
	.align		4
        /*0020*/ 	.byte	0x03, 0x5f
        /*0022*/ 	.short	0x0101


	//----- nvinfo : EIATTR_VRC_CTA_INIT_COUNT
	.align		4
        /*0024*/ 	.byte	0x02, 0x4a
	.zero		1
	.zero		1


	//----- nvinfo : EIATTR_EXIT_INSTR_OFFSETS
	.align		4
        /*0028*/ 	.byte	0x04, 0x1c
        /*002a*/ 	.short	(.L_532 - .L_531)


	//   ....[0]....
.L_531:
        /*002c*/ 	.word	0x00000010


	//----- nvinfo : EIATTR_MAX_THREADS
	.align		4
.L_532:
        /*0030*/ 	.byte	0x04, 0x05
        /*0032*/ 	.short	(.L_534 - .L_533)
.L_533:
        /*0034*/ 	.word	0x00000180
        /*0038*/ 	.word	0x00000001
        /*003c*/ 	.word	0x00000001


	//----- nvinfo : EIATTR_CBANK_PARAM_SIZE
	.align		4
.L_534:
        /*0040*/ 	.byte	0x03, 0x19
        /*0042*/ 	.short	0x0900


	//----- nvinfo : EIATTR_PARAM_CBANK
	.align		4
        /*0044*/ 	.byte	0x04, 0x0a
        /*0046*/ 	.short	(.L_536 - .L_535)
	.align		4
.L_535:
        /*0048*/ 	.word	index@(.nv.constant0._ZN7cutlass13device_kernelIN5flash11enable_sm90INS1_16FlashAttnBwdSm90INS1_25CollectiveMainloopBwdSm90ILi2ELi2ELi2EN4cute5tupleIJNS5_1CILi1EEES8_S8_EEENS6_IJNS7_ILi64EEENS7_ILi128EEENS7_ILi96EEEEEENS_6half_tEfNS_4arch4Sm90ELb1ELb0ELb1ELb0ELb1ELb1ELb0ELb0ELi2ELi1ELi2ELi1ELb1EEENS1_21CollectiveEpilogueBwdISD_SE_SG_Li256ELb0ELb0ELi1EEENS1_25SingleTileBwdLPTSchedulerILb0ELi128ELb1EEEEEEEEEvNT_6ParamsE)
        /*004c*/ 	.short	0x0380
        /*004e*/ 	.short	0x0900


	//----- nvinfo : EIATTR_SW_WAR
	.align		4
.L_536:
        /*0050*/ 	.byte	0x04, 0x36
        /*0052*/ 	.short	(.L_538 - .L_537)
.L_537:
        /*0054*/ 	.word	0x00000008
.L_538:


//--------------------- .nv.info._ZN7cutlass13device_kernelIN5flash11enable_sm90INS1_16FlashAttnBwdSm90INS1_25CollectiveMainloopBwdSm90ILi2ELi2ELi2EN4cute5tupleIJNS5_1CILi1EEES8_S8_EEENS6_IJNS7_ILi64EEENS7_ILi128EEENS7_ILi96EEEEEENS_6half_tEfNS_4arch4Sm90ELb1ELb0ELb1ELb0ELb0ELb1ELb0ELb0ELi2ELi1ELi2ELi1ELb1EEENS1_24CollectiveEpilogueBwdGQAISD_fSG_Li256ELb0ELb0EEENS1_25SingleTileBwdLPTSchedulerILb0ELi128ELb0EEEEEEEEEvNT_6ParamsE --------------------------
	.section	.nv.info._ZN7cutlass13device_kernelIN5flash11enable_sm90INS1_16FlashAttnBwdSm90INS1_25CollectiveMainloopBwdSm90ILi2ELi2ELi2EN4cute5tupleIJNS5_1CILi1EEES8_S8_EEENS6_IJNS7_ILi64EEENS7_ILi128EEENS7_ILi96EEEEEENS_6half_tEfNS_4arch4Sm90ELb1ELb0ELb1ELb0ELb0ELb1ELb0ELb0ELi2ELi1ELi2ELi1ELb1EEENS1_24CollectiveEpilogueBwdGQAISD_fSG_Li256ELb0ELb0EEENS1_25SingleTileBwdLPTSchedulerILb0ELi128ELb0EEEEEEEEEvNT_6ParamsE,"",@"SHT_CUDA_INFO"
	.sectionflags	@""
	.align	4


	//----- nvinfo : EIATTR_CUDA_API_VERSION
	.align		4
        /*0000*/ 	.byte	0x04, 0x37
        /*0002*/ 	.short	(.L_540 - .L_539)
.L_539:
        /*0004*/ 	.word	0x00000082


	//----- nvinfo : EIATTR_KPARAM_INFO
	.align		4
.L_540:
        /*0008*/ 	.byte	0x04, 0x17
        /*000a*/ 	.short	(.L_542 - .L_541)
.L_541:
        /*000c*/ 	.word	0x00000000
        /*0010*/ 	.short	0x0000
        /*0012*/ 	.short	0x0000
        /*0014*/ 	.byte	0x00, 0xf0, 0x01, 0x1c


	//----- nvinfo : EIATTR_SPARSE_MMA_MASK
	.align		4
.L_542:
        /*0018*/ 	.byte	0x03, 0x50
        /*001a*/ 	.short	0x0000


	//----- nvinfo : EIATTR_MAXREG_COUNT
	.align		4
        /*001c*/ 	.byte	0x03, 0x1b
        /*001e*/ 	.short	0x00a8


	//----- nvinfo : EIATTR_MERCURY_ISA_VERSION
	.align		4
        /*0020*/ 	.byte	0x03, 0x5f
        /*0022*/ 	.short	0x0101


	//----- nvinfo : EIATTR_VRC_CTA_INIT_COUNT
	.align		4
        /*0024*/ 	.byte	0x02, 0x4a
	.zero		1
	.zero		1


	//----- nvinfo : EIATTR_EXIT_INSTR_OFFSETS
	.align		4
        /*0028*/ 	.byte	0x04, 0x1c
        /*002a*/ 	.short	(.L_544 - .L_543)


	//   ....[0]....
.L_543:
        /*002c*/ 	.word	0x00000010


	//----- nvinfo : EIATTR_MAX_THREADS
	.align		4
.L_544:
        /*0030*/ 	.byte	0x04, 0x05
        /*0032*/ 	.short	(.L_546 - .L_545)
.L_545:
        /*0034*/ 	.word	0x00000180
        /*0038*/ 	.word	0x00000001
        /*003c*/ 	.word	0x00000001


	//----- nvinfo : EIATTR_CBANK_PARAM_SIZE
	.align		4
.L_546:
        /*0040*/ 	.byte	0x03, 0x19
        /*0042*/ 	.short	0x0700


	//----- nvinfo : EIATTR_PARAM_CBANK
	.align		4
        /*0044*/ 	.byte	0x04, 0x0a
        /*0046*/ 	.short	(.L_548 - .L_547)
	.align		4
.L_547:
        /*0048*/ 	.word	index@(.nv.constant0._ZN7cutlass13device_kernelIN5flash11enable_sm90INS1_16FlashAttnBwdSm90INS1_25CollectiveMainloopBwdSm90ILi2ELi2ELi2EN4cute5tupleIJNS5_1CILi1EEES8_S8_EEENS6_IJNS7_ILi64EEENS7_ILi128EEENS7_ILi96EEEEEENS_6half_tEfNS_4arch4Sm90ELb1ELb0ELb1ELb0ELb0ELb1ELb0ELb0ELi2ELi1ELi2ELi1ELb1EEENS1_24CollectiveEpilogueBwdGQAISD_fSG_Li256ELb0ELb0EEENS1_25SingleTileBwdLPTSchedulerILb0ELi128ELb0EEEEEEEEEvNT_6ParamsE)
        /*004c*/ 	.short	0x0380
        /*004e*/ 	.short	0x0700


	//----- nvinfo : EIATTR_SW_WAR
	.align		4
.L_548:
        /*0050*/ 	.byte	0x04, 0x36
        /*0052*/ 	.short	(.L_550 - .L_549)
.L_549:
        /*0054*/ 	.word	0x00000008
.L_550:


//--------------------- .nv.info._ZN7cutlass13device_kernelIN5flash11enable_sm90INS1_16FlashAttnBwdSm90INS1_25CollectiveMainloopBwdSm90ILi2ELi2ELi2EN4cute5tupleIJNS5_1CILi1EEES8_S8_EEENS6_IJNS7_ILi64EEENS7_ILi128EEENS7_ILi96EEEEEENS_6half_tEfNS_4arch4Sm90ELb1ELb0ELb1ELb0ELb1ELb1ELb0ELb0ELi2ELi1ELi2ELi1ELb1EEENS1_24CollectiveEpilogueBwdGQAISD_fSG_Li256ELb0ELb1EEENS1_25SingleTileBwdLPTSchedulerILb0ELi128ELb1EEEEEEEEEvNT_6ParamsE --------------------------
	.section	.nv.info._ZN7cutlass13device_kernelIN5flash11enable_sm90INS1_16FlashAttnBwdSm90INS1_25CollectiveMainloopBwdSm90ILi2ELi2ELi2EN4cute5tupleIJNS5_1CILi1EEES8_S8_EEENS6_IJNS7_ILi64EEENS7_ILi128EEENS7_ILi96EEEEEENS_6half_tEfNS_4arch4Sm90ELb1ELb0ELb1ELb0ELb1ELb1ELb0ELb0ELi2ELi1ELi2ELi1ELb1EEENS1_24CollectiveEpilogueBwdGQAISD_fSG_Li256ELb0ELb1EEENS1_25SingleTileBwdLPTSchedulerILb0ELi128ELb1EEEEEEEEEvNT_6ParamsE,"",@"SHT_CUDA_INFO"
	.sectionflags	@""
	.align	4


	//----- nvinfo : EIATTR_CUDA_API_VERSION
	.align		4
        /*0000*/ 	.byte	0x04, 0x37
        /*0002*/ 	.short	(.L_552 - .L_551)
.L_551:
        /*0004*/ 	.word	0x00000082


	//----- nvinfo : EIATTR_KPARAM_INFO
	.align		4
.L_552:
        /*0008*/ 	.byte	0x04, 0x17
        /*000a*/ 	.short	(.L_554 - .L_553)
.L_553:
        /*000c*/ 	.word	0x00000000
        /*0010*/ 	.short	0x0000
        /*0012*/ 	.short	0x0000
        /*0014*/ 	.byte	0x00, 0xf0, 0x01, 0x1c


	//----- nvinfo : EIATTR_SPARSE_MMA_MASK
	.align		4
.L_554:
        /*0018*/ 	.byte	0x03, 0x50
        /*001a*/ 	.short	0x0000


	//----- nvinfo : EIATTR_MAXREG_COUNT
	.align		4
        /*001c*/ 	.byte	0x03, 0x1b
        /*001e*/ 	.short	0x00a8


	//----- nvinfo : EIATTR_MERCURY_ISA_VERSION
	.align		4
        /*0020*/ 	.byte	0x03, 0x5f
        /*0022*/ 	.short	0x0101


	//----- nvinfo : EIATTR_VRC_CTA_INIT_COUNT
	.align		4
        /*0024*/ 	.byte	0x02, 0x4a
	.zero		1
	.zero		1


	//----- nvinfo : EIATTR_EXIT_INSTR_OFFSETS
	.align		4
        /*0028*/ 	.byte	0x04, 0x1c
        /*002a*/ 	.short	(.L_556 - .L_555)


	//   ....[0]....
.L_555:
        /*002c*/ 	.word	0x00000010


	//----- nvinfo : EIATTR_MAX_THREADS
	.align		4
.L_556:
        /*0030*/ 	.byte	0x04, 0x05
        /*0032*/ 	.short	(.L_558 - .L_557)
.L_557:
        /*0034*/ 	.word	0x00000180
        /*0038*/ 	.word	0x00000001
        /*003c*/ 	.word	0x00000001


	//----- nvinfo : EIATTR_CBANK_PARAM_SIZE
	.align		4
.L_558:
        /*0040*/ 	.byte	0x03, 0x19
        /*0042*/ 	.short	0x0700


	//----- nvinfo : EIATTR_PARAM_CBANK
	.align		4
        /*0044*/ 	.byte	0x04, 0x0a
        /*0046*/ 	.short	(.L_560 - .L_559)
	.align		4
.L_559:
        /*0048*/ 	.word	index@(.nv.constant0._ZN7cutlass13device_kernelIN5flash11enable_sm90INS1_16FlashAttnBwdSm90INS1_25CollectiveMainloopBwdSm90ILi2ELi2ELi2EN4cute5tupleIJNS5_1CILi1EEES8_S8_EEENS6_IJNS7_ILi64EEENS7_ILi128EEENS7_ILi96EEEEEENS_6half_tEfNS_4arch4Sm90ELb1ELb0ELb1ELb0ELb1ELb1ELb0ELb0ELi2ELi1ELi2ELi1ELb1EEENS1_24CollectiveEpilogueBwdGQAISD_fSG_Li256ELb0ELb1EEENS1_25SingleTileBwdLPTSchedulerILb0ELi128ELb1EEEEEEEEEvNT_6ParamsE)
        /*004c*/ 	.short	0x0380
        /*004e*/ 	.short	0x0700


	//----- nvinfo : EIATTR_SW_WAR
	.align		4
.L_560:
        /*0050*/ 	.byte	0x04, 0x36
        /*0052*/ 	.short	(.L_562 - .L_561)
.L_561:
        /*0054*/ 	.word	0x00000008
.L_562:


//--------------------- .nv.info._ZN7cutlass13device_kernelIN5flash11enable_sm90INS1_16FlashAttnBwdSm90INS1_25CollectiveMainloopBwdSm90ILi2ELi2ELi2EN4cute5tupleIJNS5_1CILi1EEES8_S8_EEENS6_IJNS7_ILi64EEENS7_ILi128EEENS7_ILi96EEEEEENS_6half_tEfNS_4arch4Sm90ELb1ELb0ELb1ELb1ELb0ELb1ELb0ELb0ELi2ELi1ELi2ELi1ELb1EEENS1_21CollectiveEpilogueBwdISD_SE_SG_Li256ELb1ELb0ELi1EEENS1_25SingleTileBwdLPTSchedulerILb1ELi128ELb0EEEEEEEEEvNT_6ParamsE --------------------------
	.section	.nv.info._ZN7cutlass13device_kernelIN5flash11enable_sm90INS1_16FlashAttnBwdSm90INS1_25CollectiveMainloopBwdSm90ILi2ELi2ELi2EN4cute5tupleIJNS5_1CILi1EEES8_S8_EEENS6_IJNS7_ILi64EEENS7_ILi128EEENS7_ILi96EEEEEENS_6half_tEfNS_4arch4Sm90ELb1ELb0ELb1ELb1ELb0ELb1ELb0ELb0ELi2ELi1ELi2ELi1ELb1EEENS1_21CollectiveEpilogueBwdISD_SE_SG_Li256ELb1ELb0ELi1EEENS1_25SingleTileBwdLPTSchedulerILb1ELi128ELb0EEEEEEEEEvNT_6ParamsE,"",@"SHT_CUDA_INFO"
	.sectionflags	@""
	.align	4


	//----- nvinfo : EIATTR_CUDA_API_VERSION
	.align		4
        /*0000*/ 	.byte	0x04, 0x37
        /*0002*/ 	.short	(.L_564 - .L_563)
.L_563:
        /*0004*/ 	.word	0x00000082


	//----- nvinfo : EIATTR_KPARAM_INFO
	.align		4
.L_564:
        /*0008*/ 	.byte	0x04, 0x17
        /*000a*/ 	.short	(.L_566 - .L_565)
.L_565:
        /*000c*/ 	.word	0x00000000
        /*0010*/ 	.short	0x0000
        /*0012*/ 	.short	0x0000
        /*0014*/ 	.byte	0x00, 0xf0, 0x01, 0x1a


	//----- nvinfo : EIATTR_SPARSE_MMA_MASK
	.align		4
.L_566:
        /*0018*/ 	.byte	0x03, 0x50
        /*001a*/ 	.short	0x0000


	//----- nvinfo : EIATTR_MAXREG_COUNT
	.align		4
        /*001c*/ 	.byte	0x03, 0x1b
        /*001e*/ 	.short	0x00a8


	//----- nvinfo : EIATTR_MERCURY_ISA_VERSION
	.align		4
        /*0020*/ 	.byte	0x03, 0x5f
        /*0022*/ 	.short	0x0101


	//----- nvinfo : EIATTR_VRC_CTA_INIT_COUNT
	.align		4
        /*0024*/ 	.byte	0x02, 0x4a
	.zero		1
	.zero		1


	//----- nvinfo : EIATTR_EXIT_INSTR_OFFSETS
	.align		4
        /*0028*/ 	.byte	0x04, 0x1c
        /*002a*/ 	.short	(.L_568 - .L_567)


	//   ....[0]....
.L_567:
        /*002c*/ 	.word	0x00000010


	//----- nvinfo : EIATTR_MAX_THREADS
	.align		4
.L_568:
        /*0030*/ 	.byte	0x04, 0x05
        /*0032*/ 	.short	(.L_570 - .L_569)
.L_569:
        /*0034*/ 	.word	0x00000180
        /*0038*/ 	.word	0x00000001
        /*003c*/ 	.word	0x00000001


	//----- nvinfo : EIATTR_CBANK_PARAM_SIZE
	.align		4
.L_570:
        /*0040*/ 	.byte	0x03, 0x19
        /*0042*/ 	.short	0x0680


	//----- nvinfo : EIATTR_PARAM_CBANK
	.align		4
        /*0044*/ 	.byte	0x04, 0x0a
        /*0046*/ 	.short	(.L_572 - .L_571)
	.align		4
.L_571:
        /*0048*/ 	.word	index@(.nv.constant0._ZN7cutlass13device_kernelIN5flash11enable_sm90INS1_16FlashAttnBwdSm90INS1_25CollectiveMainloopBwdSm90ILi2ELi2ELi2EN4cute5tupleIJNS5_1CILi1EEES8_S8_EEENS6_IJNS7_ILi64EEENS7_ILi128EEENS7_ILi96EEEEEENS_6half_tEfNS_4arch4Sm90ELb1ELb0ELb1ELb1ELb0ELb1ELb0ELb0ELi2ELi1ELi2ELi1ELb1EEENS1_21CollectiveEpilogueBwdISD_SE_SG_Li256ELb1ELb0ELi1EEENS1_25SingleTileBwdLPTSchedulerILb1ELi128ELb0EEEEEEEEEvNT_6ParamsE)
        /*004c*/ 	.short	0x0380
        /*004e*/ 	.short	0x0680


	//----- nvinfo : EIATTR_SW_WAR
	.align		4
.L_572:
        /*0050*/ 	.byte	0x04, 0x36
        /*0052*/ 	.short	(.L_574 - .L_573)
.L_573:
        /*0054*/ 	.word	0x00000008
.L_574:


//--------------------- .nv.info._ZN7cutlass13device_kernelIN5flash11enable_sm90INS1_16FlashAttnBwdSm90INS1_25CollectiveMainloopBwdSm90ILi2ELi2ELi2EN4cute5tupleIJNS5_1CILi1EEES8_S8_EEENS6_IJNS7_ILi64EEENS7_ILi128EEENS7_ILi96EEEEEENS_6half_tEfNS_4arch4Sm90ELb1ELb0ELb1ELb1ELb1ELb1ELb0ELb0ELi2ELi1ELi2ELi1ELb1EEENS1_21CollectiveEpilogueBwdISD_SE_SG_Li256ELb1ELb0ELi1EEENS1_25SingleTileBwdLPTSchedulerILb1ELi128ELb1EEEEEEEEEvNT_6ParamsE --------------------------
	.section	.nv.info._ZN7cutlass13device_kernelIN5flash11enable_sm90INS1_16FlashAttnBwdSm90INS1_25CollectiveMainloopBwdSm90ILi2ELi2ELi2EN4cute5tupleIJNS5_1CILi1EEES8_S8_EEENS6_IJNS7_ILi64EEENS7_ILi128EEENS7_ILi96EEEEEENS_6half_tEfNS_4arch4Sm90ELb1ELb0ELb1ELb1ELb1ELb1ELb0ELb0ELi2ELi1ELi2ELi1ELb1EEENS1_21CollectiveEpilogueBwdISD_SE_SG_Li256ELb1ELb0ELi1EEENS1_25SingleTileBwdLPTSchedulerILb1ELi128ELb1EEEEEEEEEvNT_6ParamsE,"",@"SHT_CUDA_INFO"
	.sectionflags	@""
	.align	4


	//----- nvinfo : EIATTR_CUDA_API_VERSION
	.align		4
        /*0000*/ 	.byte	0x04, 0x37
        /*0002*/ 	.short	(.L_576 - .L_575)
.L_575:
        /*0004*/ 	.word	0x00000082


	//----- nvinfo : EIATTR_KPARAM_INFO
	.align		4
.L_576:
        /*0008*/ 	.byte	0x04, 0x17
        /*000a*/ 	.short	(.L_578 - .L_577)
.L_577:
        /*000c*/ 	.word	0x00000000
        /*0010*/ 	.short	0x0000
        /*0012*/ 	.short	0x0000
        /*0014*/ 	.byte	0x00, 0xf0, 0x01, 0x1a


	//----- nvinfo : EIATTR_SPARSE_MMA_MASK
	.align		4
.L_578:
        /*0018*/ 	.byte	0x03, 0x50
        /*001a*/ 	.short	0x0000


	//----- nvinfo : EIATTR_MAXREG_COUNT
	.align		4
        /*001c*/ 	.byte	0x03, 0x1b
        /*001e*/ 	.short	0x00a8


	//----- nvinfo : EIATTR_MERCURY_ISA_VERSION
	.align		4
        /*0020*/ 	.byte	0x03, 0x5f
        /*0022*/ 	.short	0x0101


	//----- nvinfo : EIATTR_VRC_CTA_INIT_COUNT
	.align		4
        /*0024*/ 	.byte	0x02, 0x4a
	.zero		1
	.zero		1


	//----- nvinfo : EIATTR_EXIT_INSTR_OFFSETS
	.align		4
        /*0028*/ 	.byte	0x04, 0x1c
        /*002a*/ 	.short	(.L_580 - .L_579)


	//   ....[0]....
.L_579:
        /*002c*/ 	.word	0x00000010


	//----- nvinfo : EIATTR_MAX_THREADS
	.align		4
.L_580:
        /*0030*/ 	.byte	0x04, 0x05
        /*0032*/ 	.short	(.L_582 - .L_581)
.L_581:
        /*0034*/ 	.word	0x00000180
        /*0038*/ 	.word	0x00000001
        /*003c*/ 	.word	0x00000001


	//----- nvinfo : EIATTR_CBANK_PARAM_SIZE
	.align		4
.L_582:
        /*0040*/ 	.byte	0x03, 0x19
        /*0042*/ 	.short	0x0680


	//----- nvinfo : EIATTR_PARAM_CBANK
	.align		4
        /*0044*/ 	.byte	0x04, 0x0a
        /*0046*/ 	.short	(.L_584 - .L_583)
	.align		4
.L_583:
        /*0048*/ 	.word	index@(.nv.constant0._ZN7cutlass13device_kernelIN5flash11enable_sm90INS1_16FlashAttnBwdSm90INS1_25CollectiveMainloopBwdSm90ILi2ELi2ELi2EN4cute5tupleIJNS5_1CILi1EEES8_S8_EEENS6_IJNS7_ILi64EEENS7_ILi128EEENS7_ILi96EEEEEENS_6half_tEfNS_4arch4Sm90ELb1ELb0ELb1ELb1ELb1ELb1ELb0ELb0ELi2ELi1ELi2ELi1ELb1EEENS1_21CollectiveEpilogueBwdISD_SE_SG_Li256ELb1ELb0ELi1EEENS1_25SingleTileBwdLPTSchedulerILb1ELi128ELb1EEEEEEEEEvNT_6ParamsE)
        /*004c*/ 	.short	0x0380
        /*004e*/ 	.short	0x0680


	//----- nvinfo : EIATTR_SW_WAR
	.align		4
.L_584:
        /*0050*/ 	.byte	0x04, 0x36
        /*0052*/ 	.short	(.L_586 - .L_585)
.L_585:
        /*0054*/ 	.word	0x00000008
.L_586:


//--------------------- .nv.info._ZN7cutlass13device_kernelIN5flash11enable_sm90INS1_16FlashAttnBwdSm90INS1_25CollectiveMainloopBwdSm90ILi2ELi2ELi2EN4cute5tupleIJNS5_1CILi1EEES8_S8_EEENS6_IJNS7_ILi64EEENS7_ILi128EEENS7_ILi96EEEEEENS_6half_tEfNS_4arch4Sm90ELb1ELb0ELb1ELb1ELb0ELb1ELb0ELb0ELi2ELi1ELi2ELi1ELb1EEENS1_24CollectiveEpilogueBwdGQAISD_fSG_Li256ELb1ELb0EEENS1_25SingleTileBwdLPTSchedulerILb1ELi128ELb0EEEEEEEEEvNT_6ParamsE --------------------------
	.section	.nv.info._ZN7cutlass13device_kernelIN5flash11enable_sm90INS1_16FlashAttnBwdSm90INS1_25CollectiveMainloopBwdSm90ILi2ELi2ELi2EN4cute5tupleIJNS5_1CILi1EEES8_S8_EEENS6_IJNS7_ILi64EEENS7_ILi128EEENS7_ILi96EEEEEENS_6half_tEfNS_4arch4Sm90ELb1ELb0ELb1ELb1ELb0ELb1ELb0ELb0ELi2ELi1ELi2ELi1ELb1EEENS1_24CollectiveEpilogueBwdGQAISD_fSG_Li256ELb1ELb0EEENS1_25SingleTileBwdLPTSchedulerILb1ELi128ELb0EEEEEEEEEvNT_6ParamsE,"",@"SHT_CUDA_INFO"
	.sectionflags	@""
	.align	4


	//----- nvinfo : EIATTR_CUDA_API_VERSION
	.align		4
        /*0000*/ 	.byte	0x04, 0x37
        /*0002*/ 	.short	(.L_588 - .L_587)
.L_587:
        /*0004*/ 	.word	0x00000082


	//----- nvinfo : EIATTR_KPARAM_INFO
	.align		4
.L_588:
        /*0008*/ 	.byte	0x04, 0x17
        /*000a*/ 	.short	(.L_590 - .L_589)
.L_589:
        /*000c*/ 	.word	0x00000000
        /*0010*/ 	.short	0x0000
        /*0012*/ 	.short	0x0000
        /*0014*/ 	.byte	0x00, 0xf0, 0x01, 0x1c


	//----- nvinfo : EIATTR_SPARSE_MMA_MASK
	.align		4
.L_590:
        /*0018*/ 	.byte	0x03, 0x50
        /*001a*/ 	.short	0x0000


	//----- nvinfo : EIATTR_MAXREG_COUNT
	.align		4
        /*001c*/ 	.byte	0x03, 0x1b
        /*001e*/ 	.short	0x00a8


	//----- nvinfo : EIATTR_MERCURY_ISA_VERSION
	.align		4
        /*0020*/ 	.byte	0x03, 0x5f
        /*0022*/ 	.short	0x0101


	//----- nvinfo : EIATTR_VRC_CTA_INIT_COUNT
	.align		4
        /*0024*/ 	.byte	0x02, 0x4a
	.zero		1
	.zero		1


	//----- nvinfo : EIATTR_EXIT_INSTR_OFFSETS
	.align		4
        /*0028*/ 	.byte	0x04, 0x1c
        /*002a*/ 	.short	(.L_592 - .L_591)


	//   ....[0]....
.L_591:
        /*002c*/ 	.word	0x00000010


	//----- nvinfo : EIATTR_MAX_THREADS
	.align		4
.L_592:
        /*0030*/ 	.byte	0x04, 0x05
        /*0032*/ 	.short	(.L_594 - .L_593)
.L_593:
        /*0034*/ 	.word	0x00000180
        /*0038*/ 	.word	0x00000001
        /*003c*/ 	.word	0x00000001


	//----- nvinfo : EIATTR_CBANK_PARAM_SIZE
	.align		4
.L_594:
        /*0040*/ 	.byte	0x03, 0x19
        /*0042*/ 	.short	0x0700


	//----- nvinfo : EIATTR_PARAM_CBANK
	.align		4
        /*0044*/ 	.byte	0x04, 0x0a
        /*0046*/ 	.short	(.L_596 - .L_595)
	.align		4
.L_595:
        /*0048*/ 	.word	index@(.nv.constant0._ZN7cutlass13device_kernelIN5flash11enable_sm90INS1_16FlashAttnBwdSm90INS1_25CollectiveMainloopBwdSm90ILi2ELi2ELi2EN4cute5tupleIJNS5_1CILi1EEES8_S8_EEENS6_IJNS7_ILi64EEENS7_ILi128EEENS7_ILi96EEEEEENS_6half_tEfNS_4arch4Sm90ELb1ELb0ELb1ELb1ELb0ELb1ELb0ELb0ELi2ELi1ELi2ELi1ELb1EEENS1_24CollectiveEpilogueBwdGQAISD_fSG_Li256ELb1ELb0EEENS1_25SingleTileBwdLPTSchedulerILb1ELi128ELb0EEEEEEEEEvNT_6ParamsE)
        /*004c*/ 	.short	0x0380
        /*004e*/ 	.short	0x0700


	//----- nvinfo : EIATTR_SW_WAR
	.align		4
.L_596:
        /*0050*/ 	.byte	0x04, 0x36
        /*0052*/ 	.short	(.L_598 - .L_597)
.L_597:
        /*0054*/ 	.word	0x00000008
.L_598:


//--------------------- .nv.info._ZN7cutlass13device_kernelIN5flash11enable_sm90INS1_16FlashAttnBwdSm90INS1_25CollectiveMainloopBwdSm90ILi2ELi2ELi2EN4cute5tupleIJNS5_1CILi1EEES8_S8_EEENS6_IJNS7_ILi64EEENS7_ILi128EEENS7_ILi96EEEEEENS_6half_tEfNS_4arch4Sm90ELb1ELb0ELb1ELb1ELb1ELb1ELb0ELb0ELi2ELi1ELi2ELi1ELb1EEENS1_24CollectiveEpilogueBwdGQAISD_fSG_Li256ELb1ELb1EEENS1_25SingleTileBwdLPTSchedulerILb1ELi128ELb1EEEEEEEEEvNT_6ParamsE --------------------------
	.section	.nv.info._ZN7cutlass13device_kernelIN5flash11enable_sm90INS1_16FlashAttnBwdSm90INS1_25CollectiveMainloopBwdSm90ILi2ELi2ELi2EN4cute5tupleIJNS5_1CILi1EEES8_S8_EEENS6_IJNS7_ILi64EEENS7_ILi128EEENS7_ILi96EEEEEENS_6half_tEfNS_4arch4Sm90ELb1ELb0ELb1ELb1ELb1ELb1ELb0ELb0ELi2ELi1ELi2ELi1ELb1EEENS1_24CollectiveEpilogueBwdGQAISD_fSG_Li256ELb1ELb1EEENS1_25SingleTileBwdLPTSchedulerILb1ELi128ELb1EEEEEEEEEvNT_6ParamsE,"",@"SHT_CUDA_INFO"
	.sectionflags	@""
	.align	4


	//----- nvinfo : EIATTR_CUDA_API_VERSION
	.align		4
        /*0000*/ 	.byte	0x04, 0x37
        /*0002*/ 	.short	(.L_600 - .L_599)
.L_599:
        /*0004*/ 	.word	0x00000082


	//----- nvinfo : EIATTR_KPARAM_INFO
	.align		4
.L_600:
        /*0008*/ 	.byte	0x04, 0x17
        /*000a*/ 	.short	(.L_602 - .L_601)
.L_601:
        /*000c*/ 	.word	0x00000000
        /*0010*/ 	.short	0x0000
        /*0012*/ 	.short	0x0000
        /*0014*/ 	.byte	0x00, 0xf0, 0x01, 0x1c


	//----- nvinfo : EIATTR_SPARSE_MMA_MASK
	.align		4
.L_602:
        /*0018*/ 	.byte	0x03, 0x50
        /*001a*/ 	.short	0x0000


	//----- nvinfo : EIATTR_MAXREG_COUNT
	.align		4
        /*001c*/ 	.byte	0x03, 0x1b
        /*001e*/ 	.short	0x00a8


	//----- nvinfo : EIATTR_MERCURY_ISA_VERSION
	.align		4
        /*0020*/ 	.byte	0x03, 0x5f
        /*0022*/ 	.short	0x0101


	//----- nvinfo : EIATTR_VRC_CTA_INIT_COUNT
	.align		4
        /*0024*/ 	.byte	0x02, 0x4a
	.zero		1
	.zero		1


	//----- nvinfo : EIATTR_EXIT_INSTR_OFFSETS
	.align		4
        /*0028*/ 	.byte	0x04, 0x1c
        /*002a*/ 	.short	(.L_604 - .L_603)


	//   ....[0]....
.L_603:
        /*002c*/ 	.word	0x00000010


	//----- nvinfo : EIATTR_MAX_THREADS
	.align		4
.L_604:
        /*0030*/ 	.byte	0x04, 0x05
        /*0032*/ 	.short	(.L_606 - .L_605)
.L_605:
        /*0034*/ 	.word	0x00000180
        /*0038*/ 	.word	0x00000001
        /*003c*/ 	.word	0x00000001


	//----- nvinfo : EIATTR_CBANK_PARAM_SIZE
	.align		4
.L_606:
        /*0040*/ 	.byte	0x03, 0x19
        /*0042*/ 	.short	0x0700


	//----- nvinfo : EIATTR_PARAM_CBANK
	.align		4
        /*0044*/ 	.byte	0x04, 0x0a
        /*0046*/ 	.short	(.L_608 - .L_607)
	.align		4
.L_607:
        /*0048*/ 	.word	index@(.nv.constant0._ZN7cutlass13device_kernelIN5flash11enable_sm90INS1_16FlashAttnBwdSm90INS1_25CollectiveMainloopBwdSm90ILi2ELi2ELi2EN4cute5tupleIJNS5_1CILi1EEES8_S8_EEENS6_IJNS7_ILi64EEENS7_ILi128EEENS7_ILi96EEEEEENS_6half_tEfNS_4arch4Sm90ELb1ELb0ELb1ELb1ELb1ELb1ELb0ELb0ELi2ELi1ELi2ELi1ELb1EEENS1_24CollectiveEpilogueBwdGQAISD_fSG_Li256ELb1ELb1EEENS1_25SingleTileBwdLPTSchedulerILb1ELi128ELb1EEEEEEEEEvNT_6ParamsE)
        /*004c*/ 	.short	0x0380
        /*004e*/ 	.short	0x0700


	//----- nvinfo : EIATTR_SW_WAR
	.align		4
.L_608:
        /*0050*/ 	.byte	0x04, 0x36
        /*0052*/ 	.short	(.L_610 - .L_609)
.L_609:
        /*0054*/ 	.word	0x00000008
.L_610:


//--------------------- .nv.info._ZN7cutlass13device_kernelIN5flash11enable_sm90INS1_16FlashAttnBwdSm90INS1_25CollectiveMainloopBwdSm90ILi2ELi2ELi2EN4cute5tupleIJNS5_1CILi1EEES8_S8_EEENS6_IJNS7_ILi64EEENS7_ILi128EEENS7_ILi96EEEEEENS_6half_tEfNS_4arch4Sm90ELb0ELb0ELb0ELb0ELb0ELb1ELb0ELb0ELi2ELi1ELi2ELi1ELb1EEENS1_21CollectiveEpilogueBwdISD_SE_SG_Li256ELb0ELb0ELi1EEENS1_19SingleTileSchedulerILb0ELb0ELb0ELi128EEEEEEEEEvNT_6ParamsE --------------------------
	.section	.nv.info._ZN7cutlass13device_kernelIN5flash11enable_sm90INS1_16FlashAttnBwdSm90INS1_25CollectiveMainloopBwdSm90ILi2ELi2ELi2EN4cute5tupleIJNS5_1CILi1EEES8_S8_EEENS6_IJNS7_ILi64EEENS7_ILi128EEENS7_ILi96EEEEEENS_6half_tEfNS_4arch4Sm90ELb0ELb0ELb0ELb0ELb0ELb1ELb0ELb0ELi2ELi1ELi2ELi1ELb1EEENS1_21CollectiveEpilogueBwdISD_SE_SG_Li256ELb0ELb0ELi1EEENS1_19SingleTileSchedulerILb0ELb0ELb0ELi128EEEEEEEEEvNT_6ParamsE,"",@"SHT_CUDA_INFO"
	.sectionflags	@""
	.align	4


	//----- nvinfo : EIATTR_CUDA_API_VERSION
	.align		4
        /*0000*/ 	.byte	0x04, 0x37
        /*0002*/ 	.short	(.L_612 - .L_611)
.L_611:
        /*0004*/ 	.word	0x00000082


	//----- nvinfo : EIATTR_KPARAM_INFO
	.align		4
.L_612:
        /*0008*/ 	.byte	0x04, 0x17
        /*000a*/ 	.short	(.L_614 - .L_613)
.L_613:
        /*000c*/ 	.word	0x00000000
        /*0010*/ 	.short	0x0000
        /*0012*/ 	.short	0x0000
        /*0014*/ 	.byte	0x00, 0xf0, 0x01, 0x24


	//----- nvinfo : EIATTR_SPARSE_MMA_MASK
	.align		4
.L_614:
        /*0018*/ 	.byte	0x03, 0x50
        /*001a*/ 	.short	0x0000


	//----- nvinfo : EIATTR_MAXREG_COUNT
	.align		4
        /*001c*/ 	.byte	0x03, 0x1b
        /*001e*/ 	.short	0x00a8


	//----- nvinfo : EIATTR_MERCURY_ISA_VERSION
	.align		4
        /*0020*/ 	.byte	0x03, 0x5f
        /*0022*/ 	.short	0x0101


	//----- nvinfo : EIATTR_VRC_CTA_INIT_COUNT
	.align		4
        /*0024*/ 	.byte	0x02, 0x4a
	.zero		1
	.zero		1


	//----- nvinfo : EIATTR_EXIT_INSTR_OFFSETS
	.align		4
        /*0028*/ 	.byte	0x04, 0x1c
        /*002a*/ 	.short	(.L_616 - .L_615)


	//   ....[0]....
.L_615:
        /*002c*/ 	.word	0x00000010


	//----- nvinfo : EIATTR_MAX_THREADS
	.align		4
.L_616:
        /*0030*/ 	.byte	0x04, 0x05
        /*0032*/ 	.short	(.L_618 - .L_617)
.L_617:
        /*0034*/ 	.word	0x00000180
        /*0038*/ 	.word	0x00000001
        /*003c*/ 	.word	0x00000001


	//----- nvinfo : EIATTR_CBANK_PARAM_SIZE
	.align		4
.L_618:
        /*0040*/ 	.byte	0x03, 0x19
        /*0042*/ 	.short	0x0900


	//----- nvinfo : EIATTR_PARAM_CBANK
	.align		4
        /*0044*/ 	.byte	0x04, 0x0a
        /*0046*/ 	.short	(.L_620 - .L_619)
	.align		4
.L_619:
        /*0048*/ 	.word	index@(.nv.constant0._ZN7cutlass13device_kernelIN5flash11enable_sm90INS1_16FlashAttnBwdSm90INS1_25CollectiveMainloopBwdSm90ILi2ELi2ELi2EN4cute5tupleIJNS5_1CILi1EEES8_S8_EEENS6_IJNS7_ILi64EEENS7_ILi128EEENS7_ILi96EEEEEENS_6half_tEfNS_4arch4Sm90ELb0ELb0ELb0ELb0ELb0ELb1ELb0ELb0ELi2ELi1ELi2ELi1ELb1EEENS1_21CollectiveEpilogueBwdISD_SE_SG_Li256ELb0ELb0ELi1EEENS1_19SingleTileSchedulerILb0ELb0ELb0ELi128EEEEEEEEEvNT_6ParamsE)
        /*004c*/ 	.short	0x0380
        /*004e*/ 	.short	0x0900


	//----- nvinfo : EIATTR_SW_WAR
	.align		4
.L_620:
        /*0050*/ 	.byte	0x04, 0x36
        /*0052*/ 	.short	(.L_622 - .L_621)
.L_621:
        /*0054*/ 	.word	0x00000008
.L_622:


//--------------------- .nv.info._ZN7cutlass13device_kernelIN5flash11enable_sm90INS1_16FlashAttnBwdSm90INS1_25CollectiveMainloopBwdSm90ILi2ELi2ELi2EN4cute5tupleIJNS5_1CILi1EEES8_S8_EEENS6_IJNS7_ILi64EEENS7_ILi128EEENS7_ILi96EEEEEENS_6half_tEfNS_4arch4Sm90ELb0ELb0ELb0ELb0ELb1ELb1ELb0ELb0ELi2ELi1ELi2ELi1ELb1EEENS1_21CollectiveEpilogueBwdISD_SE_SG_Li256ELb0ELb0ELi1EEENS1_19SingleTileSchedulerILb0ELb0ELb0ELi128EEEEEEEEEvNT_6ParamsE --------------------------
	.section	.nv.info._ZN7cutlass13device_kernelIN5flash11enable_sm90INS1_16FlashAttnBwdSm90INS1_25CollectiveMainloopBwdSm90ILi2ELi2ELi2EN4cute5tupleIJNS5_1CILi1EEES8_S8_EEENS6_IJNS7_ILi64EEENS7_ILi128EEENS7_ILi96EEEEEENS_6half_tEfNS_4arch4Sm90ELb0ELb0ELb0ELb0ELb1ELb1ELb0ELb0ELi2ELi1ELi2ELi1ELb1EEENS1_21CollectiveEpilogueBwdISD_SE_SG_Li256ELb0ELb0ELi1EEENS1_19SingleTileSchedulerILb0ELb0ELb0ELi128EEEEEEEEEvNT_6ParamsE,"",@"SHT_CUDA_INFO"
	.sectionflags	@""
	.align	4


	//----- nvinfo : EIATTR_CUDA_API_VERSION
	.align		4
        /*0000*/ 	.byte	0x04, 0x37
        /*0002*/ 	.short	(.L_624 - .L_623)
.L_623:
        /*0004*/ 	.word	0x00000082


	//----- nvinfo : EIATTR_KPARAM_INFO
	.align		4
.L_624:
        /*0008*/ 	.byte	0x04, 0x17
        /*000a*/ 	.short	(.L_626 - .L_625)
.L_625:
        /*000c*/ 	.word	0x00000000
        /*0010*/ 	.short	0x0000
        /*0012*/ 	.short	0x0000
        /*0014*/ 	.byte	0x00, 0xf0, 0x01, 0x24


	//----- nvinfo : EIATTR_SPARSE_MMA_MASK
	.align		4
.L_626:
        /*0018*/ 	.byte	0x03, 0x50
        /*001a*/ 	.short	0x0000


	//----- nvinfo : EIATTR_MAXREG_COUNT
	.align		4
        /*001c*/ 	.byte	0x03, 0x1b
        /*001e*/ 	.short	0x00a8


	//----- nvinfo : EIATTR_MERCURY_ISA_VERSION
	.align		4
        /*0020*/ 	.byte	0x03, 0x5f
        /*0022*/ 	.short	0x0101


	//----- nvinfo : EIATTR_VRC_CTA_INIT_COUNT
	.align		4
        /*0024*/ 	.byte	0x02, 0x4a
	.zero		1
	.zero		1


	//----- nvinfo : EIATTR_EXIT_INSTR_OFFSETS
	.align		4
        /*0028*/ 	.byte	0x04, 0x1c
        /*002a*/ 	.short	(.L_628 - .L_627)


	//   ....[0]....
.L_627:
        /*002c*/ 	.word	0x00000010


	//----- nvinfo : EIATTR_MAX_THREADS
	.align		4
.L_628:
        /*0030*/ 	.byte	0x04, 0x05
        /*0032*/ 	.short	(.L_630 - .L_629)
.L_629:
        /*0034*/ 	.word	0x00000180
        /*0038*/ 	.word	0x00000001
        /*003c*/ 	.word	0x00000001


	//----- nvinfo : EIATTR_CBANK_PARAM_SIZE
	.align		4
.L_630:
        /*0040*/ 	.byte	0x03, 0x19
        /*0042*/ 	.short	0x0900


	//----- nvinfo : EIATTR_PARAM_CBANK
	.align		4
        /*0044*/ 	.byte	0x04, 0x0a
        /*0046*/ 	.short	(.L_632 - .L_631)
	.align		4
.L_631:
        /*0048*/ 	.word	index@(.nv.constant0._ZN7cutlass13device_kernelIN5flash11enable_sm90INS1_16FlashAttnBwdSm90INS1_25CollectiveMainloopBwdSm90ILi2ELi2ELi2EN4cute5tupleIJNS5_1CILi1EEES8_S8_EEENS6_IJNS7_ILi64EEENS7_ILi128EEENS7_ILi96EEEEEENS_6half_tEfNS_4arch4Sm90ELb0ELb0ELb0ELb0ELb1ELb1ELb0ELb0ELi2ELi1ELi2ELi1ELb1EEENS1_21CollectiveEpilogueBwdISD_SE_SG_Li256ELb0ELb0ELi1EEENS1_19SingleTileSchedulerILb0ELb0ELb0ELi128EEEEEEEEEvNT_6ParamsE)
        /*004c*/ 	.short	0x0380
        /*004e*/ 	.short	0x0900


	//----- nvinfo : EIATTR_SW_WAR
	.align		4
.L_632:
        /*0050*/ 	.byte	0x04, 0x36
        /*0052*/ 	.short	(.L_634 - .L_633)
.L_633:
        /*0054*/ 	.word	0x00000008
.L_634:


//--------------------- .nv.info._ZN7cutlass13device_kernelIN5flash11enable_sm90INS1_16FlashAttnBwdSm90INS1_25CollectiveMainloopBwdSm90ILi2ELi2ELi2EN4cute5tupleIJNS5_1CILi1EEES8_S8_EEENS6_IJNS7_ILi64EEENS7_ILi128EEENS7_ILi96EEEEEENS_6half_tEfNS_4arch4Sm90ELb0ELb0ELb0ELb0ELb0ELb1ELb0ELb0ELi2ELi1ELi2ELi1ELb1EEENS1_24CollectiveEpilogueBwdGQAISD_fSG_Li256ELb0ELb0EEENS1_19SingleTileSchedulerILb0ELb0ELb0ELi128EEEEEEEEEvNT_6ParamsE --------------------------
	.section	.nv.info._ZN7cutlass13device_kernelIN5flash11enable_sm90INS1_16FlashAttnBwdSm90INS1_25CollectiveMainloopBwdSm90ILi2ELi2ELi2EN4cute5tupleIJNS5_1CILi1EEES8_S8_EEENS6_IJNS7_ILi64EEENS7_ILi128EEENS7_ILi96EEEEEENS_6half_tEfNS_4arch4Sm90ELb0ELb0ELb0ELb0ELb0ELb1ELb0ELb0ELi2ELi1ELi2ELi1ELb1EEENS1_24CollectiveEpilogueBwdGQAISD_fSG_Li256ELb0ELb0EEENS1_19SingleTileSchedulerILb0ELb0ELb0ELi128EEEEEEEEEvNT_6ParamsE,"",@"SHT_CUDA_INFO"
	.sectionflags	@""
	.align	4


	//----- nvinfo : EIATTR_CUDA_API_VERSION
	.align		4
        /*0000*/ 	.byte	0x04, 0x37
        /*0002*/ 	.short	(.L_636 - .L_635)
.L_635:
        /*0004*/ 	.word	0x00000082


	//----- nvinfo : EIATTR_KPARAM_INFO
	.align		4
.L_636:
        /*0008*/ 	.byte	0x04, 0x17
        /*000a*/ 	.short	(.L_638 - .L_637)
.L_637:
        /*000c*/ 	.word	0x00000000
        /*0010*/ 	.short	0x0000
        /*0012*/ 	.short	0x0000
        /*0014*/ 	.byte	0x00, 0xf0, 0x01, 0x1a


	//----- nvinfo : EIATTR_SPARSE_MMA_MASK
	.align		4
.L_638:
        /*0018*/ 	.byte	0x03, 0x50
        /*001a*/ 	.short	0x0000


	//----- nvinfo : EIATTR_MAXREG_COUNT
	.align		4
        /*001c*/ 	.byte	0x03, 0x1b
        /*001e*/ 	.short	0x00a8


	//----- nvinfo : EIATTR_MERCURY_ISA_VERSION
	.align		4
        /*0020*/ 	.byte	0x03, 0x5f
        /*0022*/ 	.short	0x0101


	//----- nvinfo : EIATTR_VRC_CTA_INIT_COUNT
	.align		4
        /*0024*/ 	.byte	0x02, 0x4a
	.zero		1
	.zero		1


	//----- nvinfo : EIATTR_EXIT_INSTR_OFFSETS
	.align		4
        /*0028*/ 	.byte	0x04, 0x1c
        /*002a*/ 	.short	(.L_640 - .L_639)


	//   ....[0]....
.L_639:
        /*002c*/ 	.word	0x00000010


	//----- nvinfo : EIATTR_MAX_THREADS
	.align		4
.L_640:
        /*0030*/ 	.byte	0x04, 0x05
        /*0032*/ 	.short	(.L_642 - .L_641)
.L_641:
        /*0034*/ 	.word	0x00000180
        /*0038*/ 	.word	0x00000001
        /*003c*/ 	.word	0x00000001


	//----- nvinfo : EIATTR_CBANK_PARAM_SIZE
	.align		4
.L_642:
        /*0040*/ 	.byte	0x03, 0x19
        /*0042*/ 	.short	0x0680


	//----- nvinfo : EIATTR_PARAM_CBANK
	.align		4
        /*0044*/ 	.byte	0x04, 0x0a
        /*0046*/ 	.short	(.L_644 - .L_643)
	.align		4
.L_643:
        /*0048*/ 	.word	index@(.nv.constant0._ZN7cutlass13device_kernelIN5flash11enable_sm90INS1_16FlashAttnBwdSm90INS1_25CollectiveMainloopBwdSm90ILi2ELi2ELi2EN4cute5tupleIJNS5_1CILi1EEES8_S8_EEENS6_IJNS7_ILi64EEENS7_ILi128EEENS7_ILi96EEEEEENS_6half_tEfNS_4arch4Sm90ELb0ELb0ELb0ELb0ELb0ELb1ELb0ELb0ELi2ELi1ELi2ELi1ELb1EEENS1_24CollectiveEpilogueBwdGQAISD_fSG_Li256ELb0ELb0EEENS1_19SingleTileSchedulerILb0ELb0ELb0ELi128EEEEEEEEEvNT_6ParamsE)
        /*004c*/ 	.short	0x0380
        /*004e*/ 	.short	0x0680


	//----- nvinfo : EIATTR_SW_WAR
	.align		4
.L_644:
        /*0050*/ 	.byte	0x04, 0x36
        /*0052*/ 	.short	(.L_646 - .L_645)
.L_645:
        /*0054*/ 	.word	0x00000008
.L_646:


//--------------------- .nv.info._ZN7cutlass13device_kernelIN5flash11enable_sm90INS1_16FlashAttnBwdSm90INS1_25CollectiveMainloopBwdSm90ILi2ELi2ELi2EN4cute5tupleIJNS5_1CILi1EEES8_S8_EEENS6_IJNS7_ILi64EEENS7_ILi128EEENS7_ILi96EEEEEENS_6half_tEfNS_4arch4Sm90ELb0ELb0ELb0ELb0ELb1ELb1ELb0ELb0ELi2ELi1ELi2ELi1ELb1EEENS1_24CollectiveEpilogueBwdGQAISD_fSG_Li256ELb0ELb1EEENS1_19SingleTileSchedulerILb0ELb0ELb0ELi128EEEEEEEEEvNT_6ParamsE --------------------------
	.section	.nv.info._ZN7cutlass13device_kernelIN5flash11enable_sm90INS1_16FlashAttnBwdSm90INS1_25CollectiveMainloopBwdSm90ILi2ELi2ELi2EN4cute5tupleIJNS5_1CILi1EEES8_S8_EEENS6_IJNS7_ILi64EEENS7_ILi128EEENS7_ILi96EEEEEENS_6half_tEfNS_4arch4Sm90ELb0ELb0ELb0ELb0ELb1ELb1ELb0ELb0ELi2ELi1ELi2ELi1ELb1EEENS1_24CollectiveEpilogueBwdGQAISD_fSG_Li256ELb0ELb1EEENS1_19SingleTileSchedulerILb0ELb0ELb0ELi128EEEEEEEEEvNT_6ParamsE,"",@"SHT_CUDA_INFO"
	.sectionflags	@""
	.align	4


	//----- nvinfo : EIATTR_CUDA_API_VERSION
	.align		4
        /*0000*/ 	.byte	0x04, 0x37
        /*0002*/ 	.short	(.L_648 - .L_647)
.L_647:
        /*0004*/ 	.word	0x00000082


	//----- nvinfo : EIATTR_KPARAM_INFO
	.align		4
.L_648:
        /*0008*/ 	.byte	0x04, 0x17
        /*000a*/ 	.short	(.L_650 - .L_649)
.L_649:
        /*000c*/ 	.word	0x00000000
        /*0010*/ 	.short	0x0000
        /*0012*/ 	.short	0x0000
        /*0014*/ 	.byte	0x00, 0xf0, 0x01, 0x1a


	//----- nvinfo : EIATTR_SPARSE_MMA_MASK
	.align		4
.L_650:
        /*0018*/ 	.byte	0x03, 0x50
        /*001a*/ 	.short	0x0000


	//----- nvinfo : EIATTR_MAXREG_COUNT
	.align		4
        /*001c*/ 	.byte	0x03, 0x1b
        /*001e*/ 	.short	0x00a8


	//----- nvinfo : EIATTR_MERCURY_ISA_VERSION
	.align		4
        /*0020*/ 	.byte	0x03, 0x5f
        /*0022*/ 	.short	0x0101


	//----- nvinfo : EIATTR_VRC_CTA_INIT_COUNT
	.align		4
        /*0024*/ 	.byte	0x02, 0x4a
	.zero		1
	.zero		1


	//----- nvinfo : EIATTR_EXIT_INSTR_OFFSETS
	.align		4
        /*0028*/ 	.byte	0x04, 0x1c
        /*002a*/ 	.short	(.L_652 - .L_651)


	//   ....[0]....
.L_651:
        /*002c*/ 	.word	0x00000010


	//----- nvinfo : EIATTR_MAX_THREADS
	.align		4
.L_652:
        /*0030*/ 	.byte	0x04, 0x05
        /*0032*/ 	.short	(.L_654 - .L_653)
.L_653:
        /*0034*/ 	.word	0x00000180
        /*0038*/ 	.word	0x00000001
        /*003c*/ 	.word	0x00000001


	//----- nvinfo : EIATTR_CBANK_PARAM_SIZE
	.align		4
.L_654:
        /*0040*/ 	.byte	0x03, 0x19
        /*0042*/ 	.short	0x0680


	//----- nvinfo : EIATTR_PARAM_CBANK
	.align		4
        /*0044*/ 	.byte	0x04, 0x0a
        /*0046*/ 	.short	(.L_656 - .L_655)
	.align		4
.L_655:
        /*0048*/ 	.word	index@(.nv.constant0._ZN7cutlass13device_kernelIN5flash11enable_sm90INS1_16FlashAttnBwdSm90INS1_25CollectiveMainloopBwdSm90ILi2ELi2ELi2EN4cute5tupleIJNS5_1CILi1EEES8_S8_EEENS6_IJNS7_ILi64EEENS7_ILi128EEENS7_ILi96EEEEEENS_6half_tEfNS_4arch4Sm90ELb0ELb0ELb0ELb0ELb1ELb1ELb0ELb0ELi2ELi1ELi2ELi1ELb1EEENS1_24CollectiveEpilogueBwdGQAISD_fSG_Li256ELb0ELb1EEENS1_19SingleTileSchedulerILb0ELb0ELb0ELi128EEEEEEEEEvNT_6ParamsE)
        /*004c*/ 	.short	0x0380
        /*004e*/ 	.short	0x0680


	//----- nvinfo : EIATTR_SW_WAR
	.align		4
.L_656:
        /*0050*/ 	.byte	0x04, 0x36
        /*0052*/ 	.short	(.L_658 - .L_657)
.L_657:
        /*0054*/ 	.word	0x00000008
.L_658:


//--------------------- .nv.info._ZN7cutlass13device_kernelIN5flash11enable_sm90INS1_16FlashAttnBwdSm90INS1_25CollectiveMainloopBwdSm90ILi2ELi2ELi2EN4cute5tupleIJNS5_1CILi1EEES8_S8_EEENS6_IJNS7_ILi64EEENS7_ILi128EEENS7_ILi96EEEEEENS_6half_tEfNS_4arch4Sm90ELb0ELb0ELb0ELb1ELb0ELb1ELb0ELb0ELi2ELi1ELi2ELi1ELb1EEENS1_21CollectiveEpilogueBwdISD_SE_SG_Li256ELb1ELb0ELi1EEENS1_19SingleTileSchedulerILb1ELb0ELb0ELi128EEEEEEEEEvNT_6ParamsE --------------------------
	.section	.nv.info._ZN7cutlass13device_kernelIN5flash11enable_sm90INS1_16FlashAttnBwdSm90INS1_25CollectiveMainloopBwdSm90ILi2ELi2ELi2EN4cute5tupleIJNS5_1CILi1EEES8_S8_EEENS6_IJNS7_ILi64EEENS7_ILi128EEENS7_ILi96EEEEEENS_6half_tEfNS_4arch4Sm90ELb0ELb0ELb0ELb1ELb0ELb1ELb0ELb0ELi2ELi1ELi2ELi1ELb1EEENS1_21CollectiveEpilogueBwdISD_SE_SG_Li256ELb1ELb0ELi1EEENS1_19SingleTileSchedulerILb1ELb0ELb0ELi128EEEEEEEEEvNT_6ParamsE,"",@"SHT_CUDA_INFO"
	.sectionflags	@""
	.align	4


	//----- nvinfo : EIATTR_CUDA_API_VERSION
	.align		4
        /*0000*/ 	.byte	0x04, 0x37
        /*0002*/ 	.short	(.L_660 - .L_659)
.L_659:
        /*0004*/ 	.word	0x00000082


	//----- nvinfo : EIATTR_KPARAM_INFO
	.align		4
.L_660:
        /*0008*/ 	.byte	0x04, 0x17
        /*000a*/ 	.short	(.L_662 - .L_661)
.L_661:
        /*000c*/ 	.word	0x00000000
        /*0010*/ 	.short	0x0000
        /*0012*/ 	.short	0x0000
        /*0014*/ 	.byte	0x00, 0xf0, 0x01, 0x1a


	//----- nvinfo : EIATTR_SPARSE_MMA_MASK
	.align		4
.L_662:
        /*0018*/ 	.byte	0x03, 0x50
        /*001a*/ 	.short	0x0000


	//----- nvinfo : EIATTR_MAXREG_COUNT
	.align		4
        /*001c*/ 	.byte	0x03, 0x1b
        /*001e*/ 	.short	0x00a8


	//----- nvinfo : EIATTR_MERCURY_ISA_VERSION
	.align		4
        /*0020*/ 	.byte	0x03, 0x5f
        /*0022*/ 	.short	0x0101


	//----- nvinfo : EIATTR_VRC_CTA_INIT_COUNT
	.align		4
        /*0024*/ 	.byte	0x02, 0x4a
	.zero		1
	.zero		1


	//----- nvinfo : EIATTR_EXIT_INSTR_OFFSETS
	.align		4
        /*0028*/ 	.byte	0x04, 0x1c
        /*002a*/ 	.short	(.L_664 - .L_663)


	//   ....[0]....
.L_663:
        /*002c*/ 	.word	0x00000010


	//----- nvinfo : EIATTR_MAX_THREADS
	.align		4
.L_664:
        /*0030*/ 	.byte	0x04, 0x05
        /*0032*/ 	.short	(.L_666 - .L_665)
.L_665:
        /*0034*/ 	.word	0x00000180
        /*0038*/ 	.word	0x00000001
        /*003c*/ 	.word	0x00000001


	//----- nvinfo : EIATTR_CBANK_PARAM_SIZE
	.align		4
.L_666:
        /*0040*/ 	.byte	0x03, 0x19
        /*0042*/ 	.short	0x0680


	//----- nvinfo : EIATTR_PARAM_CBANK
	.align		4
        /*0044*/ 	.byte	0x04, 0x0a
        /*0046*/ 	.short	(.L_668 - .L_667)
	.align		4
.L_667:
        /*0048*/ 	.word	index@(.nv.constant0._ZN7cutlass13device_kernelIN5flash11enable_sm90INS1_16FlashAttnBwdSm90INS1_25CollectiveMainloopBwdSm90ILi2ELi2ELi2EN4cute5tupleIJNS5_1CILi1EEES8_S8_EEENS6_IJNS7_ILi64EEENS7_ILi128EEENS7_ILi96EEEEEENS_6half_tEfNS_4arch4Sm90ELb0ELb0ELb0ELb1ELb0ELb1ELb0ELb0ELi2ELi1ELi2ELi1ELb1EEENS1_21CollectiveEpilogueBwdISD_SE_SG_Li256ELb1ELb0ELi1EEENS1_19SingleTileSchedulerILb1ELb0ELb0ELi128EEEEEEEEEvNT_6ParamsE)
        /*004c*/ 	.short	0x0380
        /*004e*/ 	.short	0x0680


	//----- nvinfo : EIATTR_SW_WAR
	.align		4
.L_668:
        /*0050*/ 	.byte	0x04, 0x36
        /*0052*/ 	.short	(.L_670 - .L_669)
.L_669:
        /*0054*/ 	.word	0x00000008
.L_670:


//--------------------- .nv.info._ZN7cutlass13device_kernelIN5flash11enable_sm90INS1_16FlashAttnBwdSm90INS1_25CollectiveMainloopBwdSm90ILi2ELi2ELi2EN4cute5tupleIJNS5_1CILi1EEES8_S8_EEENS6_IJNS7_ILi64EEENS7_ILi128EEENS7_ILi96EEEEEENS_6half_tEfNS_4arch4Sm90ELb0ELb0ELb0ELb1ELb1ELb1ELb0ELb0ELi2ELi1ELi2ELi1ELb1EEENS1_21CollectiveEpilogueBwdISD_SE_SG_Li256ELb1ELb0ELi1EEENS1_19SingleTileSchedulerILb1ELb0ELb0ELi128EEEEEEEEEvNT_6ParamsE --------------------------
	.section	.nv.info._ZN7cutlass13device_kernelIN5flash11enable_sm90INS1_16FlashAttnBwdSm90INS1_25CollectiveMainloopBwdSm90ILi2ELi2ELi2EN4cute5tupleIJNS5_1CILi1EEES8_S8_EEENS6_IJNS7_ILi64EEENS7_ILi128EEENS7_ILi96EEEEEENS_6half_tEfNS_4arch4Sm90ELb0ELb0ELb0ELb1ELb1ELb1ELb0ELb0ELi2ELi1ELi2ELi1ELb1EEENS1_21CollectiveEpilogueBwdISD_SE_SG_Li256ELb1ELb0ELi1EEENS1_19SingleTileSchedulerILb1ELb0ELb0ELi128EEEEEEEEEvNT_6ParamsE,"",@"SHT_CUDA_INFO"
	.sectionflags	@""
	.align	4


	//----- nvinfo : EIATTR_CUDA_API_VERSION
	.align		4
        /*0000*/ 	.byte	0x04, 0x37
        /*0002*/ 	.short	(.L_672 - .L_671)
.L_671:
        /*0004*/ 	.word	0x00000082


	//----- nvinfo : EIATTR_KPARAM_INFO
	.align		4
.L_672:
        /*0008*/ 	.byte	0x04, 0x17
        /*000a*/ 	.short	(.L_674 - .L_673)
.L_673:
        /*000c*/ 	.word	0x00000000
        /*0010*/ 	.short	0x0000
        /*0012*/ 	.short	0x0000
        /*0014*/ 	.byte	0x00, 0xf0, 0x01, 0x1a


	//----- nvinfo : EIATTR_SPARSE_MMA_MASK
	.align		4
.L_674:
        /*0018*/ 	.byte	0x03, 0x50
        /*001a*/ 	.short	0x0000


	//----- nvinfo : EIATTR_MAXREG_COUNT
	.align		4
        /*001c*/ 	.byte	0x03, 0x1b
        /*001e*/ 	.short	0x00a8


	//----- nvinfo : EIATTR_MERCURY_ISA_VERSION
	.align		4
        /*0020*/ 	.byte	0x03, 0x5f
        /*0022*/ 	.short	0x0101


	//----- nvinfo : EIATTR_VRC_CTA_INIT_COUNT
	.align		4
        /*0024*/ 	.byte	0x02, 0x4a
	.zero		1
	.zero		1


	//----- nvinfo : EIATTR_EXIT_INSTR_OFFSETS
	.align		4
        /*0028*/ 	.byte	0x04, 0x1c
        /*002a*/ 	.short	(.L_676 - .L_675)


	//   ....[0]....
.L_675:
        /*002c*/ 	.word	0x00000010


	//----- nvinfo : EIATTR_MAX_THREADS
	.align		4
.L_676:
        /*0030*/ 	.byte	0x04, 0x05
        /*0032*/ 	.short	(.L_678 - .L_677)
.L_677:
        /*0034*/ 	.word	0x00000180
        /*0038*/ 	.word	0x00000001
        /*003c*/ 	.word	0x00000001


	//----- nvinfo : EIATTR_CBANK_PARAM_SIZE
	.align		4
.L_678:
        /*0040*/ 	.byte	0x03, 0x19
        /*0042*/ 	.short	0x0680


	//----- nvinfo : EIATTR_PARAM_CBANK
	.align		4
        /*0044*/ 	.byte	0x04, 0x0a
        /*0046*/ 	.short	(.L_680 - .L_679)
	.align		4
.L_679:
        /*0048*/ 	.word	index@(.nv.constant0._ZN7cutlass13device_kernelIN5flash11enable_sm90INS1_16FlashAttnBwdSm90INS1_25CollectiveMainloopBwdSm90ILi2ELi2ELi2EN4cute5tupleIJNS5_1CILi1EEES8_S8_EEENS6_IJNS7_ILi64EEENS7_ILi128EEENS7_ILi96EEEEEENS_6half_tEfNS_4arch4Sm90ELb0ELb0ELb0ELb1ELb1ELb1ELb0ELb0ELi2ELi1ELi2ELi1ELb1EEENS1_21CollectiveEpilogueBwdISD_SE_SG_Li256ELb1ELb0ELi1EEENS1_19SingleTileSchedulerILb1ELb0ELb0ELi128EEEEEEEEEvNT_6ParamsE)
        /*004c*/ 	.short	0x0380
        /*004e*/ 	.short	0x0680


	//----- nvinfo : EIATTR_SW_WAR
	.align		4
.L_680:
        /*0050*/ 	.byte	0x04, 0x36
        /*0052*/ 	.short	(.L_682 - .L_681)
.L_681:
        /*0054*/ 	.word	0x00000008
.L_682:


//--------------------- .nv.info._ZN7cutlass13device_kernelIN5flash11enable_sm90INS1_16FlashAttnBwdSm90INS1_25CollectiveMainloopBwdSm90ILi2ELi2ELi2EN4cute5tupleIJNS5_1CILi1EEES8_S8_EEENS6_IJNS7_ILi64EEENS7_ILi128EEENS7_ILi96EEEEEENS_6half_tEfNS_4arch4Sm90ELb0ELb0ELb0ELb1ELb0ELb1ELb0ELb0ELi2ELi1ELi2ELi1ELb1EEENS1_24CollectiveEpilogueBwdGQAISD_fSG_Li256ELb1ELb0EEENS1_19SingleTileSchedulerILb1ELb0ELb0ELi128EEEEEEEEEvNT_6ParamsE --------------------------
	.section	.nv.info._ZN7cutlass13device_kernelIN5flash11enable_sm90INS1_16FlashAttnBwdSm90INS1_25CollectiveMainloopBwdSm90ILi2ELi2ELi2EN4cute5tupleIJNS5_1CILi1EEES8_S8_EEENS6_IJNS7_ILi64EEENS7_ILi128EEENS7_ILi96EEEEEENS_6half_tEfNS_4arch4Sm90ELb0ELb0ELb0ELb1ELb0ELb1ELb0ELb0ELi2ELi1ELi2ELi1ELb1EEENS1_24CollectiveEpilogueBwdGQAISD_fSG_Li256ELb1ELb0EEENS1_19SingleTileSchedulerILb1ELb0ELb0ELi128EEEEEEEEEvNT_6ParamsE,"",@"SHT_CUDA_INFO"
	.sectionflags	@""
	.align	4


	//----- nvinfo : EIATTR_CUDA_API_VERSION
	.align		4
        /*0000*/ 	.byte	0x04, 0x37
        /*0002*/ 	.short	(.L_684 - .L_683)
.L_683:
        /*0004*/ 	.word	0x00000082


	//----- nvinfo : EIATTR_KPARAM_INFO
	.align		4
.L_684:
        /*0008*/ 	.byte	0x04, 0x17
        /*000a*/ 	.short	(.L_686 - .L_685)
.L_685:
        /*000c*/ 	.word	0x00000000
        /*0010*/ 	.short	0x0000
        /*0012*/ 	.short	0x0000
        /*0014*/ 	.byte	0x00, 0xf0, 0x01, 0x1a


	//----- nvinfo : EIATTR_SPARSE_MMA_MASK
	.align		4
.L_686:
        /*0018*/ 	.byte	0x03, 0x50
        /*001a*/ 	.short	0x0000


	//----- nvinfo : EIATTR_MAXREG_COUNT
	.align		4
        /*001c*/ 	.byte	0x03, 0x1b
        /*001e*/ 	.short	0x00a8


	//----- nvinfo : EIATTR_MERCURY_ISA_VERSION
	.align		4
        /*0020*/ 	.byte	0x03, 0x5f
        /*0022*/ 	.short	0x0101


	//----- nvinfo : EIATTR_VRC_CTA_INIT_COUNT
	.align		4
        /*0024*/ 	.byte	0x02, 0x4a
	.zero		1
	.zero		1


	//----- nvinfo : EIATTR_EXIT_INSTR_OFFSETS
	.align		4
        /*0028*/ 	.byte	0x04, 0x1c
        /*002a*/ 	.short	(.L_688 - .L_687)


	//   ....[0]....
.L_687:
        /*002c*/ 	.word	0x00000010


	//----- nvinfo : EIATTR_MAX_THREADS
	.align		4
.L_688:
        /*0030*/ 	.byte	0x04, 0x05
        /*0032*/ 	.short	(.L_690 - .L_689)
.L_689:
        /*0034*/ 	.word	0x00000180
        /*0038*/ 	.word	0x00000001
        /*003c*/ 	.word	0x00000001


	//----- nvinfo : EIATTR_CBANK_PARAM_SIZE
	.align		4
.L_690:
        /*0040*/ 	.byte	0x03, 0x19
        /*0042*/ 	.short	0x0680


	//----- nvinfo : EIATTR_PARAM_CBANK
	.align		4
        /*0044*/ 	.byte	0x04, 0x0a
        /*0046*/ 	.short	(.L_692 - .L_691)
	.align		4
.L_691:
        /*0048*/ 	.word	index@(.nv.constant0._ZN7cutlass13device_kernelIN5flash11enable_sm90INS1_16FlashAttnBwdSm90INS1_25CollectiveMainloopBwdSm90ILi2ELi2ELi2EN4cute5tupleIJNS5_1CILi1EEES8_S8_EEENS6_IJNS7_ILi64EEENS7_ILi128EEENS7_ILi96EEEEEENS_6half_tEfNS_4arch4Sm90ELb0ELb0ELb0ELb1ELb0ELb1ELb0ELb0ELi2ELi1ELi2ELi1ELb1EEENS1_24CollectiveEpilogueBwdGQAISD_fSG_Li256ELb1ELb0EEENS1_19SingleTileSchedulerILb1ELb0ELb0ELi128EEEEEEEEEvNT_6ParamsE)
        /*004c*/ 	.short	0x0380
        /*004e*/ 	.short	0x0680


	//----- nvinfo : EIATTR_SW_WAR
	.align		4
.L_692:
        /*0050*/ 	.byte	0x04, 0x36
        /*0052*/ 	.short	(.L_694 - .L_693)
.L_693:
        /*0054*/ 	.word	0x00000008
.L_694:


//--------------------- .nv.info._ZN7cutlass13device_kernelIN5flash11enable_sm90INS1_16FlashAttnBwdSm90INS1_25CollectiveMainloopBwdSm90ILi2ELi2ELi2EN4cute5tupleIJNS5_1CILi1EEES8_S8_EEENS6_IJNS7_ILi64EEENS7_ILi128EEENS7_ILi96EEEEEENS_6half_tEfNS_4arch4Sm90ELb0ELb0ELb0ELb1ELb1ELb1ELb0ELb0ELi2ELi1ELi2ELi1ELb1EEENS1_24CollectiveEpilogueBwdGQAISD_fSG_Li256ELb1ELb1EEENS1_19SingleTileSchedulerILb1ELb0ELb0ELi128EEEEEEEEEvNT_6ParamsE --------------------------
	.section	.nv.info._ZN7cutlass13device_kernelIN5flash11enable_sm90INS1_16FlashAttnBwdSm90INS1_25CollectiveMainloopBwdSm90ILi2ELi2ELi2EN4cute5tupleIJNS5_1CILi1EEES8_S8_EEENS6_IJNS7_ILi64EEENS7_ILi128EEENS7_ILi96EEEEEENS_6half_tEfNS_4arch4Sm90ELb0ELb0ELb0ELb1ELb1ELb1ELb0ELb0ELi2ELi1ELi2ELi1ELb1EEENS1_24CollectiveEpilogueBwdGQAISD_fSG_Li256ELb1ELb1EEENS1_19SingleTileSchedulerILb1ELb0ELb0ELi128EEEEEEEEEvNT_6ParamsE,"",@"SHT_CUDA_INFO"
	.sectionflags	@""
	.align	4


	//----- nvinfo : EIATTR_CUDA_API_VERSION
	.align		4
        /*0000*/ 	.byte	0x04, 0x37
        /*0002*/ 	.short	(.L_696 - .L_695)
.L_695:
        /*0004*/ 	.word	0x00000082


	//----- nvinfo : EIATTR_KPARAM_INFO
	.align		4
.L_696:
        /*0008*/ 	.byte	0x04, 0x17
        /*000a*/ 	.short	(.L_698 - .L_697)
.L_697:
        /*000c*/ 	.word	0x00000000
        /*0010*/ 	.short	0x0000
        /*0012*/ 	.short	0x0000
        /*0014*/ 	.byte	0x00, 0xf0, 0x01, 0x1a


	//----- nvinfo : EIATTR_SPARSE_MMA_MASK
	.align		4
.L_698:
        /*0018*/ 	.byte	0x03, 0x50
        /*001a*/ 	.short	0x0000


	//----- nvinfo : EIATTR_MAXREG_COUNT
	.align		4
        /*001c*/ 	.byte	0x03, 0x1b
        /*001e*/ 	.short	0x00a8


	//----- nvinfo : EIATTR_MERCURY_ISA_VERSION
	.align		4
        /*0020*/ 	.byte	0x03, 0x5f
        /*0022*/ 	.short	0x0101


	//----- nvinfo : EIATTR_VRC_CTA_INIT_COUNT
	.align		4
        /*0024*/ 	.byte	0x02, 0x4a
	.zero		1
	.zero		1


	//----- nvinfo : EIATTR_EXIT_INSTR_OFFSETS
	.align		4
        /*0028*/ 	.byte	0x04, 0x1c
        /*002a*/ 	.short	(.L_700 - .L_699)


	//   ....[0]....
.L_699:
        /*002c*/ 	.word	0x00000010


	//----- nvinfo : EIATTR_MAX_THREADS
	.align		4
.L_700:
        /*0030*/ 	.byte	0x04, 0x05
        /*0032*/ 	.short	(.L_702 - .L_701)
.L_701:
        /*0034*/ 	.word	0x00000180
        /*0038*/ 	.word	0x00000001
        /*003c*/ 	.word	0x00000001


	//----- nvinfo : EIATTR_CBANK_PARAM_SIZE
	.align		4
.L_702:
        /*0040*/ 	.byte	0x03, 0x19
        /*0042*/ 	.short	0x0680


	//----- nvinfo : EIATTR_PARAM_CBANK
	.align		4
        /*0044*/ 	.byte	0x04, 0x0a
        /*0046*/ 	.short	(.L_704 - .L_703)
	.align		4
.L_703:
        /*0048*/ 	.word	index@(.nv.constant0._ZN7cutlass13device_kernelIN5flash11enable_sm90INS1_16FlashAttnBwdSm90INS1_25CollectiveMainloopBwdSm90ILi2ELi2ELi2EN4cute5tupleIJNS5_1CILi1EEES8_S8_EEENS6_IJNS7_ILi64EEENS7_ILi128EEENS7_ILi96EEEEEENS_6half_tEfNS_4arch4Sm90ELb0ELb0ELb0ELb1ELb1ELb1ELb0ELb0ELi2ELi1ELi2ELi1ELb1EEENS1_24CollectiveEpilogueBwdGQAISD_fSG_Li256ELb1ELb1EEENS1_19SingleTileSchedulerILb1ELb0ELb0ELi128EEEEEEEEEvNT_6ParamsE)
        /*004c*/ 	.short	0x0380
        /*004e*/ 	.short	0x0680


	//----- nvinfo : EIATTR_SW_WAR
	.align		4
.L_704:
        /*0050*/ 	.byte	0x04, 0x36
        /*0052*/ 	.short	(.L_706 - .L_705)
.L_705:
        /*0054*/ 	.word	0x00000008
.L_706:


//--------------------- .nv.info._ZN7cutlass13device_kernelIN5flash11enable_sm90INS1_16FlashAttnBwdSm90INS1_25CollectiveMainloopBwdSm90ILi2ELi2ELi2EN4cute5tupleIJNS5_1CILi1EEES8_S8_EEENS6_IJNS7_ILi64EEENS7_ILi128EEENS7_ILi96EEEEEENS_6half_tEfNS_4arch4Sm90ELb0ELb1ELb0ELb0ELb0ELb1ELb0ELb0ELi2ELi1ELi2ELi1ELb1EEENS1_21CollectiveEpilogueBwdISD_SE_SG_Li256ELb0ELb0ELi1EEENS1_19SingleTileSchedulerILb0ELb0ELb0ELi128EEEEEEEEEvNT_6ParamsE --------------------------
	.section	.nv.info._ZN7cutlass13device_kernelIN5flash11enable_sm90INS1_16FlashAttnBwdSm90INS1_25CollectiveMainloopBwdSm90ILi2ELi2ELi2EN4cute5tupleIJNS5_1CILi1EEES8_S8_EEENS6_IJNS7_ILi64EEENS7_ILi128EEENS7_ILi96EEEEEENS_6half_tEfNS_4arch4Sm90ELb0ELb1ELb0ELb0ELb0ELb1ELb0ELb0ELi2ELi1ELi2ELi1ELb1EEENS1_21CollectiveEpilogueBwdISD_SE_SG_Li256ELb0ELb0ELi1EEENS1_19SingleTileSchedulerILb0ELb0ELb0ELi128EEEEEEEEEvNT_6ParamsE,"",@"SHT_CUDA_INFO"
	.sectionflags	@""
	.align	4


	//----- nvinfo : EIATTR_CUDA_API_VERSION
	.align		4
        /*0000*/ 	.byte	0x04, 0x37
        /*0002*/ 	.short	(.L_708 - .L_707)
.L_707:
        /*0004*/ 	.word	0x00000082


	//----- nvinfo : EIATTR_KPARAM_INFO
	.align		4
.L_708:
        /*0008*/ 	.byte	0x04, 0x17
        /*000a*/ 	.short	(.L_710 - .L_709)
.L_709:
        /*000c*/ 	.word	0x00000000
        /*0010*/ 	.short	0x0000
        /*0012*/ 	.short	0x0000
        /*0014*/ 	.byte	0x00, 0xf0, 0x01, 0x24


	//----- nvinfo : EIATTR_SPARSE_MMA_MASK
	.align		4
.L_710:
        /*0018*/ 	.byte	0x03, 0x50
        /*001a*/ 	.short	0x0000


	//----- nvinfo : EIATTR_MAXREG_COUNT
	.align		4
        /*001c*/ 	.byte	0x03, 0x1b
        /*001e*/ 	.short	0x00a8


	//----- nvinfo : EIATTR_MERCURY_ISA_VERSION
	.align		4
        /*0020*/ 	.byte	0x03, 0x5f
        /*0022*/ 	.short	0x0101


	//----- nvinfo : EIATTR_VRC_CTA_INIT_COUNT
	.align		4
        /*0024*/ 	.byte	0x02, 0x4a
	.zero		1
	.zero		1


	//----- nvinfo : EIATTR_EXIT_INSTR_OFFSETS
	.align		4
        /*0028*/ 	.byte	0x04, 0x1c
        /*002a*/ 	.short	(.L_712 - .L_711)


	//   ....[0]....
.L_711:
        /*002c*/ 	.word	0x00000010


	//----- nvinfo : EIATTR_MAX_THREADS
	.align		4
.L_712:
        /*0030*/ 	.byte	0x04, 0x05
        /*0032*/ 	.short	(.L_714 - .L_713)
.L_713:
        /*0034*/ 	.word	0x00000180
        /*0038*/ 	.word	0x00000001
        /*003c*/ 	.word	0x00000001


	//----- nvinfo : EIATTR_CBANK_PARAM_SIZE
	.align		4
.L_714:
        /*0040*/ 	.byte	0x03, 0x19
        /*0042*/ 	.short	0x0900


	//----- nvinfo : EIATTR_PARAM_CBANK
	.align		4
        /*0044*/ 	.byte	0x04, 0x0a
        /*0046*/ 	.short	(.L_716 - .L_715)
	.align		4
.L_715:
        /*0048*/ 	.word	index@(.nv.constant0._ZN7cutlass13device_kernelIN5flash11enable_sm90INS1_16FlashAttnBwdSm90INS1_25CollectiveMainloopBwdSm90ILi2ELi2ELi2EN4cute5tupleIJNS5_1CILi1EEES8_S8_EEENS6_IJNS7_ILi64EEENS7_ILi128EEENS7_ILi96EEEEEENS_6half_tEfNS_4arch4Sm90ELb0ELb1ELb0ELb0ELb0ELb1ELb0ELb0ELi2ELi1ELi2ELi1ELb1EEENS1_21CollectiveEpilogueBwdISD_SE_SG_Li256ELb0ELb0ELi1EEENS1_19SingleTileSchedulerILb0ELb0ELb0ELi128EEEEEEEEEvNT_6ParamsE)
        /*004c*/ 	.short	0x0380
        /*004e*/ 	.short	0x0900


	//----- nvinfo : EIATTR_SW_WAR
	.align		4
.L_716:
        /*0050*/ 	.byte	0x04, 0x36
        /*0052*/ 	.short	(.L_718 - .L_717)
.L_717:
        /*0054*/ 	.word	0x00000008
.L_718:


//--------------------- .nv.info._ZN7cutlass13device_kernelIN5flash11enable_sm90INS1_16FlashAttnBwdSm90INS1_25CollectiveMainloopBwdSm90ILi2ELi2ELi2EN4cute5tupleIJNS5_1CILi1EEES8_S8_EEENS6_IJNS7_ILi64EEENS7_ILi128EEENS7_ILi96EEEEEENS_6half_tEfNS_4arch4Sm90ELb0ELb1ELb0ELb0ELb1ELb1ELb0ELb0ELi2ELi1ELi2ELi1ELb1EEENS1_21CollectiveEpilogueBwdISD_SE_SG_Li256ELb0ELb0ELi1EEENS1_19SingleTileSchedulerILb0ELb0ELb0ELi128EEEEEEEEEvNT_6ParamsE --------------------------
	.section	.nv.info._ZN7cutlass13device_kernelIN5flash11enable_sm90INS1_16FlashAttnBwdSm90INS1_25CollectiveMainloopBwdSm90ILi2ELi2ELi2EN4cute5tupleIJNS5_1CILi1EEES8_S8_EEENS6_IJNS7_ILi64EEENS7_ILi128EEENS7_ILi96EEEEEENS_6half_tEfNS_4arch4Sm90ELb0ELb1ELb0ELb0ELb1ELb1ELb0ELb0ELi2ELi1ELi2ELi1ELb1EEENS1_21CollectiveEpilogueBwdISD_SE_SG_Li256ELb0ELb0ELi1EEENS1_19SingleTileSchedulerILb0ELb0ELb0ELi128EEEEEEEEEvNT_6ParamsE,"",@"SHT_CUDA_INFO"
	.sectionflags	@""
	.align	4


	//----- nvinfo : EIATTR_CUDA_API_VERSION
	.align		4
        /*0000*/ 	.byte	0x04, 0x37
        /*0002*/ 	.short	(.L_720 - .L_719)
.L_719:
        /*0004*/ 	.word	0x00000082


	//----- nvinfo : EIATTR_KPARAM_INFO
	.align		4
.L_720:
        /*0008*/ 	.byte	0x04, 0x17
        /*000a*/ 	.short	(.L_722 - .L_721)
.L_721:
        /*000c*/ 	.word	0x00000000
        /*0010*/ 	.short	0x0000
        /*0012*/ 	.short	0x0000
        /*0014*/ 	.byte	0x00, 0xf0, 0x01, 0x24


	//----- nvinfo : EIATTR_SPARSE_MMA_MASK
	.align		4
.L_722:
        /*0018*/ 	.byte	0x03, 0x50
        /*001a*/ 	.short	0x0000


	//----- nvinfo : EIATTR_MAXREG_COUNT
	.align		4
        /*001c*/ 	.byte	0x03, 0x1b
        /*001e*/ 	.short	0x00a8


	//----- nvinfo : EIATTR_MERCURY_ISA_VERSION
	.align		4
        /*0020*/ 	.byte	0x03, 0x5f
        /*0022*/ 	.short	0x0101


	//----- nvinfo : EIATTR_VRC_CTA_INIT_COUNT
	.align		4
        /*0024*/ 	.byte	0x02, 0x4a
	.zero		1
	.zero		1


	//----- nvinfo : EIATTR_EXIT_INSTR_OFFSETS
	.align		4
        /*0028*/ 	.byte	0x04, 0x1c
        /*002a*/ 	.short	(.L_724 - .L_723)


	//   ....[0]....
.L_723:
        /*002c*/ 	.word	0x00000010


	//----- nvinfo : EIATTR_MAX_THREADS
	.align		4
.L_724:
        /*0030*/ 	.byte	0x04, 0x05
        /*0032*/ 	.short	(.L_726 - .L_725)
.L_725:
        /*0034*/ 	.word	0x00000180
        /*0038*/ 	.word	0x00000001
        /*003c*/ 	.word	0x00000001


	//----- nvinfo : EIATTR_CBANK_PARAM_SIZE
	.align		4
.L_726:
        /*0040*/ 	.byte	0x03, 0x19
        /*0042*/ 	.short	0x0900


	//----- nvinfo : EIATTR_PARAM_CBANK
	.align		4
        /*0044*/ 	.byte	0x04, 0x0a
        /*0046*/ 	.short	(.L_728 - .L_727)
	.align		4
.L_727:
        /*0048*/ 	.word	index@(.nv.constant0._ZN7cutlass13device_kernelIN5flash11enable_sm90INS1_16FlashAttnBwdSm90INS1_25CollectiveMainloopBwdSm90ILi2ELi2ELi2EN4cute5tupleIJNS5_1CILi1EEES8_S8_EEENS6_IJNS7_ILi64EEENS7_ILi128EEENS7_ILi96EEEEEENS_6half_tEfNS_4arch4Sm90ELb0ELb1ELb0ELb0ELb1ELb1ELb0ELb0ELi2ELi1ELi2ELi1ELb1EEENS1_21CollectiveEpilogueBwdISD_SE_SG_Li256ELb0ELb0ELi1EEENS1_19SingleTileSchedulerILb0ELb0ELb0ELi128EEEEEEEEEvNT_6ParamsE)
        /*004c*/ 	.short	0x0380
        /*004e*/ 	.short	0x0900


	//----- nvinfo : EIATTR_SW_WAR
	.align		4
.L_728:
        /*0050*/ 	.byte	0x04, 0x36
        /*0052*/ 	.short	(.L_730 - .L_729)
.L_729:
        /*0054*/ 	.word	0x00000008
.L_730:


//--------------------- .nv.info._ZN7cutlass13device_kernelIN5flash11enable_sm90INS1_16FlashAttnBwdSm90INS1_25CollectiveMainloopBwdSm90ILi2ELi2ELi2EN4cute5tupleIJNS5_1CILi1EEES8_S8_EEENS6_IJNS7_ILi64EEENS7_ILi128EEENS7_ILi96EEEEEENS_6half_tEfNS_4arch4Sm90ELb0ELb1ELb0ELb0ELb0ELb1ELb0ELb0ELi2ELi1ELi2ELi1ELb1EEENS1_24CollectiveEpilogueBwdGQAISD_fSG_Li256ELb0ELb0EEENS1_19SingleTileSchedulerILb0ELb0ELb0ELi128EEEEEEEEEvNT_6ParamsE --------------------------
	.section	.nv.info._ZN7cutlass13device_kernelIN5flash11enable_sm90INS1_16FlashAttnBwdSm90INS1_25CollectiveMainloopBwdSm90ILi2ELi2ELi2EN4cute5tupleIJNS5_1CILi1EEES8_S8_EEENS6_IJNS7_ILi64EEENS7_ILi128EEENS7_ILi96EEEEEENS_6half_tEfNS_4arch4Sm90ELb0ELb1ELb0ELb0ELb0ELb1ELb0ELb0ELi2ELi1ELi2ELi1ELb1EEENS1_24CollectiveEpilogueBwdGQAISD_fSG_Li256ELb0ELb0EEENS1_19SingleTileSchedulerILb0ELb0ELb0ELi128EEEEEEEEEvNT_6ParamsE,"",@"SHT_CUDA_INFO"
	.sectionflags	@""
	.align	4


	//----- nvinfo : EIATTR_CUDA_API_VERSION
	.align		4
        /*0000*/ 	.byte	0x04, 0x37
        /*0002*/ 	.short	(.L_732 - .L_731)
.L_731:
        /*0004*/ 	.word	0x00000082


	//----- nvinfo : EIATTR_KPARAM_INFO
	.align		4
.L_732:
        /*0008*/ 	.byte	0x04, 0x17
        /*000a*/ 	.short	(.L_734 - .L_733)
.L_733:
        /*000c*/ 	.word	0x00000000
        /*0010*/ 	.short	0x0000
        /*0012*/ 	.short	0x0000
        /*0014*/ 	.byte	0x00, 0xf0, 0x01, 0x1a


	//----- nvinfo : EIATTR_SPARSE_MMA_MASK
	.align		4
.L_734:
        /*0018*/ 	.byte	0x03, 0x50
        /*001a*/ 	.short	0x0000


	//----- nvinfo : EIATTR_MAXREG_COUNT
	.align		4
        /*001c*/ 	.byte	0x03, 0x1b
        /*001e*/ 	.short	0x00a8


	//----- nvinfo : EIATTR_MERCURY_ISA_VERSION
	.align		4
        /*0020*/ 	.byte	0x03, 0x5f
        /*0022*/ 	.short	0x0101


	//----- nvinfo : EIATTR_VRC_CTA_INIT_COUNT
	.align		4
        /*0024*/ 	.byte	0x02, 0x4a
	.zero		1
	.zero		1


	//----- nvinfo : EIATTR_EXIT_INSTR_OFFSETS
	.align		4
        /*0028*/ 	.byte	0x04, 0x1c
        /*002a*/ 	.short	(.L_736 - .L_735)


	//   ....[0]....
.L_735:
        /*002c*/ 	.word	0x00000010


	//----- nvinfo : EIATTR_MAX_THREADS
	.align		4
.L_736:
        /*0030*/ 	.byte	0x04, 0x05
        /*0032*/ 	.short	(.L_738 - .L_737)
.L_737:
        /*0034*/ 	.word	0x00000180
        /*0038*/ 	.word	0x00000001
        /*003c*/ 	.word	0x00000001


	//----- nvinfo : EIATTR_CBANK_PARAM_SIZE
	.align		4
.L_738:
        /*0040*/ 	.byte	0x03, 0x19
        /*0042*/ 	.short	0x0680


	//----- nvinfo : EIATTR_PARAM_CBANK
	.align		4
        /*0044*/ 	.byte	0x04, 0x0a
        /*0046*/ 	.short	(.L_740 - .L_739)
	.align		4
.L_739:
        /*0048*/ 	.word	index@(.nv.constant0._ZN7cutlass13device_kernelIN5flash11enable_sm90INS1_16FlashAttnBwdSm90INS1_25CollectiveMainloopBwdSm90ILi2ELi2ELi2EN4cute5tupleIJNS5_1CILi1EEES8_S8_EEENS6_IJNS7_ILi64EEENS7_ILi128EEENS7_ILi96EEEEEENS_6half_tEfNS_4arch4Sm90ELb0ELb1ELb0ELb0ELb0ELb1ELb0ELb0ELi2ELi1ELi2ELi1ELb1EEENS1_24CollectiveEpilogueBwdGQAISD_fSG_Li256ELb0ELb0EEENS1_19SingleTileSchedulerILb0ELb0ELb0ELi128EEEEEEEEEvNT_6ParamsE)
        /*004c*/ 	.short	0x0380
        /*004e*/ 	.short	0x0680


	//----- nvinfo : EIATTR_SW_WAR
	.align		4
.L_740:
        /*0050*/ 	.byte	0x04, 0x36
        /*0052*/ 	.short	(.L_742 - .L_741)
.L_741:
        /*0054*/ 	.word	0x00000008
.L_742:


//--------------------- .nv.info._ZN7cutlass13device_kernelIN5flash11enable_sm90INS1_16FlashAttnBwdSm90INS1_25CollectiveMainloopBwdSm90ILi2ELi2ELi2EN4cute5tupleIJNS5_1CILi1EEES8_S8_EEENS6_IJNS7_ILi64EEENS7_ILi128EEENS7_ILi96EEEEEENS_6half_tEfNS_4arch4Sm90ELb0ELb1ELb0ELb0ELb1ELb1ELb0ELb0ELi2ELi1ELi2ELi1ELb1EEENS1_24CollectiveEpilogueBwdGQAISD_fSG_Li256ELb0ELb1EEENS1_19SingleTileSchedulerILb0ELb0ELb0ELi128EEEEEEEEEvNT_6ParamsE --------------------------
	.section	.nv.info._ZN7cutlass13device_kernelIN5flash11enable_sm90INS1_16FlashAttnBwdSm90INS1_25CollectiveMainloopBwdSm90ILi2ELi2ELi2EN4cute5tupleIJNS5_1CILi1EEES8_S8_EEENS6_IJNS7_ILi64EEENS7_ILi128EEENS7_ILi96EEEEEENS_6half_tEfNS_4arch4Sm90ELb0ELb1ELb0ELb0ELb1ELb1ELb0ELb0ELi2ELi1ELi2ELi1ELb1EEENS1_24CollectiveEpilogueBwdGQAISD_fSG_Li256ELb0ELb1EEENS1_19SingleTileSchedulerILb0ELb0ELb0ELi128EEEEEEEEEvNT_6ParamsE,"",@"SHT_CUDA_INFO"
	.sectionflags	@""
	.align	4


	//----- nvinfo : EIATTR_CUDA_API_VERSION
	.align		4
        /*0000*/ 	.byte	0x04, 0x37
        /*0002*/ 	.short	(.L_744 - .L_743)
.L_743:
        /*0004*/ 	.word	0x00000082


	//----- nvinfo : EIATTR_KPARAM_INFO
	.align		4
.L_744:
        /*0008*/ 	.byte	0x04, 0x17
        /*000a*/ 	.short	(.L_746 - .L_745)
.L_745:
        /*000c*/ 	.word	0x00000000
        /*0010*/ 	.short	0x0000
        /*0012*/ 	.short	0x0000
        /*0014*/ 	.byte	0x00, 0xf0, 0x01, 0x1a


	//----- nvinfo : EIATTR_SPARSE_MMA_MASK
	.align		4
.L_746:
        /*0018*/ 	.byte	0x03, 0x50
        /*001a*/ 	.short	0x0000


	//----- nvinfo : EIATTR_MAXREG_COUNT
	.align		4
        /*001c*/ 	.byte	0x03, 0x1b
        /*001e*/ 	.short	0x00a8


	//----- nvinfo : EIATTR_MERCURY_ISA_VERSION
	.align		4
        /*0020*/ 	.byte	0x03, 0x5f
        /*0022*/ 	.short	0x0101


	//----- nvinfo : EIATTR_VRC_CTA_INIT_COUNT
	.align		4
        /*0024*/ 	.byte	0x02, 0x4a
	.zero		1
	.zero		1


	//----- nvinfo : EIATTR_EXIT_INSTR_OFFSETS
	.align		4
        /*0028*/ 	.byte	0x04, 0x1c
        /*002a*/ 	.short	(.L_748 - .L_747)


	//   ....[0]....
.L_747:
        /*002c*/ 	.word	0x00000010


	//----- nvinfo : EIATTR_MAX_THREADS
	.align		4
.L_748:
        /*0030*/ 	.byte	0x04, 0x05
        /*0032*/ 	.short	(.L_750 - .L_749)
.L_749:
        /*0034*/ 	.word	0x00000180
        /*0038*/ 	.word	0x00000001
        /*003c*/ 	.word	0x00000001


	//----- nvinfo : EIATTR_CBANK_PARAM_SIZE
	.align		4
.L_750:
        /*0040*/ 	.byte	0x03, 0x19
        /*0042*/ 	.short	0x0680


	//----- nvinfo : EIATTR_PARAM_CBANK
	.align		4
        /*0044*/ 	.byte	0x04, 0x0a
        /*0046*/ 	.short	(.L_752 - .L_751)
	.align		4
.L_751:
        /*0048*/ 	.word	index@(.nv.constant0._ZN7cutlass13device_kernelIN5flash11enable_sm90INS1_16FlashAttnBwdSm90INS1_25CollectiveMainloopBwdSm90ILi2ELi2ELi2EN4cute5tupleIJNS5_1CILi1EEES8_S8_EEENS6_IJNS7_ILi64EEENS7_ILi128EEENS7_ILi96EEEEEENS_6half_tEfNS_4arch4Sm90ELb0ELb1ELb0ELb0ELb1ELb1ELb0ELb0ELi2ELi1ELi2ELi1ELb1EEENS1_24CollectiveEpilogueBwdGQAISD_fSG_Li256ELb0ELb1EEENS1_19SingleTileSchedulerILb0ELb0ELb0ELi128EEEEEEEEEvNT_6ParamsE)
        /*004c*/ 	.short	0x0380
        /*004e*/ 	.short	0x0680


	//----- nvinfo : EIATTR_SW_WAR
	.align		4
.L_752:
        /*0050*/ 	.byte	0x04, 0x36
        /*0052*/ 	.short	(.L_754 - .L_753)
.L_753:
        /*0054*/ 	.word	0x00000008
.L_754:


//--------------------- .nv.info._ZN7cutlass13device_kernelIN5flash11enable_sm90INS1_16FlashAttnBwdSm90INS1_25CollectiveMainloopBwdSm90ILi2ELi2ELi2EN4cute5tupleIJNS5_1CILi1EEES8_S8_EEENS6_IJNS7_ILi64EEENS7_ILi128EEENS7_ILi96EEEEEENS_6half_tEfNS_4arch4Sm90ELb0ELb1ELb0ELb1ELb0ELb1ELb0ELb0ELi2ELi1ELi2ELi1ELb1EEENS1_21CollectiveEpilogueBwdISD_SE_SG_Li256ELb1ELb0ELi1EEENS1_19SingleTileSchedulerILb1ELb0ELb0ELi128EEEEEEEEEvNT_6ParamsE --------------------------
	.section	.nv.info._ZN7cutlass13device_kernelIN5flash11enable_sm90INS1_16FlashAttnBwdSm90INS1_25CollectiveMainloopBwdSm90ILi2ELi2ELi2EN4cute5tupleIJNS5_1CILi1EEES8_S8_EEENS6_IJNS7_ILi64EEENS7_ILi128EEENS7_ILi96EEEEEENS_6half_tEfNS_4arch4Sm90ELb0ELb1ELb0ELb1ELb0ELb1ELb0ELb0ELi2ELi1ELi2ELi1ELb1EEENS1_21CollectiveEpilogueBwdISD_SE_SG_Li256ELb1ELb0ELi1EEENS1_19SingleTileSchedulerILb1ELb0ELb0ELi128EEEEEEEEEvNT_6ParamsE,"",@"SHT_CUDA_INFO"
	.sectionflags	@""
	.align	4


	//----- nvinfo : EIATTR_CUDA_API_VERSION
	.align		4
        /*0000*/ 	.byte	0x04, 0x37
        /*0002*/ 	.short	(.L_756 - .L_755)
.L_755:
        /*0004*/ 	.word	0x00000082


	//----- nvinfo : EIATTR_KPARAM_INFO
	.align		4
.L_756:
        /*0008*/ 	.byte	0x04, 0x17
        /*000a*/ 	.short	(.L_758 - .L_757)
.L_757:
        /*000c*/ 	.word	0x00000000
        /*0010*/ 	.short	0x0000
        /*0012*/ 	.short	0x0000
        /*0014*/ 	.byte	0x00, 0xf0, 0x01, 0x1a


	//----- nvinfo : EIATTR_SPARSE_MMA_MASK
	.align		4
.L_758:
        /*0018*/ 	.byte	0x03, 0x50
        /*001a*/ 	.short	0x0000


	//----- nvinfo : EIATTR_MAXREG_COUNT
	.align		4
        /*001c*/ 	.byte	0x03, 0x1b
        /*001e*/ 	.short	0x00a8


	//----- nvinfo : EIATTR_MERCURY_ISA_VERSION
	.align		4
        /*0020*/ 	.byte	0x03, 0x5f
        /*0022*/ 	.short	0x0101


	//----- nvinfo : EIATTR_VRC_CTA_INIT_COUNT
	.align		4
        /*0024*/ 	.byte	0x02, 0x4a
	.zero		1
	.zero		1


	//----- nvinfo : EIATTR_EXIT_INSTR_OFFSETS
	.align		4
        /*0028*/ 	.byte	0x04, 0x1c
        /*002a*/ 	.short	(.L_760 - .L_759)


	//   ....[0]....
.L_759:
        /*002c*/ 	.word	0x00000010


	//----- nvinfo : EIATTR_MAX_THREADS
	.align		4
.L_760:
        /*0030*/ 	.byte	0x04, 0x05
        /*0032*/ 	.short	(.L_762 - .L_761)
.L_761:
        /*0034*/ 	.word	0x00000180
        /*0038*/ 	.word	0x00000001
        /*003c*/ 	.word	0x00000001


	//----- nvinfo : EIATTR_CBANK_PARAM_SIZE
	.align		4
.L_762:
        /*0040*/ 	.byte	0x03, 0x19
        /*0042*/ 	.short	0x0680


	//----- nvinfo : EIATTR_PARAM_CBANK
	.align		4
        /*0044*/ 	.byte	0x04, 0x0a
        /*0046*/ 	.short	(.L_764 - .L_763)
	.align		4
.L_763:
        /*0048*/ 	.word	index@(.nv.constant0._ZN7cutlass13device_kernelIN5flash11enable_sm90INS1_16FlashAttnBwdSm90INS1_25CollectiveMainloopBwdSm90ILi2ELi2ELi2EN4cute5tupleIJNS5_1CILi1EEES8_S8_EEENS6_IJNS7_ILi64EEENS7_ILi128EEENS7_ILi96EEEEEENS_6half_tEfNS_4arch4Sm90ELb0ELb1ELb0ELb1ELb0ELb1ELb0ELb0ELi2ELi1ELi2ELi1ELb1EEENS1_21CollectiveEpilogueBwdISD_SE_SG_Li256ELb1ELb0ELi1EEENS1_19SingleTileSchedulerILb1ELb0ELb0ELi128EEEEEEEEEvNT_6ParamsE)
        /*004c*/ 	.short	0x0380
        /*004e*/ 	.short	0x0680


	//----- nvinfo : EIATTR_SW_WAR
	.align		4
.L_764:
        /*0050*/ 	.byte	0x04, 0x36
        /*0052*/ 	.short	(.L_766 - .L_765)
.L_765:
        /*0054*/ 	.word	0x00000008
.L_766:


//--------------------- .nv.info._ZN7cutlass13device_kernelIN5flash11enable_sm90INS1_16FlashAttnBwdSm90INS1_25CollectiveMainloopBwdSm90ILi2ELi2ELi2EN4cute5tupleIJNS5_1CILi1EEES8_S8_EEENS6_IJNS7_ILi64EEENS7_ILi128EEENS7_ILi96EEEEEENS_6half_tEfNS_4arch4Sm90ELb0ELb1ELb0ELb1ELb1ELb1ELb0ELb0ELi2ELi1ELi2ELi1ELb1EEENS1_21CollectiveEpilogueBwdISD_SE_SG_Li256ELb1ELb0ELi1EEENS1_19SingleTileSchedulerILb1ELb0ELb0ELi128EEEEEEEEEvNT_6ParamsE --------------------------
	.section	.nv.info._ZN7cutlass13device_kernelIN5flash11enable_sm90INS1_16FlashAttnBwdSm90INS1_25CollectiveMainloopBwdSm90ILi2ELi2ELi2EN4cute5tupleIJNS5_1CILi1EEES8_S8_EEENS6_IJNS7_ILi64EEENS7_ILi128EEENS7_ILi96EEEEEENS_6half_tEfNS_4arch4Sm90ELb0ELb1ELb0ELb1ELb1ELb1ELb0ELb0ELi2ELi1ELi2ELi1ELb1EEENS1_21CollectiveEpilogueBwdISD_SE_SG_Li256ELb1ELb0ELi1EEENS1_19SingleTileSchedulerILb1ELb0ELb0ELi128EEEEEEEEEvNT_6ParamsE,"",@"SHT_CUDA_INFO"
	.sectionflags	@""
	.align	4


	//----- nvinfo : EIATTR_CUDA_API_VERSION
	.align		4
        /*0000*/ 	.byte	0x04, 0x37
        /*0002*/ 	.short	(.L_768 - .L_767)
.L_767:
        /*0004*/ 	.word	0x00000082


	//----- nvinfo : EIATTR_KPARAM_INFO
	.align		4
.L_768:
        /*0008*/ 	.byte	0x04, 0x17
        /*000a*/ 	.short	(.L_770 - .L_769)
.L_769:
        /*000c*/ 	.word	0x00000000
        /*0010*/ 	.short	0x0000
        /*0012*/ 	.short	0x0000
        /*0014*/ 	.byte	0x00, 0xf0, 0x01, 0x1a


	//----- nvinfo : EIATTR_SPARSE_MMA_MASK
	.align		4
.L_770:
        /*0018*/ 	.byte	0x03, 0x50
        /*001a*/ 	.short	0x0000


	//----- nvinfo : EIATTR_MAXREG_COUNT
	.align		4
        /*001c*/ 	.byte	0x03, 0x1b
        /*001e*/ 	.short	0x00a8


	//----- nvinfo : EIATTR_MERCURY_ISA_VERSION
	.align		4
        /*0020*/ 	.byte	0x03, 0x5f
        /*0022*/ 	.short	0x0101


	//----- nvinfo : EIATTR_VRC_CTA_INIT_COUNT
	.align		4
        /*0024*/ 	.byte	0x02, 0x4a
	.zero		1
	.zero		1


	//----- nvinfo : EIATTR_EXIT_INSTR_OFFSETS
	.align		4
        /*0028*/ 	.byte	0x04, 0x1c
        /*002a*/ 	.short	(.L_772 - .L_771)


	//   ....[0]....
.L_771:
        /*002c*/ 	.word	0x00000010


	//----- nvinfo : EIATTR_MAX_THREADS
	.align		4
.L_772:
        /*0030*/ 	.byte	0x04, 0x05
        /*0032*/ 	.short	(.L_774 - .L_773)
.L_773:
        /*0034*/ 	.word	0x00000180
        /*0038*/ 	.word	0x00000001
        /*003c*/ 	.word	0x00000001


	//----- nvinfo : EIATTR_CBANK_PARAM_SIZE
	.align		4
.L_774:
        /*0040*/ 	.byte	0x03, 0x19
        /*0042*/ 	.short	0x0680


	//----- nvinfo : EIATTR_PARAM_CBANK
	.align		4
        /*0044*/ 	.byte	0x04, 0x0a
        /*0046*/ 	.short	(.L_776 - .L_775)
	.align		4
.L_775:
        /*0048*/ 	.word	index@(.nv.constant0._ZN7cutlass13device_kernelIN5flash11enable_sm90INS1_16FlashAttnBwdSm90INS1_25CollectiveMainloopBwdSm90ILi2ELi2ELi2EN4cute5tupleIJNS5_1CILi1EEES8_S8_EEENS6_IJNS7_ILi64EEENS7_ILi128EEENS7_ILi96EEEEEENS_6half_tEfNS_4arch4Sm90ELb0ELb1ELb0ELb1ELb1ELb1ELb0ELb0ELi2ELi1ELi2ELi1ELb1EEENS1_21CollectiveEpilogueBwdISD_SE_SG_Li256ELb1ELb0ELi1EEENS1_19SingleTileSchedulerILb1ELb0ELb0ELi128EEEEEEEEEvNT_6ParamsE)
        /*004c*/ 	.short	0x0380
        /*004e*/ 	.short	0x0680


	//----- nvinfo : EIATTR_SW_WAR
	.align		4
.L_776:
        /*0050*/ 	.byte	0x04, 0x36
        /*0052*/ 	.short	(.L_778 - .L_777)
.L_777:
        /*0054*/ 	.word	0x00000008
.L_778:


//--------------------- .nv.info._ZN7cutlass13device_kernelIN5flash11enable_sm90INS1_16FlashAttnBwdSm90INS1_25CollectiveMainloopBwdSm90ILi2ELi2ELi2EN4cute5tupleIJNS5_1CILi1EEES8_S8_EEENS6_IJNS7_ILi64EEENS7_ILi128EEENS7_ILi96EEEEEENS_6half_tEfNS_4arch4Sm90ELb0ELb1ELb0ELb1ELb0ELb1ELb0ELb0ELi2ELi1ELi2ELi1ELb1EEENS1_24CollectiveEpilogueBwdGQAISD_fSG_Li256ELb1ELb0EEENS1_19SingleTileSchedulerILb1ELb0ELb0ELi128EEEEEEEEEvNT_6ParamsE --------------------------
	.section	.nv.info._ZN7cutlass13device_kernelIN5flash11enable_sm90INS1_16FlashAttnBwdSm90INS1_25CollectiveMainloopBwdSm90ILi2ELi2ELi2EN4cute5tupleIJNS5_1CILi1EEES8_S8_EEENS6_IJNS7_ILi64EEENS7_ILi128EEENS7_ILi96EEEEEENS_6half_tEfNS_4arch4Sm90ELb0ELb1ELb0ELb1ELb0ELb1ELb0ELb0ELi2ELi1ELi2ELi1ELb1EEENS1_24CollectiveEpilogueBwdGQAISD_fSG_Li256ELb1ELb0EEENS1_19SingleTileSchedulerILb1ELb0ELb0ELi128EEEEEEEEEvNT_6ParamsE,"",@"SHT_CUDA_INFO"
	.sectionflags	@""
	.align	4


	//----- nvinfo : EIATTR_CUDA_API_VERSION
	.align		4
        /*0000*/ 	.byte	0x04, 0x37
        /*0002*/ 	.short	(.L_780 - .L_779)
.L_779:
        /*0004*/ 	.word	0x00000082


	//----- nvinfo : EIATTR_KPARAM_INFO
	.align		4
.L_780:
        /*0008*/ 	.byte	0x04, 0x17
        /*000a*/ 	.short	(.L_782 - .L_781)
.L_781:
        /*000c*/ 	.word	0x00000000
        /*0010*/ 	.short	0x0000
        /*0012*/ 	.short	0x0000
        /*0014*/ 	.byte	0x00, 0xf0, 0x01, 0x1a


	//----- nvinfo : EIATTR_SPARSE_MMA_MASK
	.align		4
.L_782:
        /*0018*/ 	.byte	0x03, 0x50
        /*001a*/ 	.short	0x0000


	//----- nvinfo : EIATTR_MAXREG_COUNT
	.align		4
        /*001c*/ 	.byte	0x03, 0x1b
        /*001e*/ 	.short	0x00a8


	//----- nvinfo : EIATTR_MERCURY_ISA_VERSION
	.align		4
        /*0020*/ 	.byte	0x03, 0x5f
        /*0022*/ 	.short	0x0101


	//----- nvinfo : EIATTR_VRC_CTA_INIT_COUNT
	.align		4
        /*0024*/ 	.byte	0x02, 0x4a
	.zero		1
	.zero		1


	//----- nvinfo : EIATTR_EXIT_INSTR_OFFSETS
	.align		4
        /*0028*/ 	.byte	0x04, 0x1c
        /*002a*/ 	.short	(.L_784 - .L_783)


	//   ....[0]....
.L_783:
        /*002c*/ 	.word	0x00000010


	//----- nvinfo : EIATTR_MAX_THREADS
	.align		4
.L_784:
        /*0030*/ 	.byte	0x04, 0x05
        /*0032*/ 	.short	(.L_786 - .L_785)
.L_785:
        /*0034*/ 	.word	0x00000180
        /*0038*/ 	.word	0x00000001
        /*003c*/ 	.word	0x00000001


	//----- nvinfo : EIATTR_CBANK_PARAM_SIZE
	.align		4
.L_786:
        /*0040*/ 	.byte	0x03, 0x19
        /*0042*/ 	.short	0x0680


	//----- nvinfo : EIATTR_PARAM_CBANK
	.align		4
        /*0044*/ 	.byte	0x04, 0x0a
        /*0046*/ 	.short	(.L_788 - .L_787)
	.align		4
.L_787:
        /*0048*/ 	.word	index@(.nv.constant0._ZN7cutlass13device_kernelIN5flash11enable_sm90INS1_16FlashAttnBwdSm90INS1_25CollectiveMainloopBwdSm90ILi2ELi2ELi2EN4cute5tupleIJNS5_1CILi1EEES8_S8_EEENS6_IJNS7_ILi64EEENS7_ILi128EEENS7_ILi96EEEEEENS_6half_tEfNS_4arch4Sm90ELb0ELb1ELb0ELb1ELb0ELb1ELb0ELb0ELi2ELi1ELi2ELi1ELb1EEENS1_24CollectiveEpilogueBwdGQAISD_fSG_Li256ELb1ELb0EEENS1_19SingleTileSchedulerILb1ELb0ELb0ELi128EEEEEEEEEvNT_6ParamsE)
        /*004c*/ 	.short	0x0380
        /*004e*/ 	.short	0x0680


	//----- nvinfo : EIATTR_SW_WAR
	.align		4
.L_788:
        /*0050*/ 	.byte	0x04, 0x36
        /*0052*/ 	.short	(.L_790 - .L_789)
.L_789:
        /*0054*/ 	.word	0x00000008
.L_790:


//--------------------- .nv.info._ZN7cutlass13device_kernelIN5flash11enable_sm90INS1_16FlashAttnBwdSm90INS1_25CollectiveMainloopBwdSm90ILi2ELi2ELi2EN4cute5tupleIJNS5_1CILi1EEES8_S8_EEENS6_IJNS7_ILi64EEENS7_ILi128EEENS7_ILi96EEEEEENS_6half_tEfNS_4arch4Sm90ELb0ELb1ELb0ELb1ELb1ELb1ELb0ELb0ELi2ELi1ELi2ELi1ELb1EEENS1_24CollectiveEpilogueBwdGQAISD_fSG_Li256ELb1ELb1EEENS1_19SingleTileSchedulerILb1ELb0ELb0ELi128EEEEEEEEEvNT_6ParamsE --------------------------
	.section	.nv.info._ZN7cutlass13device_kernelIN5flash11enable_sm90INS1_16FlashAttnBwdSm90INS1_25CollectiveMainloopBwdSm90ILi2ELi2ELi2EN4cute5tupleIJNS5_1CILi1EEES8_S8_EEENS6_IJNS7_ILi64EEENS7_ILi128EEENS7_ILi96EEEEEENS_6half_tEfNS_4arch4Sm90ELb0ELb1ELb0ELb1ELb1ELb1ELb0ELb0ELi2ELi1ELi2ELi1ELb1EEENS1_24CollectiveEpilogueBwdGQAISD_fSG_Li256ELb1ELb1EEENS1_19SingleTileSchedulerILb1ELb0ELb0ELi128EEEEEEEEEvNT_6ParamsE,"",@"SHT_CUDA_INFO"
	.sectionflags	@""
	.align	4


	//----- nvinfo : EIATTR_CUDA_API_VERSION
	.align		4
        /*0000*/ 	.byte	0x04, 0x37
        /*0002*/ 	.short	(.L_792 - .L_791)
.L_791:
        /*0004*/ 	.word	0x00000082


	//----- nvinfo : EIATTR_KPARAM_INFO
	.align		4
.L_792:
        /*0008*/ 	.byte	0x04, 0x17
        /*000a*/ 	.short	(.L_794 - .L_793)
.L_793:
        /*000c*/ 	.word	0x00000000
        /*0010*/ 	.short	0x0000
        /*0012*/ 	.short	0x0000
        /*0014*/ 	.byte	0x00, 0xf0, 0x01, 0x1a


	//----- nvinfo : EIATTR_SPARSE_MMA_MASK
	.align		4
.L_794:
        /*0018*/ 	.byte	0x03, 0x50
        /*001a*/ 	.short	0x0000


	//----- nvinfo : EIATTR_MAXREG_COUNT
	.align		4
        /*001c*/ 	.byte	0x03, 0x1b
        /*001e*/ 	.short	0x00a8


	//----- nvinfo : EIATTR_MERCURY_ISA_VERSION
	.align		4
        /*0020*/ 	.byte	0x03, 0x5f
        /*0022*/ 	.short	0x0101


	//----- nvinfo : EIATTR_VRC_CTA_INIT_COUNT
	.align		4
        /*0024*/ 	.byte	0x02, 0x4a
	.zero		1
	.zero		1


	//----- nvinfo : EIATTR_EXIT_INSTR_OFFSETS
	.align		4
        /*0028*/ 	.byte	0x04, 0x1c
        /*002a*/ 	.short	(.L_796 - .L_795)


	//   ....[0]....
.L_795:
        /*002c*/ 	.word	0x00000010


	//----- nvinfo : EIATTR_MAX_THREADS
	.align		4
.L_796:
        /*0030*/ 	.byte	0x04, 0x05
        /*0032*/ 	.short	(.L_798 - .L_797)
.L_797:
        /*0034*/ 	.word	0x00000180
        /*0038*/ 	.word	0x00000001
        /*003c*/ 	.word	0x00000001


	//----- nvinfo : EIATTR_CBANK_PARAM_SIZE
	.align		4
.L_798:
        /*0040*/ 	.byte	0x03, 0x19
        /*0042*/ 	.short	0x0680


	//----- nvinfo : EIATTR_PARAM_CBANK
	.align		4
        /*0044*/ 	.byte	0x04, 0x0a
        /*0046*/ 	.short	(.L_800 - .L_799)
	.align		4
.L_799:
        /*0048*/ 	.word	index@(.nv.constant0._ZN7cutlass13device_kernelIN5flash11enable_sm90INS1_16FlashAttnBwdSm90INS1_25CollectiveMainloopBwdSm90ILi2ELi2ELi2EN4cute5tupleIJNS5_1CILi1EEES8_S8_EEENS6_IJNS7_ILi64EEENS7_ILi128EEENS7_ILi96EEEEEENS_6half_tEfNS_4arch4Sm90ELb0ELb1ELb0ELb1ELb1ELb1ELb0ELb0ELi2ELi1ELi2ELi1ELb1EEENS1_24CollectiveEpilogueBwdGQAISD_fSG_Li256ELb1ELb1EEENS1_19SingleTileSchedulerILb1ELb0ELb0ELi128EEEEEEEEEvNT_6ParamsE)
        /*004c*/ 	.short	0x0380
        /*004e*/ 	.short	0x0680


	//----- nvinfo : EIATTR_SW_WAR
	.align		4
.L_800:
        /*0050*/ 	.byte	0x04, 0x36
        /*0052*/ 	.short	(.L_802 - .L_801)
.L_801:
        /*0054*/ 	.word	0x00000008
.L_802:


//--------------------- .nv.info._ZN7cutlass13device_kernelIN5flash11enable_sm90INS1_16FlashAttnBwdSm90INS1_25CollectiveMainloopBwdSm90ILi2ELi2ELi2EN4cute5tupleIJNS5_1CILi1EEES8_S8_EEENS6_IJNS7_ILi64EEENS7_ILi128EEENS7_ILi96EEEEEENS_6half_tEfNS_4arch4Sm90ELb1ELb0ELb0ELb0ELb0ELb1ELb0ELb0ELi2ELi1ELi2ELi1ELb1EEENS1_21CollectiveEpilogueBwdISD_SE_SG_Li256ELb0ELb0ELi1EEENS1_25SingleTileBwdLPTSchedulerILb0ELi128ELb0EEEEEEEEEvNT_6ParamsE --------------------------
	.section	.nv.info._ZN7cutlass13device_kernelIN5flash11enable_sm90INS1_16FlashAttnBwdSm90INS1_25CollectiveMainloopBwdSm90ILi2ELi2ELi2EN4cute5tupleIJNS5_1CILi1EEES8_S8_EEENS6_IJNS7_ILi64EEENS7_ILi128EEENS7_ILi96EEEEEENS_6half_tEfNS_4arch4Sm90ELb1ELb0ELb0ELb0ELb0ELb1ELb0ELb0ELi2ELi1ELi2ELi1ELb1EEENS1_21CollectiveEpilogueBwdISD_SE_SG_Li256ELb0ELb0ELi1EEENS1_25SingleTileBwdLPTSchedulerILb0ELi128ELb0EEEEEEEEEvNT_6ParamsE,"",@"SHT_CUDA_INFO"
	.sectionflags	@""
	.align	4


	//----- nvinfo : EIATTR_CUDA_API_VERSION
	.align		4
        /*0000*/ 	.byte	0x04, 0x37
        /*0002*/ 	.short	(.L_804 - .L_803)
.L_803:
        /*0004*/ 	.word	0x00000082


	//----- nvinfo : EIATTR_KPARAM_INFO
	.align		4
.L_804:
        /*0008*/ 	.byte	0x04, 0x17
        /*000a*/ 	.short	(.L_806 - .L_805)
.L_805:
        /*000c*/ 	.word	0x00000000
        /*0010*/ 	.short	0x0000
        /*0012*/ 	.short	0x0000
        /*0014*/ 	.byte	0x00, 0xf0, 0x01, 0x24


	//----- nvinfo : EIATTR_SPARSE_MMA_MASK
	.align		4
.L_806:
        /*0018*/ 	.byte	0x03, 0x50
        /*001a*/ 	.short	0x0000


	//----- nvinfo : EIATTR_MAXREG_COUNT
	.align		4
        /*001c*/ 	.byte	0x03, 0x1b
        /*001e*/ 	.short	0x00a8


	//----- nvinfo : EIATTR_MERCURY_ISA_VERSION
	.align		4
        /*0020*/ 	.byte	0x03, 0x5f
        /*0022*/ 	.short	0x0101


	//----- nvinfo : EIATTR_VRC_CTA_INIT_COUNT
	.align		4
        /*0024*/ 	.byte	0x02, 0x4a
	.zero		1
	.zero		1


	//----- nvinfo : EIATTR_EXIT_INSTR_OFFSETS
	.align		4
        /*0028*/ 	.byte	0x04, 0x1c
        /*002a*/ 	.short	(.L_808 - .L_807)


	//   ....[0]....
.L_807:
        /*002c*/ 	.word	0x00000010


	//----- nvinfo : EIATTR_MAX_THREADS
	.align		4
.L_808:
        /*0030*/ 	.byte	0x04, 0x05
        /*0032*/ 	.short	(.L_810 - .L_809)
.L_809:
        /*0034*/ 	.word	0x00000180
        /*0038*/ 	.word	0x00000001
        /*003c*/ 	.word	0x00000001


	//----- nvinfo : EIATTR_CBANK_PARAM_SIZE
	.align		4
.L_810:
        /*0040*/ 	.byte	0x03, 0x19
        /*0042*/ 	.short	0x0900


	//----- nvinfo : EIATTR_PARAM_CBANK
	.align		4
        /*0044*/ 	.byte	0x04, 0x0a
        /*0046*/ 	.short	(.L_812 - .L_811)
	.align		4
.L_811:
        /*0048*/ 	.word	index@(.nv.constant0._ZN7cutlass13device_kernelIN5flash11enable_sm90INS1_16FlashAttnBwdSm90INS1_25CollectiveMainloopBwdSm90ILi2ELi2ELi2EN4cute5tupleIJNS5_1CILi1EEES8_S8_EEENS6_IJNS7_ILi64EEENS7_ILi128EEENS7_ILi96EEEEEENS_6half_tEfNS_4arch4Sm90ELb1ELb0ELb0ELb0ELb0ELb1ELb0ELb0ELi2ELi1ELi2ELi1ELb1EEENS1_21CollectiveEpilogueBwdISD_SE_SG_Li256ELb0ELb0ELi1EEENS1_25SingleTileBwdLPTSchedulerILb0ELi128ELb0EEEEEEEEEvNT_6ParamsE)
        /*004c*/ 	.short	0x0380
        /*004e*/ 	.short	0x0900


	//----- nvinfo : EIATTR_SW_WAR
	.align		4
.L_812:
        /*0050*/ 	.byte	0x04, 0x36
        /*0052*/ 	.short	(.L_814 - .L_813)
.L_813:
        /*0054*/ 	.word	0x00000008
.L_814:


//--------------------- .nv.info._ZN7cutlass13device_kernelIN5flash11enable_sm90INS1_16FlashAttnBwdSm90INS1_25CollectiveMainloopBwdSm90ILi2ELi2ELi2EN4cute5tupleIJNS5_1CILi1EEES8_S8_EEENS6_IJNS7_ILi64EEENS7_ILi128EEENS7_ILi96EEEEEENS_6half_tEfNS_4arch4Sm90ELb1ELb0ELb0ELb0ELb1ELb1ELb0ELb0ELi2ELi1ELi2ELi1ELb1EEENS1_21CollectiveEpilogueBwdISD_SE_SG_Li256ELb0ELb0ELi1EEENS1_25SingleTileBwdLPTSchedulerILb0ELi128ELb1EEEEEEEEEvNT_6ParamsE --------------------------
	.section	.nv.info._ZN7cutlass13device_kernelIN5flash11enable_sm90INS1_16FlashAttnBwdSm90INS1_25CollectiveMainloopBwdSm90ILi2ELi2ELi2EN4cute5tupleIJNS5_1CILi1EEES8_S8_EEENS6_IJNS7_ILi64EEENS7_ILi128EEENS7_ILi96EEEEEENS_6half_tEfNS_4arch4Sm90ELb1ELb0ELb0ELb0ELb1ELb1ELb0ELb0ELi2ELi1ELi2ELi1ELb1EEENS1_21CollectiveEpilogueBwdISD_SE_SG_Li256ELb0ELb0ELi1EEENS1_25SingleTileBwdLPTSchedulerILb0ELi128ELb1EEEEEEEEEvNT_6ParamsE,"",@"SHT_CUDA_INFO"
	.sectionflags	@""
	.align	4


	//----- nvinfo : EIATTR_CUDA_API_VERSION
	.align		4
        /*0000*/ 	.byte	0x04, 0x37
        /*0002*/ 	.short	(.L_816 - .L_815)
.L_815:
        /*0004*/ 	.word	0x00000082


	//----- nvinfo : EIATTR_KPARAM_INFO
	.align		4
.L_816:
        /*0008*/ 	.byte	0x04, 0x17
        /*000a*/ 	.short	(.L_818 - .L_817)
.L_817:
        /*000c*/ 	.word	0x00000000
        /*0010*/ 	.short	0x0000
        /*0012*/ 	.short	0x0000
        /*0014*/ 	.byte	0x00, 0xf0, 0x01, 0x24


	//----- nvinfo : EIATTR_SPARSE_MMA_MASK
	.align		4
.L_818:
        /*0018*/ 	.byte	0x03, 0x50
        /*001a*/ 	.short	0x0000


	//----- nvinfo : EIATTR_MAXREG_COUNT
	.align		4
        /*001c*/ 	.byte	0x03, 0x1b
        /*001e*/ 	.short	0x00a8


	//----- nvinfo : EIATTR_MERCURY_ISA_VERSION
	.align		4
        /*0020*/ 	.byte	0x03, 0x5f
        /*0022*/ 	.short	0x0101


	//----- nvinfo : EIATTR_VRC_CTA_INIT_COUNT
	.align		4
        /*0024*/ 	.byte	0x02, 0x4a
	.zero		1
	.zero		1


	//----- nvinfo : EIATTR_EXIT_INSTR_OFFSETS
	.align		4
        /*0028*/ 	.byte	0x04, 0x1c
        /*002a*/ 	.short	(.L_820 - .L_819)


	//   ....[0]....
.L_819:
        /*002c*/ 	.word	0x00000010


	//----- nvinfo : EIATTR_MAX_THREADS
	.align		4
.L_820:
        /*0030*/ 	.byte	0x04, 0x05
        /*0032*/ 	.short	(.L_822 - .L_821)
.L_821:
        /*0034*/ 	.word	0x00000180
        /*0038*/ 	.word	0x00000001
        /*003c*/ 	.word	0x00000001


	//----- nvinfo : EIATTR_CBANK_PARAM_SIZE
	.align		4
.L_822:
        /*0040*/ 	.byte	0x03, 0x19
        /*0042*/ 	.short	0x0900


	//----- nvinfo : EIATTR_PARAM_CBANK
	.align		4
        /*0044*/ 	.byte	0x04, 0x0a
        /*0046*/ 	.short	(.L_824 - .L_823)
	.align		4
.L_823:
        /*0048*/ 	.word	index@(.nv.constant0._ZN7cutlass13device_kernelIN5flash11enable_sm90INS1_16FlashAttnBwdSm90INS1_25CollectiveMainloopBwdSm90ILi2ELi2ELi2EN4cute5tupleIJNS5_1CILi1EEES8_S8_EEENS6_IJNS7_ILi64EEENS7_ILi128EEENS7_ILi96EEEEEENS_6half_tEfNS_4arch4Sm90ELb1ELb0ELb0ELb0ELb1ELb1ELb0ELb0ELi2ELi1ELi2ELi1ELb1EEENS1_21CollectiveEpilogueBwdISD_SE_SG_Li256ELb0ELb0ELi1EEENS1_25SingleTileBwdLPTSchedulerILb0ELi128ELb1EEEEEEEEEvNT_6ParamsE)
        /*004c*/ 	.short	0x0380
        /*004e*/ 	.short	0x0900


	//----- nvinfo : EIATTR_SW_WAR
	.align		4
.L_824:
        /*0050*/ 	.byte	0x04, 0x36
        /*0052*/ 	.short	(.L_826 - .L_825)
.L_825:
        /*0054*/ 	.word	0x00000008
.L_826:


//--------------------- .nv.info._ZN7cutlass13device_kernelIN5flash11enable_sm90INS1_16FlashAttnBwdSm90INS1_25CollectiveMainloopBwdSm90ILi2ELi2ELi2EN4cute5tupleIJNS5_1CILi1EEES8_S8_EEENS6_IJNS7_ILi64EEENS7_ILi128EEENS7_ILi96EEEEEENS_6half_tEfNS_4arch4Sm90ELb1ELb0ELb0ELb0ELb0ELb1ELb0ELb0ELi2ELi1ELi2ELi1ELb1EEENS1_24CollectiveEpilogueBwdGQAISD_fSG_Li256ELb0ELb0EEENS1_25SingleTileBwdLPTSchedulerILb0ELi128ELb0EEEEEEEEEvNT_6ParamsE --------------------------
	.section	.nv.info._ZN7cutlass13device_kernelIN5flash11enable_sm90INS1_16FlashAttnBwdSm90INS1_25CollectiveMainloopBwdSm90ILi2ELi2ELi2EN4cute5tupleIJNS5_1CILi1EEES8_S8_EEENS6_IJNS7_ILi64EEENS7_ILi128EEENS7_ILi96EEEEEENS_6half_tEfNS_4arch4Sm90ELb1ELb0ELb0ELb0ELb0ELb1ELb0ELb0ELi2ELi1ELi2ELi1ELb1EEENS1_24CollectiveEpilogueBwdGQAISD_fSG_Li256ELb0ELb0EEENS1_25SingleTileBwdLPTSchedulerILb0ELi128ELb0EEEEEEEEEvNT_6ParamsE,"",@"SHT_CUDA_INFO"
	.sectionflags	@""
	.align	4


	//----- nvinfo : EIATTR_CUDA_API_VERSION
	.align		4
        /*0000*/ 	.byte	0x04, 0x37
        /*0002*/ 	.short	(.L_828 - .L_827)
.L_827:
        /*0004*/ 	.word	0x00000082


	//----- nvinfo : EIATTR_KPARAM_INFO
	.align		4
.L_828:
        /*0008*/ 	.byte	0x04, 0x17
        /*000a*/ 	.short	(.L_830 - .L_829)
.L_829:
        /*000c*/ 	.word	0x00000000
        /*0010*/ 	.short	0x0000
        /*0012*/ 	.short	0x0000
        /*0014*/ 	.byte	0x00, 0xf0, 0x01, 0x1c


	//----- nvinfo : EIATTR_SPARSE_MMA_MASK
	.align		4
.L_830:
        /*0018*/ 	.byte	0x03, 0x50
        /*001a*/ 	.short	0x0000


	//----- nvinfo : EIATTR_MAXREG_COUNT
	.align		4
        /*001c*/ 	.byte	0x03, 0x1b
        /*001e*/ 	.short	0x00a8


	//----- nvinfo : EIATTR_MERCURY_ISA_VERSION
	.align		4
        /*0020*/ 	.byte	0x03, 0x5f
        /*0022*/ 	.short	0x0101


	//----- nvinfo : EIATTR_VRC_CTA_INIT_COUNT
	.align		4
        /*0024*/ 	.byte	0x02, 0x4a
	.zero		1
	.zero		1


	//----- nvinfo : EIATTR_EXIT_INSTR_OFFSETS
	.align		4
        /*0028*/ 	.byte	0x04, 0x1c
        /*002a*/ 	.short	(.L_832 - .L_831)


	//   ....[0]....
.L_831:
        /*002c*/ 	.word	0x00000010


	//----- nvinfo : EIATTR_MAX_THREADS
	.align		4
.L_832:
        /*0030*/ 	.byte	0x04, 0x05
        /*0032*/ 	.short	(.L_834 - .L_833)
.L_833:
        /*0034*/ 	.word	0x00000180
        /*0038*/ 	.word	0x00000001
        /*003c*/ 	.word	0x00000001


	//----- nvinfo : EIATTR_CBANK_PARAM_SIZE
	.align		4
.L_834:
        /*0040*/ 	.byte	0x03, 0x19
        /*0042*/ 	.short	0x0700


	//----- nvinfo : EIATTR_PARAM_CBANK
	.align		4
        /*0044*/ 	.byte	0x04, 0x0a
        /*0046*/ 	.short	(.L_836 - .L_835)
	.align		4
.L_835:
        /*0048*/ 	.word	index@(.nv.constant0._ZN7cutlass13device_kernelIN5flash11enable_sm90INS1_16FlashAttnBwdSm90INS1_25CollectiveMainloopBwdSm90ILi2ELi2ELi2EN4cute5tupleIJNS5_1CILi1EEES8_S8_EEENS6_IJNS7_ILi64EEENS7_ILi128EEENS7_ILi96EEEEEENS_6half_tEfNS_4arch4Sm90ELb1ELb0ELb0ELb0ELb0ELb1ELb0ELb0ELi2ELi1ELi2ELi1ELb1EEENS1_24CollectiveEpilogueBwdGQAISD_fSG_Li256ELb0ELb0EEENS1_25SingleTileBwdLPTSchedulerILb0ELi128ELb0EEEEEEEEEvNT_6ParamsE)
        /*004c*/ 	.short	0x0380
        /*004e*/ 	.short	0x0700


	//----- nvinfo : EIATTR_SW_WAR
	.align		4
.L_836:
        /*0050*/ 	.byte	0x04, 0x36
        /*0052*/ 	.short	(.L_838 - .L_837)
.L_837:
        /*0054*/ 	.word	0x00000008
.L_838:


//--------------------- .nv.info._ZN7cutlass13device_kernelIN5flash11enable_sm90INS1_16FlashAttnBwdSm90INS1_25CollectiveMainloopBwdSm90ILi2ELi2ELi2EN4cute5tupleIJNS5_1CILi1EEES8_S8_EEENS6_IJNS7_ILi64EEENS7_ILi128EEENS7_ILi96EEEEEENS_6half_tEfNS_4arch4Sm90ELb1ELb0ELb0ELb0ELb1ELb1ELb0ELb0ELi2ELi1ELi2ELi1ELb1EEENS1_24CollectiveEpilogueBwdGQAISD_fSG_Li256ELb0ELb1EEENS1_25SingleTileBwdLPTSchedulerILb0ELi128ELb1EEEEEEEEEvNT_6ParamsE --------------------------
	.section	.nv.info._ZN7cutlass13device_kernelIN5flash11enable_sm90INS1_16FlashAttnBwdSm90INS1_25CollectiveMainloopBwdSm90ILi2ELi2ELi2EN4cute5tupleIJNS5_1CILi1EEES8_S8_EEENS6_IJNS7_ILi64EEENS7_ILi128EEENS7_ILi96EEEEEENS_6half_tEfNS_4arch4Sm90ELb1ELb0ELb0ELb0ELb1ELb1ELb0ELb0ELi2ELi1ELi2ELi1ELb1EEENS1_24CollectiveEpilogueBwdGQAISD_fSG_Li256ELb0ELb1EEENS1_25SingleTileBwdLPTSchedulerILb0ELi128ELb1EEEEEEEEEvNT_6ParamsE,"",@"SHT_CUDA_INFO"
	.sectionflags	@""
	.align	4


	//----- nvinfo : EIATTR_CUDA_API_VERSION
	.align		4
        /*0000*/ 	.byte	0x04, 0x37
        /*0002*/ 	.short	(.L_840 - .L_839)
.L_839:
        /*0004*/ 	.word	0x00000082


	//----- nvinfo : EIATTR_KPARAM_INFO
	.align		4
.L_840:
        /*0008*/ 	.byte	0x04, 0x17
        /*000a*/ 	.short	(.L_842 - .L_841)
.L_841:
        /*000c*/ 	.word	0x00000000
        /*0010*/ 	.short	0x0000
        /*0012*/ 	.short	0x0000
        /*0014*/ 	.byte	0x00, 0xf0, 0x01, 0x1c


	//----- nvinfo : EIATTR_SPARSE_MMA_MASK
	.align		4
.L_842:
        /*0018*/ 	.byte	0x03, 0x50
        /*001a*/ 	.short	0x0000


	//----- nvinfo : EIATTR_MAXREG_COUNT
	.align		4
        /*001c*/ 	.byte	0x03, 0x1b
        /*001e*/ 	.short	0x00a8


	//----- nvinfo : EIATTR_MERCURY_ISA_VERSION
	.align		4
        /*0020*/ 	.byte	0x03, 0x5f
        /*0022*/ 	.short	0x0101


	//----- nvinfo : EIATTR_VRC_CTA_INIT_COUNT
	.align		4
        /*0024*/ 	.byte	0x02, 0x4a
	.zero		1
	.zero		1


	//----- nvinfo : EIATTR_EXIT_INSTR_OFFSETS
	.align		4
        /*0028*/ 	.byte	0x04, 0x1c
        /*002a*/ 	.short	(.L_844 - .L_843)


	//   ....[0]....
.L_843:
        /*002c*/ 	.word	0x00000010


	//----- nvinfo : EIATTR_MAX_THREADS
	.align		4
.L_844:
        /*0030*/ 	.byte	0x04, 0x05
        /*0032*/ 	.short	(.L_846 - .L_845)
.L_845:
        /*0034*/ 	.word	0x00000180
        /*0038*/ 	.word	0x00000001
        /*003c*/ 	.word	0x00000001


	//----- nvinfo : EIATTR_CBANK_PARAM_SIZE
	.align		4
.L_846:
        /*0040*/ 	.byte	0x03, 0x19
        /*0042*/ 	.short	0x0700


	//----- nvinfo : EIATTR_PARAM_CBANK
	.align		4
        /*0044*/ 	.byte	0x04, 0x0a
        /*0046*/ 	.short	(.L_848 - .L_847)
	.align		4
.L_847:
        /*0048*/ 	.word	index@(.nv.constant0._ZN7cutlass13device_kernelIN5flash11enable_sm90INS1_16FlashAttnBwdSm90INS1_25CollectiveMainloopBwdSm90ILi2ELi2ELi2EN4cute5tupleIJNS5_1CILi1EEES8_S8_EEENS6_IJNS7_ILi64EEENS7_ILi128EEENS7_ILi96EEEEEENS_6half_tEfNS_4arch4Sm90ELb1ELb0ELb0ELb0ELb1ELb1ELb0ELb0ELi2ELi1ELi2ELi1ELb1EEENS1_24CollectiveEpilogueBwdGQAISD_fSG_Li256ELb0ELb1EEENS1_25SingleTileBwdLPTSchedulerILb0ELi128ELb1EEEEEEEEEvNT_6ParamsE)
        /*004c*/ 	.short	0x0380
        /*004e*/ 	.short	0x0700


	//----- nvinfo : EIATTR_SW_WAR
	.align		4
.L_848:
        /*0050*/ 	.byte	0x04, 0x36
        /*0052*/ 	.short	(.L_850 - .L_849)
.L_849:
        /*0054*/ 	.word	0x00000008
.L_850:


//--------------------- .nv.info._ZN7cutlass13device_kernelIN5flash22FlashAttnBwdPreprocessIN4cute5tupleIJNS3_1CILi64EEENS5_ILi96EEEEEENS_6half_tEfNS_4arch4Sm90ELb1ELb0EEEEEvNT_6ParamsE --------------------------
	.section	.nv.info._ZN7cutlass13device_kernelIN5flash22FlashAttnBwdPreprocessIN4cute5tupleIJNS3_1CILi64EEENS5_ILi96EEEEEENS_6half_tEfNS_4arch4Sm90ELb1ELb0EEEEEvNT_6ParamsE,"",@"SHT_CUDA_INFO"
	.sectionflags	@""
	.align	4


	//----- nvinfo : EIATTR_CUDA_API_VERSION
	.align		4
        /*0000*/ 	.byte	0x04, 0x37
        /*0002*/ 	.short	(.L_852 - .L_851)
.L_851:
        /*0004*/ 	.word	0x00000082


	//----- nvinfo : EIATTR_KPARAM_INFO
	.align		4
.L_852:
        /*0008*/ 	.byte	0x04, 0x17
        /*000a*/ 	.short	(.L_854 - .L_853)
.L_853:
        /*000c*/ 	.word	0x00000000
        /*0010*/ 	.short	0x0000
        /*0012*/ 	.short	0x0000
        /*0014*/ 	.byte	0x00, 0xf0, 0xc1, 0x03


	//----- nvinfo : EIATTR_SPARSE_MMA_MASK
	.align		4
.L_854:
        /*0018*/ 	.byte	0x03, 0x50
        /*001a*/ 	.short	0x0000


	//----- nvinfo : EIATTR_MAXREG_COUNT
	.align		4
        /*001c*/ 	.byte	0x03, 0x1b
        /*001e*/ 	.short	0x0080


	//----- nvinfo : EIATTR_MERCURY_ISA_VERSION
	.align		4
        /*0020*/ 	.byte	0x03, 0x5f
        /*0022*/ 	.short	0x0101


	//----- nvinfo : EIATTR_COOP_GROUP_MASK_REGIDS
	.align		4
        /*0024*/ 	.byte	0x04, 0x29
        /*0026*/ 	.short	(.L_856 - .L_855)


	//   ....[0]....
.L_855:
        /*0028*/ 	.word	0xffffffff


	//   ....[1]....
        /*002c*/ 	.word	0xffffffff


	//----- nvinfo : EIATTR_COOP_GROUP_INSTR_OFFSETS
	.align		4
.L_856:
        /*0030*/ 	.byte	0x04, 0x28
        /*0032*/ 	.short	(.L_858 - .L_857)


	//   ....[0]....
.L_857:
        /*0034*/ 	.word	0x00000ac0


	//   ....[1]....
        /*0038*/ 	.word	0x00000b70


	//----- nvinfo : EIATTR_VRC_CTA_INIT_COUNT
	.align		4
.L_858:
        /*003c*/ 	.byte	0x02, 0x4a
	.zero		1
	.zero		1


	//----- nvinfo : EIATTR_EXIT_INSTR_OFFSETS
	.align		4
        /*0040*/ 	.byte	0x04, 0x1c
        /*0042*/ 	.short	(.L_860 - .L_859)


	//   ....[0]....
.L_859:
        /*0044*/ 	.word	0x00000ed0


	//   ....[1]....
        /*0048*/ 	.word	0x00000f50


	//----- nvinfo : EIATTR_MAX_THREADS
	.align		4
.L_860:
        /*004c*/ 	.byte	0x04, 0x05
        /*004e*/ 	.short	(.L_862 - .L_861)
.L_861:
        /*0050*/ 	.word	0x00000100
        /*0054*/ 	.word	0x00000001
        /*0058*/ 	.word	0x00000001


	//----- nvinfo : EIATTR_CRS_STACK_SIZE
	.align		4
.L_862:
        /*005c*/ 	.byte	0x04, 0x1e
        /*005e*/ 	.short	(.L_864 - .L_863)
.L_863:
        /*0060*/ 	.word	0x00000000


	//----- nvinfo : EIATTR_CBANK_PARAM_SIZE
	.align		4
.L_864:
        /*0064*/ 	.byte	0x03, 0x19
        /*0066*/ 	.short	0x00f0


	//----- nvinfo : EIATTR_PARAM_CBANK
	.align		4
        /*0068*/ 	.byte	0x04, 0x0a
        /*006a*/ 	.short	(.L_866 - .L_865)
	.align		4
.L_865:
        /*006c*/ 	.word	index@(.nv.constant0._ZN7cutlass13device_kernelIN5flash22FlashAttnBwdPreprocessIN4cute5tupleIJNS3_1CILi64EEENS5_ILi96EEEEEENS_6half_tEfNS_4arch4Sm90ELb1ELb0EEEEEvNT_6ParamsE)
        /*0070*/ 	.short	0x0380
        /*0072*/ 	.short	0x00f0


	//----- nvinfo : EIATTR_SW_WAR
	.align		4
.L_866:
        /*0074*/ 	.byte	0x04, 0x36
        /*0076*/ 	.short	(.L_868 - .L_867)
.L_867:
        /*0078*/ 	.word	0x00000008
.L_868:


//--------------------- .nv.info._ZN7cutlass13device_kernelIN5flash11enable_sm90INS1_16FlashAttnBwdSm90INS1_25CollectiveMainloopBwdSm90ILi2ELi2ELi2EN4cute5tupleIJNS5_1CILi1EEES8_S8_EEENS6_IJNS7_ILi64EEENS7_ILi128EEENS7_ILi96EEEEEENS_6half_tEfNS_4arch4Sm90ELb1ELb0ELb0ELb1ELb0ELb1ELb0ELb0ELi2ELi1ELi2ELi1ELb1EEENS1_21CollectiveEpilogueBwdISD_SE_SG_Li256ELb1ELb0ELi1EEENS1_25SingleTileBwdLPTSchedulerILb1ELi128ELb0EEEEEEEEEvNT_6ParamsE --------------------------
	.section	.nv.info._ZN7cutlass13device_kernelIN5flash11enable_sm90INS1_16FlashAttnBwdSm90INS1_25CollectiveMainloopBwdSm90ILi2ELi2ELi2EN4cute5tupleIJNS5_1CILi1EEES8_S8_EEENS6_IJNS7_ILi64EEENS7_ILi128EEENS7_ILi96EEEEEENS_6half_tEfNS_4arch4Sm90ELb1ELb0ELb0ELb1ELb0ELb1ELb0ELb0ELi2ELi1ELi2ELi1ELb1EEENS1_21CollectiveEpilogueBwdISD_SE_SG_Li256ELb1ELb0ELi1EEENS1_25SingleTileBwdLPTSchedulerILb1ELi128ELb0EEEEEEEEEvNT_6ParamsE,"",@"SHT_CUDA_INFO"
	.sectionflags	@""
	.align	4


	//----- nvinfo : EIATTR_CUDA_API_VERSION
	.align		4
        /*0000*/ 	.byte	0x04, 0x37
        /*0002*/ 	.short	(.L_870 - .L_869)
.L_869:
        /*0004*/ 	.word	0x00000082


	//----- nvinfo : EIATTR_KPARAM_INFO
	.align		4
.L_870:
        /*0008*/ 	.byte	0x04, 0x17
        /*000a*/ 	.short	(.L_872 - .L_871)
.L_871:
        /*000c*/ 	.word	0x00000000
        /*0010*/ 	.short	0x0000
        /*0012*/ 	.short	0x0000
        /*0014*/ 	.byte	0x00, 0xf0, 0x01, 0x1a


	//----- nvinfo : EIATTR_SPARSE_MMA_MASK
	.align		4
.L_872:
        /*0018*/ 	.byte	0x03, 0x50
        /*001a*/ 	.short	0x0000


	//----- nvinfo : EIATTR_MAXREG_COUNT
	.align		4
        /*001c*/ 	.byte	0x03, 0x1b
        /*001e*/ 	.short	0x00a8


	//----- nvinfo : EIATTR_MERCURY_ISA_VERSION
	.align		4
        /*0020*/ 	.byte	0x03, 0x5f
        /*0022*/ 	.short	0x0101


	//----- nvinfo : EIATTR_VRC_CTA_INIT_COUNT
	.align		4
        /*0024*/ 	.byte	0x02, 0x4a
	.zero		1
	.zero		1


	//----- nvinfo : EIATTR_EXIT_INSTR_OFFSETS
	.align		4
        /*0028*/ 	.byte	0x04, 0x1c
        /*002a*/ 	.short	(.L_874 - .L_873)


	//   ....[0]....
.L_873:
        /*002c*/ 	.word	0x00000010


	//----- nvinfo : EIATTR_MAX_THREADS
	.align		4
.L_874:
        /*0030*/ 	.byte	0x04, 0x05
        /*0032*/ 	.short	(.L_876 - .L_875)
.L_875:
        /*0034*/ 	.word	0x00000180
        /*0038*/ 	.word	0x00000001
        /*003c*/ 	.word	0x00000001


	//----- nvinfo : EIATTR_CBANK_PARAM_SIZE
	.align		4
.L_876:
        /*0040*/ 	.byte	0x03, 0x19
        /*0042*/ 	.short	0x0680


	//----- nvinfo : EIATTR_PARAM_CBANK
	.align		4
        /*0044*/ 	.byte	0x04, 0x0a
        /*0046*/ 	.short	(.L_878 - .L_877)
	.align		4
.L_877:
        /*0048*/ 	.word	index@(.nv.constant0._ZN7cutlass13device_kernelIN5flash11enable_sm90INS1_16FlashAttnBwdSm90INS1_25CollectiveMainloopBwdSm90ILi2ELi2ELi2EN4cute5tupleIJNS5_1CILi1EEES8_S8_EEENS6_IJNS7_ILi64EEENS7_ILi128EEENS7_ILi96EEEEEENS_6half_tEfNS_4arch4Sm90ELb1ELb0ELb0ELb1ELb0ELb1ELb0ELb0ELi2ELi1ELi2ELi1ELb1EEENS1_21CollectiveEpilogueBwdISD_SE_SG_Li256ELb1ELb0ELi1EEENS1_25SingleTileBwdLPTSchedulerILb1ELi128ELb0EEEEEEEEEvNT_6ParamsE)
        /*004c*/ 	.short	0x0380
        /*004e*/ 	.short	0x0680


	//----- nvinfo : EIATTR_SW_WAR
	.align		4
.L_878:
        /*0050*/ 	.byte	0x04, 0x36
        /*0052*/ 	.short	(.L_880 - .L_879)
.L_879:
        /*0054*/ 	.word	0x00000008
.L_880:


//--------------------- .nv.info._ZN7cutlass13device_kernelIN5flash11enable_sm90INS1_16FlashAttnBwdSm90INS1_25CollectiveMainloopBwdSm90ILi2ELi2ELi2EN4cute5tupleIJNS5_1CILi1EEES8_S8_EEENS6_IJNS7_ILi64EEENS7_ILi128EEENS7_ILi96EEEEEENS_6half_tEfNS_4arch4Sm90ELb1ELb0ELb0ELb1ELb1ELb1ELb0ELb0ELi2ELi1ELi2ELi1ELb1EEENS1_21CollectiveEpilogueBwdISD_SE_SG_Li256ELb1ELb0ELi1EEENS1_25SingleTileBwdLPTSchedulerILb1ELi128ELb1EEEEEEEEEvNT_6ParamsE --------------------------
	.section	.nv.info._ZN7cutlass13device_kernelIN5flash11enable_sm90INS1_16FlashAttnBwdSm90INS1_25CollectiveMainloopBwdSm90ILi2ELi2ELi2EN4cute5tupleIJNS5_1CILi1EEES8_S8_EEENS6_IJNS7_ILi64EEENS7_ILi128EEENS7_ILi96EEEEEENS_6half_tEfNS_4arch4Sm90ELb1ELb0ELb0ELb1ELb1ELb1ELb0ELb0ELi2ELi1ELi2ELi1ELb1EEENS1_21CollectiveEpilogueBwdISD_SE_SG_Li256ELb1ELb0ELi1EEENS1_25SingleTileBwdLPTSchedulerILb1ELi128ELb1EEEEEEEEEvNT_6ParamsE,"",@"SHT_CUDA_INFO"
	.sectionflags	@""
	.align	4


	//----- nvinfo : EIATTR_CUDA_API_VERSION
	.align		4
        /*0000*/ 	.byte	0x04, 0x37
        /*0002*/ 	.short	(.L_882 - .L_881)
.L_881:
        /*0004*/ 	.word	0x00000082


	//----- nvinfo : EIATTR_KPARAM_INFO
	.align		4
.L_882:
        /*0008*/ 	.byte	0x04, 0x17
        /*000a*/ 	.short	(.L_884 - .L_883)
.L_883:
        /*000c*/ 	.word	0x00000000
        /*0010*/ 	.short	0x0000
        /*0012*/ 	.short	0x0000
        /*0014*/ 	.byte	0x00, 0xf0, 0x01, 0x1a


	//----- nvinfo : EIATTR_SPARSE_MMA_MASK
	.align		4
.L_884:
        /*0018*/ 	.byte	0x03, 0x50
        /*001a*/ 	.short	0x0000


	//----- nvinfo : EIATTR_MAXREG_COUNT
	.align		4
        /*001c*/ 	.byte	0x03, 0x1b
        /*001e*/ 	.short	0x00a8


	//----- nvinfo : EIATTR_MERCURY_ISA_VERSION
	.align		4
        /*0020*/ 	.byte	0x03, 0x5f
        /*0022*/ 	.short	0x0101


	//----- nvinfo : EIATTR_VRC_CTA_INIT_COUNT
	.align		4
        /*0024*/ 	.byte	0x02, 0x4a
	.zero		1
	.zero		1


	//----- nvinfo : EIATTR_EXIT_INSTR_OFFSETS
	.align		4
        /*0028*/ 	.byte	0x04, 0x1c
        /*002a*/ 	.short	(.L_886 - .L_885)


	//   ....[0]....
.L_885:
        /*002c*/ 	.word	0x00000010


	//----- nvinfo : EIATTR_MAX_THREADS
	.align		4
.L_886:
        /*0030*/ 	.byte	0x04, 0x05
        /*0032*/ 	.short	(.L_888 - .L_887)
.L_887:
        /*0034*/ 	.word	0x00000180
        /*0038*/ 	.word	0x00000001
        /*003c*/ 	.word	0x00000001


	//----- nvinfo : EIATTR_CBANK_PARAM_SIZE
	.align		4
.L_888:
        /*0040*/ 	.byte	0x03, 0x19
        /*0042*/ 	.short	0x0680


	//----- nvinfo : EIATTR_PARAM_CBANK
	.align		4
        /*0044*/ 	.byte	0x04, 0x0a
        /*0046*/ 	.short	(.L_890 - .L_889)
	.align		4
.L_889:
        /*0048*/ 	.word	index@(.nv.constant0._ZN7cutlass13device_kernelIN5flash11enable_sm90INS1_16FlashAttnBwdSm90INS1_25CollectiveMainloopBwdSm90ILi2ELi2ELi2EN4cute5tupleIJNS5_1CILi1EEES8_S8_EEENS6_IJNS7_ILi64EEENS7_ILi128EEENS7_ILi96EEEEEENS_6half_tEfNS_4arch4Sm90ELb1ELb0ELb0ELb1ELb1ELb1ELb0ELb0ELi2ELi1ELi2ELi1ELb1EEENS1_21CollectiveEpilogueBwdISD_SE_SG_Li256ELb1ELb0ELi1EEENS1_25SingleTileBwdLPTSchedulerILb1ELi128ELb1EEEEEEEEEvNT_6ParamsE)
        /*004c*/ 	.short	0x0380
        /*004e*/ 	.short	0x0680


	//----- nvinfo : EIATTR_SW_WAR
	.align		4
.L_890:
        /*0050*/ 	.byte	0x04, 0x36
        /*0052*/ 	.short	(.L_892 - .L_891)
.L_891:
        /*0054*/ 	.word	0x00000008
.L_892:


//--------------------- .nv.info._ZN7cutlass13device_kernelIN5flash11enable_sm90INS1_16FlashAttnBwdSm90INS1_25CollectiveMainloopBwdSm90ILi2ELi2ELi2EN4cute5tupleIJNS5_1CILi1EEES8_S8_EEENS6_IJNS7_ILi64EEENS7_ILi128EEENS7_ILi96EEEEEENS_6half_tEfNS_4arch4Sm90ELb1ELb0ELb0ELb1ELb0ELb1ELb0ELb0ELi2ELi1ELi2ELi1ELb1EEENS1_24CollectiveEpilogueBwdGQAISD_fSG_Li256ELb1ELb0EEENS1_25SingleTileBwdLPTSchedulerILb1ELi128ELb0EEEEEEEEEvNT_6ParamsE --------------------------
	.section	.nv.info._ZN7cutlass13device_kernelIN5flash11enable_sm90INS1_16FlashAttnBwdSm90INS1_25CollectiveMainloopBwdSm90ILi2ELi2ELi2EN4cute5tupleIJNS5_1CILi1EEES8_S8_EEENS6_IJNS7_ILi64EEENS7_ILi128EEENS7_ILi96EEEEEENS_6half_tEfNS_4arch4Sm90ELb1ELb0ELb0ELb1ELb0ELb1ELb0ELb0ELi2ELi1ELi2ELi1ELb1EEENS1_24CollectiveEpilogueBwdGQAISD_fSG_Li256ELb1ELb0EEENS1_25SingleTileBwdLPTSchedulerILb1ELi128ELb0EEEEEEEEEvNT_6ParamsE,"",@"SHT_CUDA_INFO"
	.sectionflags	@""
	.align	4


	//----- nvinfo : EIATTR_CUDA_API_VERSION
	.align		4
        /*0000*/ 	.byte	0x04, 0x37
        /*0002*/ 	.short	(.L_894 - .L_893)
.L_893:
        /*0004*/ 	.word	0x00000082


	//----- nvinfo : EIATTR_KPARAM_INFO
	.align		4
.L_894:
        /*0008*/ 	.byte	0x04, 0x17
        /*000a*/ 	.short	(.L_896 - .L_895)
.L_895:
        /*000c*/ 	.word	0x00000000
        /*0010*/ 	.short	0x0000
        /*0012*/ 	.short	0x0000
        /*0014*/ 	.byte	0x00, 0xf0, 0x01, 0x1c


	//----- nvinfo : EIATTR_SPARSE_MMA_MASK
	.align		4
.L_896:
        /*0018*/ 	.byte	0x03, 0x50
        /*001a*/ 	.short	0x0000


	//----- nvinfo : EIATTR_MAXREG_COUNT
	.align		4
        /*001c*/ 	.byte	0x03, 0x1b
        /*001e*/ 	.short	0x00a8


	//----- nvinfo : EIATTR_MERCURY_ISA_VERSION
	.align		4
        /*0020*/ 	.byte	0x03, 0x5f
        /*0022*/ 	.short	0x0101


	//----- nvinfo : EIATTR_VRC_CTA_INIT_COUNT
	.align		4
        /*0024*/ 	.byte	0x02, 0x4a
	.zero		1
	.zero		1


	//----- nvinfo : EIATTR_EXIT_INSTR_OFFSETS
	.align		4
        /*0028*/ 	.byte	0x04, 0x1c
        /*002a*/ 	.short	(.L_898 - .L_897)


	//   ....[0]....
.L_897:
        /*002c*/ 	.word	0x00000010


	//----- nvinfo : EIATTR_MAX_THREADS
	.align		4
.L_898:
        /*0030*/ 	.byte	0x04, 0x05
        /*0032*/ 	.short	(.L_900 - .L_899)
.L_899:
        /*0034*/ 	.word	0x00000180
        /*0038*/ 	.word	0x00000001
        /*003c*/ 	.word	0x00000001


	//----- nvinfo : EIATTR_CBANK_PARAM_SIZE
	.align		4
.L_900:
        /*0040*/ 	.byte	0x03, 0x19
        /*0042*/ 	.short	0x0700


	//----- nvinfo : EIATTR_PARAM_CBANK
	.align		4
        /*0044*/ 	.byte	0x04, 0x0a
        /*0046*/ 	.short	(.L_902 - .L_901)
	.align		4
.L_901:
        /*0048*/ 	.word	index@(.nv.constant0._ZN7cutlass13device_kernelIN5flash11enable_sm90INS1_16FlashAttnBwdSm90INS1_25CollectiveMainloopBwdSm90ILi2ELi2ELi2EN4cute5tupleIJNS5_1CILi1EEES8_S8_EEENS6_IJNS7_ILi64EEENS7_ILi128EEENS7_ILi96EEEEEENS_6half_tEfNS_4arch4Sm90ELb1ELb0ELb0ELb1ELb0ELb1ELb0ELb0ELi2ELi1ELi2ELi1ELb1EEENS1_24CollectiveEpilogueBwdGQAISD_fSG_Li256ELb1ELb0EEENS1_25SingleTileBwdLPTSchedulerILb1ELi128ELb0EEEEEEEEEvNT_6ParamsE)
        /*004c*/ 	.short	0x0380
        /*004e*/ 	.short	0x0700


	//----- nvinfo : EIATTR_SW_WAR
	.align		4
.L_902:
        /*0050*/ 	.byte	0x04, 0x36
        /*0052*/ 	.short	(.L_904 - .L_903)
.L_903:
        /*0054*/ 	.word	0x00000008
.L_904:


//--------------------- .nv.info._ZN7cutlass13device_kernelIN5flash32FlashAttnBwdPostprocessConvertdQIN4cute5tupleIJNS3_1CILi128EEENS5_ILi96EEEEEENS_6half_tEfNS_4arch4Sm90ELi256ENS3_8TiledMMAINS3_8MMA_AtomIJNS3_4SM904GMMA25MMA_64x96x16_F32F16F16_RSILNSF_5MajorE0ELSH_1ELNSF_7ScaleInE1ELSI_1EEEEEENS3_6LayoutINS4_IJNS5_ILi2EEENS5_ILi1EEESN_EEENS4_IJSN_NS5_ILi0EEESP_EEEEENS4_IJNS3_10UnderscoreESS_SS_EEEEELb0EEEEEvNT_6ParamsE --------------------------
	.section	.nv.info._ZN7cutlass13device_kernelIN5flash32FlashAttnBwdPostprocessConvertdQIN4cute5tupleIJNS3_1CILi128EEENS5_ILi96EEEEEENS_6half_tEfNS_4arch4Sm90ELi256ENS3_8TiledMMAINS3_8MMA_AtomIJNS3_4SM904GMMA25MMA_64x96x16_F32F16F16_RSILNSF_5MajorE0ELSH_1ELNSF_7ScaleInE1ELSI_1EEEEEENS3_6LayoutINS4_IJNS5_ILi2EEENS5_ILi1EEESN_EEENS4_IJSN_NS5_ILi0EEESP_EEEEENS4_IJNS3_10UnderscoreESS_SS_EEEEELb0EEEEEvNT_6ParamsE,"",@"SHT_CUDA_INFO"
	.sectionflags	@""
	.align	4


	//----- nvinfo : EIATTR_CUDA_API_VERSION
	.align		4
        /*0000*/ 	.byte	0x04, 0x37
        /*0002*/ 	.short	(.L_906 - .L_905)
.L_905:
        /*0004*/ 	.word	0x00000082


	//----- nvinfo : EIATTR_KPARAM_INFO
	.align		4
.L_906:
        /*0008*/ 	.byte	0x04, 0x17
        /*000a*/ 	.short	(.L_908 - .L_907)
.L_907:
        /*000c*/ 	.word	0x00000000
        /*0010*/ 	.short	0x0000
        /*0012*/ 	.short	0x0000
        /*0014*/ 	.byte	0x00, 0xf0, 0xc1, 0x01


	//----- nvinfo : EIATTR_SPARSE_MMA_MASK
	.align		4
.L_908:
        /*0018*/ 	.byte	0x03, 0x50
        /*001a*/ 	.short	0x0000


	//----- nvinfo : EIATTR_MAXREG_COUNT
	.align		4
        /*001c*/ 	.byte	0x03, 0x1b
        /*001e*/ 	.short	0x0080


	//----- nvinfo : EIATTR_NUM_BARRIERS
	.align		4
        /*0020*/ 	.byte	0x02, 0x4c
        /*0022*/ 	.byte	0x01
	.zero		1


	//----- nvinfo : EIATTR_MERCURY_ISA_VERSION
	.align		4
        /*0024*/ 	.byte	0x03, 0x5f
        /*0026*/ 	.short	0x0101


	//----- nvinfo : EIATTR_VRC_CTA_INIT_COUNT
	.align		4
        /*0028*/ 	.byte	0x02, 0x4a
	.zero		1
	.zero		1


	//----- nvinfo : EIATTR_MBARRIER_INSTR_OFFSETS
	.align		4
        /*002c*/ 	.byte	0x04, 0x39
        /*002e*/ 	.short	(.L_910 - .L_909)


	//   ....[0]....
.L_909:
        /*0030*/ 	.word	0x00000480
        /*0034*/ 	.word	0x000000ff
        /*0038*/ 	.word	0x00012000
        /*003c*/ 	.short	0x0100
        /*003e*/ 	.byte	0x06
	.zero		1


	//   ....[1]....
        /*0040*/ 	.word	0x00000560
        /*0044*/ 	.word	0x00000006
        /*0048*/ 	.word	0x00012000
        /*004c*/ 	.short	0x010a
        /*004e*/ 	.byte	0xff
	.zero		1


	//----- nvinfo : EIATTR_NUM_MBARRIERS
	.align		4
.L_910:
        /*0050*/ 	.byte	0x03, 0x38
        /*0052*/ 	.short	0x0001


	//----- nvinfo : EIATTR_EXIT_INSTR_OFFSETS
	.align		4
        /*0054*/ 	.byte	0x04, 0x1c
        /*0056*/ 	.short	(.L_912 - .L_911)


	//   ....[0]....
.L_911:
        /*0058*/ 	.word	0x00000280


	//   ....[1]....
        /*005c*/ 	.word	0x00000fb0


	//   ....[2]....
        /*0060*/ 	.word	0x000010f0


	//   ....[3]....
        /*0064*/ 	.word	0x00001110


	//----- nvinfo : EIATTR_MAX_THREADS
	.align		4
.L_912:
        /*0068*/ 	.byte	0x04, 0x05
        /*006a*/ 	.short	(.L_914 - .L_913)
.L_913:
        /*006c*/ 	.word	0x00000100
        /*0070*/ 	.word	0x00000001
        /*0074*/ 	.word	0x00000001


	//----- nvinfo : EIATTR_CRS_STACK_SIZE
	.align		4
.L_914:
        /*0078*/ 	.byte	0x04, 0x1e
        /*007a*/ 	.short	(.L_916 - .L_915)
.L_915:
        /*007c*/ 	.word	0x00000000


	//----- nvinfo : EIATTR_CBANK_PARAM_SIZE
	.align		4
.L_916:
        /*0080*/ 	.byte	0x03, 0x19
        /*0082*/ 	.short	0x0070


	//----- nvinfo : EIATTR_PARAM_CBANK
	.align		4
        /*0084*/ 	.byte	0x04, 0x0a
        /*0086*/ 	.short	(.L_918 - .L_917)
	.align		4
.L_917:
        /*0088*/ 	.word	index@(.nv.constant0._ZN7cutlass13device_kernelIN5flash32FlashAttnBwdPostprocessConvertdQIN4cute5tupleIJNS3_1CILi128EEENS5_ILi96EEEEEENS_6half_tEfNS_4arch4Sm90ELi256ENS3_8TiledMMAINS3_8MMA_AtomIJNS3_4SM904GMMA25MMA_64x96x16_F32F16F16_RSILNSF_5MajorE0ELSH_1ELNSF_7ScaleInE1ELSI_1EEEEEENS3_6LayoutINS4_IJNS5_ILi2EEENS5_ILi1EEESN_EEENS4_IJSN_NS5_ILi0EEESP_EEEEENS4_IJNS3_10UnderscoreESS_SS_EEEEELb0EEEEEvNT_6ParamsE)
        /*008c*/ 	.short	0x0380
        /*008e*/ 	.short	0x0070


	//----- nvinfo : EIATTR_SW_WAR
	.align		4
.L_918:
        /*0090*/ 	.byte	0x04, 0x36
        /*0092*/ 	.short	(.L_920 - .L_919)
.L_919:
        /*0094*/ 	.word	0x00000008
.L_920:


//--------------------- .nv.info._ZN7cutlass13device_kernelIN5flash32FlashAttnBwdPostprocessConvertdQIN4cute5tupleIJNS3_1CILi64EEENS5_ILi96EEEEEENS_6half_tEfNS_4arch4Sm90ELi256ENS3_8TiledMMAINS3_8MMA_AtomIJNS3_4SM904GMMA25MMA_64x16x16_F32F16F16_SSILNSF_5MajorE0ELSH_1ELNSF_7ScaleInE1ELSI_1EEEEEENS3_6LayoutINS4_IJNS5_ILi1EEENS5_ILi2EEESM_EEENS4_IJNS5_ILi0EEESM_SP_EEEEENS4_IJNS3_10UnderscoreESS_SS_EEEEELb0EEEEEvNT_6ParamsE --------------------------
	.section	.nv.info._ZN7cutlass13device_kernelIN5flash32FlashAttnBwdPostprocessConvertdQIN4cute5tupleIJNS3_1CILi64EEENS5_ILi96EEEEEENS_6half_tEfNS_4arch4Sm90ELi256ENS3_8TiledMMAINS3_8MMA_AtomIJNS3_4SM904GMMA25MMA_64x16x16_F32F16F16_SSILNSF_5MajorE0ELSH_1ELNSF_7ScaleInE1ELSI_1EEEEEENS3_6LayoutINS4_IJNS5_ILi1EEENS5_ILi2EEESM_EEENS4_IJNS5_ILi0EEESM_SP_EEEEENS4_IJNS3_10UnderscoreESS_SS_EEEEELb0EEEEEvNT_6ParamsE,"",@"SHT_CUDA_INFO"
	.sectionflags	@""
	.align	4


	//----- nvinfo : EIATTR_CUDA_API_VERSION
	.align		4
        /*0000*/ 	.byte	0x04, 0x37
        /*0002*/ 	.short	(.L_922 - .L_921)
.L_921:
        /*0004*/ 	.word	0x00000082


	//----- nvinfo : EIATTR_KPARAM_INFO
	.align		4
.L_922:
        /*0008*/ 	.byte	0x04, 0x17
        /*000a*/ 	.short	(.L_924 - .L_923)
.L_923:
        /*000c*/ 	.word	0x00000000
        /*0010*/ 	.short	0x0000
        /*0012*/ 	.short	0x0000
        /*0014*/ 	.byte	0x00, 0xf0, 0xc1, 0x01


	//----- nvinfo : EIATTR_SPARSE_MMA_MASK
	.align		4
.L_924:
        /*0018*/ 	.byte	0x03, 0x50
        /*001a*/ 	.short	0x0000


	//----- nvinfo : EIATTR_MAXREG_COUNT
	.align		4
        /*001c*/ 	.byte	0x03, 0x1b
        /*001e*/ 	.short	0x0080


	//----- nvinfo : EIATTR_NUM_BARRIERS
	.align		4
        /*0020*/ 	.byte	0x02, 0x4c
        /*0022*/ 	.byte	0x01
	.zero		1


	//----- nvinfo : EIATTR_MERCURY_ISA_VERSION
	.align		4
        /*0024*/ 	.byte	0x03, 0x5f
        /*0026*/ 	.short	0x0101


	//----- nvinfo : EIATTR_VRC_CTA_INIT_COUNT
	.align		4
        /*0028*/ 	.byte	0x02, 0x4a
	.zero		1
	.zero		1


	//----- nvinfo : EIATTR_MBARRIER_INSTR_OFFSETS
	.align		4
        /*002c*/ 	.byte	0x04, 0x39
        /*002e*/ 	.short	(.L_926 - .L_925)


	//   ....[0]....
.L_925:
        /*0030*/ 	.word	0x00000480
        /*0034*/ 	.word	0x000000ff
        /*0038*/ 	.word	0x00009000
        /*003c*/ 	.short	0x0100
        /*003e*/ 	.byte	0x06
	.zero		1


	//   ....[1]....
        /*0040*/ 	.word	0x00000560
        /*0044*/ 	.word	0x00000005
        /*0048*/ 	.word	0x00009000
        /*004c*/ 	.short	0x010a
        /*004e*/ 	.byte	0xff
	.zero		1


	//----- nvinfo : EIATTR_NUM_MBARRIERS
	.align		4
.L_926:
        /*0050*/ 	.byte	0x03, 0x38
        /*0052*/ 	.short	0x0001


	//----- nvinfo : EIATTR_EXIT_INSTR_OFFSETS
	.align		4
        /*0054*/ 	.byte	0x04, 0x1c
        /*0056*/ 	.short	(.L_928 - .L_927)


	//   ....[0]....
.L_927:
        /*0058*/ 	.word	0x00000280


	//   ....[1]....
        /*005c*/ 	.word	0x000009d0


	//   ....[2]....
        /*0060*/ 	.word	0x00000c40


	//   ....[3]....
        /*0064*/ 	.word	0x00000c70


	//----- nvinfo : EIATTR_MAX_THREADS
	.align		4
.L_928:
        /*0068*/ 	.byte	0x04, 0x05
        /*006a*/ 	.short	(.L_930 - .L_929)
.L_929:
        /*006c*/ 	.word	0x00000100
        /*0070*/ 	.word	0x00000001
        /*0074*/ 	.word	0x00000001


	//----- nvinfo : EIATTR_CRS_STACK_SIZE
	.align		4
.L_930:
        /*0078*/ 	.byte	0x04, 0x1e
        /*007a*/ 	.short	(.L_932 - .L_931)
.L_931:
        /*007c*/ 	.word	0x00000000


	//----- nvinfo : EIATTR_CBANK_PARAM_SIZE
	.align		4
.L_932:
        /*0080*/ 	.byte	0x03, 0x19
        /*0082*/ 	.short	0x0070


	//----- nvinfo : EIATTR_PARAM_CBANK
	.align		4
        /*0084*/ 	.byte	0x04, 0x0a
        /*0086*/ 	.short	(.L_934 - .L_933)
	.align		4
.L_933:
        /*0088*/ 	.word	index@(.nv.constant0._ZN7cutlass13device_kernelIN5flash32FlashAttnBwdPostprocessConvertdQIN4cute5tupleIJNS3_1CILi64EEENS5_ILi96EEEEEENS_6half_tEfNS_4arch4Sm90ELi256ENS3_8TiledMMAINS3_8MMA_AtomIJNS3_4SM904GMMA25MMA_64x16x16_F32F16F16_SSILNSF_5MajorE0ELSH_1ELNSF_7ScaleInE1ELSI_1EEEEEENS3_6LayoutINS4_IJNS5_ILi1EEENS5_ILi2EEESM_EEENS4_IJNS5_ILi0EEESM_SP_EEEEENS4_IJNS3_10UnderscoreESS_SS_EEEEELb0EEEEEvNT_6ParamsE)
        /*008c*/ 	.short	0x0380
        /*008e*/ 	.short	0x0070


	//----- nvinfo : EIATTR_SW_WAR
	.align		4
.L_934:
        /*0090*/ 	.byte	0x04, 0x36
        /*0092*/ 	.short	(.L_936 - .L_935)
.L_935:
        /*0094*/ 	.word	0x00000008
.L_936:


//--------------------- .nv.info._ZN7cutlass13device_kernelIN5flash11enable_sm90INS1_16FlashAttnBwdSm90INS1_25CollectiveMainloopBwdSm90ILi2ELi2ELi2EN4cute5tupleIJNS5_1CILi1EEES8_S8_EEENS6_IJNS7_ILi64EEENS7_ILi128EEENS7_ILi96EEEEEENS_6half_tEfNS_4arch4Sm90ELb1ELb0ELb0ELb1ELb1ELb1ELb0ELb0ELi2ELi1ELi2ELi1ELb1EEENS1_24CollectiveEpilogueBwdGQAISD_fSG_Li256ELb1ELb1EEENS1_25SingleTileBwdLPTSchedulerILb1ELi128ELb1EEEEEEEEEvNT_6ParamsE --------------------------
	.section	.nv.info._ZN7cutlass13device_kernelIN5flash11enable_sm90INS1_16FlashAttnBwdSm90INS1_25CollectiveMainloopBwdSm90ILi2ELi2ELi2EN4cute5tupleIJNS5_1CILi1EEES8_S8_EEENS6_IJNS7_ILi64EEENS7_ILi128EEENS7_ILi96EEEEEENS_6half_tEfNS_4arch4Sm90ELb1ELb0ELb0ELb1ELb1ELb1ELb0ELb0ELi2ELi1ELi2ELi1ELb1EEENS1_24CollectiveEpilogueBwdGQAISD_fSG_Li256ELb1ELb1EEENS1_25SingleTileBwdLPTSchedulerILb1ELi128ELb1EEEEEEEEEvNT_6ParamsE,"",@"SHT_CUDA_INFO"
	.sectionflags	@""
	.align	4


	//----- nvinfo : EIATTR_CUDA_API_VERSION
	.align		4
        /*0000*/ 	.byte	0x04, 0x37
        /*0002*/ 	.short	(.L_938 - .L_937)
.L_937:
        /*0004*/ 	.word	0x00000082


	//----- nvinfo : EIATTR_KPARAM_INFO
	.align		4
.L_938:
        /*0008*/ 	.byte	0x04, 0x17
        /*000a*/ 	.short	(.L_940 - .L_939)
.L_939:
        /*000c*/ 	.word	0x00000000
        /*0010*/ 	.short	0x0000
        /*0012*/ 	.short	0x0000
        /*0014*/ 	.byte	0x00, 0xf0, 0x01, 0x1c


	//----- nvinfo : EIATTR_SPARSE_MMA_MASK
	.align		4
.L_940:
        /*0018*/ 	.byte	0x03, 0x50
        /*001a*/ 	.short	0x0000


	//----- nvinfo : EIATTR_MAXREG_COUNT
	.align		4
        /*001c*/ 	.byte	0x03, 0x1b
        /*001e*/ 	.short	0x00a8


	//----- nvinfo : EIATTR_MERCURY_ISA_VERSION
	.align		4
        /*0020*/ 	.byte	0x03, 0x5f
        /*0022*/ 	.short	0x0101


	//----- nvinfo : EIATTR_VRC_CTA_INIT_COUNT
	.align		4
        /*0024*/ 	.byte	0x02, 0x4a
	.zero		1
	.zero		1


	//----- nvinfo : EIATTR_EXIT_INSTR_OFFSETS
	.align		4
        /*0028*/ 	.byte	0x04, 0x1c
        /*002a*/ 	.short	(.L_942 - .L_941)


	//   ....[0]....
.L_941:
        /*002c*/ 	.word	0x00000010


	//----- nvinfo : EIATTR_MAX_THREADS
	.align		4
.L_942:
        /*0030*/ 	.byte	0x04, 0x05
        /*0032*/ 	.short	(.L_944 - .L_943)
.L_943:
        /*0034*/ 	.word	0x00000180
        /*0038*/ 	.word	0x00000001
        /*003c*/ 	.word	0x00000001


	//----- nvinfo : EIATTR_CBANK_PARAM_SIZE
	.align		4
.L_944:
        /*0040*/ 	.byte	0x03, 0x19
        /*0042*/ 	.short	0x0700


	//----- nvinfo : EIATTR_PARAM_CBANK
	.align		4
        /*0044*/ 	.byte	0x04, 0x0a
        /*0046*/ 	.short	(.L_946 - .L_945)
	.align		4
.L_945:
        /*0048*/ 	.word	index@(.nv.constant0._ZN7cutlass13device_kernelIN5flash11enable_sm90INS1_16FlashAttnBwdSm90INS1_25CollectiveMainloopBwdSm90ILi2ELi2ELi2EN4cute5tupleIJNS5_1CILi1EEES8_S8_EEENS6_IJNS7_ILi64EEENS7_ILi128EEENS7_ILi96EEEEEENS_6half_tEfNS_4arch4Sm90ELb1ELb0ELb0ELb1ELb1ELb1ELb0ELb0ELi2ELi1ELi2ELi1ELb1EEENS1_24CollectiveEpilogueBwdGQAISD_fSG_Li256ELb1ELb1EEENS1_25SingleTileBwdLPTSchedulerILb1ELi128ELb1EEEEEEEEEvNT_6ParamsE)
        /*004c*/ 	.short	0x0380
        /*004e*/ 	.short	0x0700


	//----- nvinfo : EIATTR_SW_WAR
	.align		4
.L_946:
        /*0050*/ 	.byte	0x04, 0x36
        /*0052*/ 	.short	(.L_948 - .L_947)
.L_947:
        /*0054*/ 	.word	0x00000008
.L_948:


//--------------------- .nv.info._ZN7cutlass13device_kernelIN5flash22FlashAttnBwdPreprocessIN4cute5tupleIJNS3_1CILi64EEENS5_ILi96EEEEEENS_6half_tEfNS_4arch4Sm90ELb1ELb1EEEEEvNT_6ParamsE --------------------------
	.section	.nv.info._ZN7cutlass13device_kernelIN5flash22FlashAttnBwdPreprocessIN4cute5tupleIJNS3_1CILi64EEENS5_ILi96EEEEEENS_6half_tEfNS_4arch4Sm90ELb1ELb1EEEEEvNT_6ParamsE,"",@"SHT_CUDA_INFO"
	.sectionflags	@""
	.align	4


	//----- nvinfo : EIATTR_CUDA_API_VERSION
	.align		4
        /*0000*/ 	.byte	0x04, 0x37
        /*0002*/ 	.short	(.L_950 - .L_949)
.L_949:
        /*0004*/ 	.word	0x00000082


	//----- nvinfo : EIATTR_KPARAM_INFO
	.align		4
.L_950:
        /*0008*/ 	.byte	0x04, 0x17
        /*000a*/ 	.short	(.L_952 - .L_951)
.L_951:
        /*000c*/ 	.word	0x00000000
        /*0010*/ 	.short	0x0000
        /*0012*/ 	.short	0x0000
        /*0014*/ 	.byte	0x00, 0xf0, 0xc1, 0x03


	//----- nvinfo : EIATTR_SPARSE_MMA_MASK
	.align		4
.L_952:
        /*0018*/ 	.byte	0x03, 0x50
        /*001a*/ 	.short	0x0000


	//----- nvinfo : EIATTR_MAXREG_COUNT
	.align		4
        /*001c*/ 	.byte	0x03, 0x1b
        /*001e*/ 	.short	0x0080


	//----- nvinfo : EIATTR_MERCURY_ISA_VERSION
	.align		4
        /*0020*/ 	.byte	0x03, 0x5f
        /*0022*/ 	.short	0x0101


	//----- nvinfo : EIATTR_COOP_GROUP_MASK_REGIDS
	.align		4
        /*0024*/ 	.byte	0x04, 0x29
        /*0026*/ 	.short	(.L_954 - .L_953)


	//   ....[0]....
.L_953:
        /*0028*/ 	.word	0xffffffff


	//   ....[1]....
        /*002c*/ 	.word	0xffffffff


	//----- nvinfo : EIATTR_COOP_GROUP_INSTR_OFFSETS
	.align		4
.L_954:
        /*0030*/ 	.byte	0x04, 0x28
        /*0032*/ 	.short	(.L_956 - .L_955)


	//   ....[0]....
.L_955:
        /*0034*/ 	.word	0x00000d30


	//   ....[1]....
        /*0038*/ 	.word	0x00000df0


	//----- nvinfo : EIATTR_VRC_CTA_INIT_COUNT
	.align		4
.L_956:
        /*003c*/ 	.byte	0x02, 0x4a
	.zero		1
	.zero		1


	//----- nvinfo : EIATTR_EXIT_INSTR_OFFSETS
	.align		4
        /*0040*/ 	.byte	0x04, 0x1c
        /*0042*/ 	.short	(.L_958 - .L_957)


	//   ....[0]....
.L_957:
        /*0044*/ 	.word	0x00000280


	//   ....[1]....
        /*0048*/ 	.word	0x00001170


	//   ....[2]....
        /*004c*/ 	.word	0x000011f0


	//----- nvinfo : EIATTR_MAX_THREADS
	.align		4
.L_958:
        /*0050*/ 	.byte	0x04, 0x05
        /*0052*/ 	.short	(.L_960 - .L_959)
.L_959:
        /*0054*/ 	.word	0x00000100
        /*0058*/ 	.word	0x00000001
        /*005c*/ 	.word	0x00000001


	//----- nvinfo : EIATTR_CRS_STACK_SIZE
	.align		4
.L_960:
        /*0060*/ 	.byte	0x04, 0x1e
        /*0062*/ 	.short	(.L_962 - .L_961)
.L_961:
        /*0064*/ 	.word	0x00000000


	//----- nvinfo : EIATTR_CBANK_PARAM_SIZE
	.align		4
.L_962:
        /*0068*/ 	.byte	0x03, 0x19
        /*006a*/ 	.short	0x00f0


	//----- nvinfo : EIATTR_PARAM_CBANK
	.align		4
        /*006c*/ 	.byte	0x04, 0x0a
        /*006e*/ 	.short	(.L_964 - .L_963)
	.align		4
.L_963:
        /*0070*/ 	.word	index@(.nv.constant0._ZN7cutlass13device_kernelIN5flash22FlashAttnBwdPreprocessIN4cute5tupleIJNS3_1CILi64EEENS5_ILi96EEEEEENS_6half_tEfNS_4arch4Sm90ELb1ELb1EEEEEvNT_6ParamsE)
        /*0074*/ 	.short	0x0380
        /*0076*/ 	.short	0x00f0


	//----- nvinfo : EIATTR_SW_WAR
	.align		4
.L_964:
        /*0078*/ 	.byte	0x04, 0x36
        /*007a*/ 	.short	(.L_966 - .L_965)
.L_965:
        /*007c*/ 	.word	0x00000008
.L_966:


//--------------------- .nv.callgraph             --------------------------
	.section	.nv.callgraph,"",@"SHT_CUDA_CALLGRAPH"
	.align	4
	.sectionentsize	8
	.align		4
        /*0000*/ 	.word	0x00000000
	.align		4
        /*0004*/ 	.word	0xffffffff
	.align		4
        /*0008*/ 	.word	0x00000000
	.align		4
        /*000c*/ 	.word	0xfffffffe
	.align		4
        /*0010*/ 	.word	0x00000000
	.align		4
        /*0014*/ 	.word	0xfffffffd
	.align		4
        /*0018*/ 	.word	0x00000000
	.align		4
        /*001c*/ 	.word	0xfffffffc


//--------------------- .nv.constant4             --------------------------
	.section	.nv.constant4,"a",@progbits
	.align	8
	.align		8
.nv.constant4:
        /*0000*/ 	.dword	_ZN76_INTERNAL_f4fd1c4e_40_flash_bwd_hdim96_fp16_softcapall_sm90_cu_f3e6f9ee_33344cuda3std3__45__cpo5beginE
	.align		8
        /*0008*/ 	.dword	_ZN76_INTERNAL_f4fd1c4e_40_flash_bwd_hdim96_fp16_softcapall_sm90_cu_f3e6f9ee_33344cuda3std3__45__cpo3endE
	.align		8
        /*0010*/ 	.dword	_ZN76_INTERNAL_f4fd1c4e_40_flash_bwd_hdim96_fp16_softcapall_sm90_cu_f3e6f9ee_33344cuda3std3__45__cpo6cbeginE
	.align		8
        /*0018*/ 	.dword	_ZN76_INTERNAL_f4fd1c4e_40_flash_bwd_hdim96_fp16_softcapall_sm90_cu_f3e6f9ee_33344cuda3std3__45__cpo4cendE
	.align		8
        /*0020*/ 	.dword	_ZN76_INTERNAL_f4fd1c4e_40_flash_bwd_hdim96_fp16_softcapall_sm90_cu_f3e6f9ee_33344cuda3std3__478_GLOBAL__N__f4fd1c4e_40_flash_bwd_hdim96_fp16_softcapall_sm90_cu_f3e6f9ee_33346ignoreE
	.align		8
        /*0028*/ 	.dword	_ZN76_INTERNAL_f4fd1c4e_40_flash_bwd_hdim96_fp16_softcapall_sm90_cu_f3e6f9ee_33344cuda3std3__419piecewise_constructE
	.align		8
        /*0030*/ 	.dword	_ZN76_INTERNAL_f4fd1c4e_40_flash_bwd_hdim96_fp16_softcapall_sm90_cu_f3e6f9ee_33344cuda3std3__48in_placeE
	.align		8
        /*0038*/ 	.dword	_ZN76_INTERNAL_f4fd1c4e_40_flash_bwd_hdim96_fp16_softcapall_sm90_cu_f3e6f9ee_33344cuda3std6ranges3__45__cpo4swapE
	.align		8
        /*0040*/ 	.dword	_ZN76_INTERNAL_f4fd1c4e_40_flash_bwd_hdim96_fp16_softcapall_sm90_cu_f3e6f9ee_33344cuda3std6ranges3__45__cpo9iter_moveE
	.align		8
        /*0048*/ 	.dword	_ZN76_INTERNAL_f4fd1c4e_40_flash_bwd_hdim96_fp16_softcapall_sm90_cu_f3e6f9ee_33344cute7productE
	.align		8
        /*0050*/ 	.dword	_ZN76_INTERNAL_f4fd1c4e_40_flash_bwd_hdim96_fp16_softcapall_sm90_cu_f3e6f9ee_33344cute1_E


//--------------------- .text._ZN7cutlass13device_kernelIN5flash11enable_sm90INS1_16FlashAttnBwdSm90INS1_25CollectiveMainloopBwdSm90ILi2ELi2ELi2EN4cute5tupleIJNS5_1CILi1EEES8_S8_EEENS6_IJNS7_ILi64EEENS7_ILi128EEENS7_ILi96EEEEEENS_6half_tEfNS_4arch4Sm90ELb0ELb0ELb1ELb0ELb0ELb1ELb0ELb0ELi2ELi1ELi2ELi1ELb1EEENS1_21CollectiveEpilogueBwdISD_SE_SG_Li256ELb0ELb0ELi1EEENS1_19SingleTileSchedulerILb0ELb0ELb0ELi128EEEEEEEEEvNT_6ParamsE --------------------------
	.section	.text._ZN7cutlass13device_kernelIN5flash11enable_sm90INS1_16FlashAttnBwdSm90INS1_25CollectiveMainloopBwdSm90ILi2ELi2ELi2EN4cute5tupleIJNS5_1CILi1EEES8_S8_EEENS6_IJNS7_ILi64EEENS7_ILi128EEENS7_ILi96EEEEEENS_6half_tEfNS_4arch4Sm90ELb0ELb0ELb1ELb0ELb0ELb1ELb0ELb0ELi2ELi1ELi2ELi1ELb1EEENS1_21CollectiveEpilogueBwdISD_SE_SG_Li256ELb0ELb0ELi1EEENS1_19SingleTileSchedulerILb0ELb0ELb0ELi128EEEEEEEEEvNT_6ParamsE,"ax",@progbits
	.align	128
.text._ZN7cutlass13device_kernelIN5flash11enable_sm90INS1_16FlashAttnBwdSm90INS1_25CollectiveMainloopBwdSm90ILi2ELi2ELi2EN4cute5tupleIJNS5_1CILi1EEES8_S8_EEENS6_IJNS7_ILi64EEENS7_ILi128EEENS7_ILi96EEEEEENS_6half_tEfNS_4arch4Sm90ELb0ELb0ELb1ELb0ELb0ELb1ELb0ELb0ELi2ELi1ELi2ELi1ELb1EEENS1_21CollectiveEpilogueBwdISD_SE_SG_Li256ELb0ELb0ELi1EEENS1_19SingleTileSchedulerILb0ELb0ELb0ELi128EEEEEEEEEvNT_6ParamsE:
        .type           _ZN7cutlass13device_kernelIN5flash11enable_sm90INS1_16FlashAttnBwdSm90INS1_25CollectiveMainloopBwdSm90ILi2ELi2ELi2EN4cute5tupleIJNS5_1CILi1EEES8_S8_EEENS6_IJNS7_ILi64EEENS7_ILi128EEENS7_ILi96EEEEEENS_6half_tEfNS_4arch4Sm90ELb0ELb0ELb1ELb0ELb0ELb1ELb0ELb0ELi2ELi1ELi2ELi1ELb1EEENS1_21CollectiveEpilogueBwdISD_SE_SG_Li256ELb0ELb0ELi1EEENS1_19SingleTileSchedulerILb0ELb0ELb0ELi128EEEEEEEEEvNT_6ParamsE,@function
        .size           _ZN7cutlass13device_kernelIN5flash11enable_sm90INS1_16FlashAttnBwdSm90INS1_25CollectiveMainloopBwdSm90ILi2ELi2ELi2EN4cute5tupleIJNS5_1CILi1EEES8_S8_EEENS6_IJNS7_ILi64EEENS7_ILi128EEENS7_ILi96EEEEEENS_6half_tEfNS_4arch4Sm90ELb0ELb0ELb1ELb0ELb0ELb1ELb0ELb0ELi2ELi1ELi2ELi1ELb1EEENS1_21CollectiveEpilogueBwdISD_SE_SG_Li256ELb0ELb0ELi1EEENS1_19SingleTileSchedulerILb0ELb0ELb0ELi128EEEEEEEEEvNT_6ParamsE,(.L_x_90 - _ZN7cutlass13device_kernelIN5flash11enable_sm90INS1_16FlashAttnBwdSm90INS1_25CollectiveMainloopBwdSm90ILi2ELi2ELi2EN4cute5tupleIJNS5_1CILi1EEES8_S8_EEENS6_IJNS7_ILi64EEENS7_ILi128EEENS7_ILi96EEEEEENS_6half_tEfNS_4arch4Sm90ELb0ELb0ELb1ELb0ELb0ELb1ELb0ELb0ELi2ELi1ELi2ELi1ELb1EEENS1_21CollectiveEpilogueBwdISD_SE_SG_Li256ELb0ELb0ELi1EEENS1_19SingleTileSchedulerILb0ELb0ELb0ELi128EEEEEEEEEvNT_6ParamsE)
        .other          _ZN7cutlass13device_kernelIN5flash11enable_sm90INS1_16FlashAttnBwdSm90INS1_25CollectiveMainloopBwdSm90ILi2ELi2ELi2EN4cute5tupleIJNS5_1CILi1EEES8_S8_EEENS6_IJNS7_ILi64EEENS7_ILi128EEENS7_ILi96EEEEEENS_6half_tEfNS_4arch4Sm90ELb0ELb0ELb1ELb0ELb0ELb1ELb0ELb0ELi2ELi1ELi2ELi1ELb1EEENS1_21CollectiveEpilogueBwdISD_SE_SG_Li256ELb0ELb0ELi1EEENS1_19SingleTileSchedulerILb0ELb0ELb0ELi128EEEEEEEEEvNT_6ParamsE,@"STO_CUDA_ENTRY STV_DEFAULT"
_ZN7cutlass13device_kernelIN5flash11enable_sm90INS1_16FlashAttnBwdSm90INS1_25CollectiveMainloopBwdSm90ILi2ELi2ELi2EN4cute5tupleIJNS5_1CILi1EEES8_S8_EEENS6_IJNS7_ILi64EEENS7_ILi128EEENS7_ILi96EEEEEENS_6half_tEfNS_4arch4Sm90ELb0ELb0ELb1ELb0ELb0ELb1ELb0ELb0ELi2ELi1ELi2ELi1ELb1EEENS1_21CollectiveEpilogueBwdISD_SE_SG_Li256ELb0ELb0ELi1EEENS1_19SingleTileSchedulerILb0ELb0ELb0ELi128EEEEEEEEEvNT_6ParamsE:
[----:B------:R-:W-:Y:S01]  /*0000*/  LDC R1, c[0x0][0x37c] ;  /* 0x0000df00ff017b82 */ /* 0x000fe20000000800 */
[----:B------:R-:W-:Y:S05]  /*0010*/  EXIT ;  /* 0x000000000000794d */ /* 0x000fea0003800000 */
.L_x_0:
[----:B------:R-:W-:-:S00]  /*0020*/  BRA `(.L_x_0) ;  /* 0xfffffffc00fc7947 */ /* 0x000fc0000383ffff */
[----:B------:R-:W-:-:S00]  /*0030*/  NOP ;  /* 0x0000000000007918 */ /* 0x000fc00000000000 */
        /* <DEDUP_REMOVED lines=12> */
.L_x_90:


//--------------------- .text._ZN7cutlass13device_kernelIN5flash11enable_sm90INS1_16FlashAttnBwdSm90INS1_25CollectiveMainloopBwdSm90ILi2ELi2ELi2EN4cute5tupleIJNS5_1CILi1EEES8_S8_EEENS6_IJNS7_ILi64EEENS7_ILi128EEENS7_ILi96EEEEEENS_6half_tEfNS_4arch4Sm90ELb0ELb0ELb1ELb0ELb1ELb1ELb0ELb0ELi2ELi1ELi2ELi1ELb1EEENS1_21CollectiveEpilogueBwdISD_SE_SG_Li256ELb0ELb0ELi1EEENS1_19SingleTileSchedulerILb0ELb0ELb0ELi128EEEEEEEEEvNT_6ParamsE --------------------------
	.section	.text._ZN7cutlass13device_kernelIN5flash11enable_sm90INS1_16FlashAttnBwdSm90INS1_25CollectiveMainloopBwdSm90ILi2ELi2ELi2EN4cute5tupleIJNS5_1CILi1EEES8_S8_EEENS6_IJNS7_ILi64EEENS7_ILi128EEENS7_ILi96EEEEEENS_6half_tEfNS_4arch4Sm90ELb0ELb0ELb1ELb0ELb1ELb1ELb0ELb0ELi2ELi1ELi2ELi1ELb1EEENS1_21CollectiveEpilogueBwdISD_SE_SG_Li256ELb0ELb0ELi1EEENS1_19SingleTileSchedulerILb0ELb0ELb0ELi128EEEEEEEEEvNT_6ParamsE,"ax",@progbits
	.align	128
.text._ZN7cutlass13device_kernelIN5flash11enable_sm90INS1_16FlashAttnBwdSm90INS1_25CollectiveMainloopBwdSm90ILi2ELi2ELi2EN4cute5tupleIJNS5_1CILi1EEES8_S8_EEENS6_IJNS7_ILi64EEENS7_ILi128EEENS7_ILi96EEEEEENS_6half_tEfNS_4arch4Sm90ELb0ELb0ELb1ELb0ELb1ELb1ELb0ELb0ELi2ELi1ELi2ELi1ELb1EEENS1_21CollectiveEpilogueBwdISD_SE_SG_Li256ELb0ELb0ELi1EEENS1_19SingleTileSchedulerILb0ELb0ELb0ELi128EEEEEEEEEvNT_6ParamsE:
        .type           _ZN7cutlass13device_kernelIN5flash11enable_sm90INS1_16FlashAttnBwdSm90INS1_25CollectiveMainloopBwdSm90ILi2ELi2ELi2EN4cute5tupleIJNS5_1CILi1EEES8_S8_EEENS6_IJNS7_ILi64EEENS7_ILi128EEENS7_ILi96EEEEEENS_6half_tEfNS_4arch4Sm90ELb0ELb0ELb1ELb0ELb1ELb1ELb0ELb0ELi2ELi1ELi2ELi1ELb1EEENS1_21CollectiveEpilogueBwdISD_SE_SG_Li256ELb0ELb0ELi1EEENS1_19SingleTileSchedulerILb0ELb0ELb0ELi128EEEEEEEEEvNT_6ParamsE,@function
        .size           _ZN7cutlass13device_kernelIN5flash11enable_sm90INS1_16FlashAttnBwdSm90INS1_25CollectiveMainloopBwdSm90ILi2ELi2ELi2EN4cute5tupleIJNS5_1CILi1EEES8_S8_EEENS6_IJNS7_ILi64EEENS7_ILi128EEENS7_ILi96EEEEEENS_6half_tEfNS_4arch4Sm90ELb0ELb0ELb1ELb0ELb1ELb1ELb0ELb0ELi2ELi1ELi2ELi1ELb1EEENS1_21CollectiveEpilogueBwdISD_SE_SG_Li256ELb0ELb0ELi1EEENS1_19SingleTileSchedulerILb0ELb0ELb0ELi128EEEEEEEEEvNT_6ParamsE,(.L_x_91 - _ZN7cutlass13device_kernelIN5flash11enable_sm90INS1_16FlashAttnBwdSm90INS1_25CollectiveMainloopBwdSm90ILi2ELi2ELi2EN4cute5tupleIJNS5_1CILi1EEES8_S8_EEENS6_IJNS7_ILi64EEENS7_ILi128EEENS7_ILi96EEEEEENS_6half_tEfNS_4arch4Sm90ELb0ELb0ELb1ELb0ELb1ELb1ELb0ELb0ELi2ELi1ELi2ELi1ELb1EEENS1_21CollectiveEpilogueBwdISD_SE_SG_Li256ELb0ELb0ELi1EEENS1_19SingleTileSchedulerILb0ELb0ELb0ELi128EEEEEEEEEvNT_6ParamsE)
        .other          _ZN7cutlass13device_kernelIN5flash11enable_sm90INS1_16FlashAttnBwdSm90INS1_25CollectiveMainloopBwdSm90ILi2ELi2ELi2EN4cute5tupleIJNS5_1CILi1EEES8_S8_EEENS6_IJNS7_ILi64EEENS7_ILi128EEENS7_ILi96EEEEEENS_6half_tEfNS_4arch4Sm90ELb0ELb0ELb1ELb0ELb1ELb1ELb0ELb0ELi2ELi1ELi2ELi1ELb1EEENS1_21CollectiveEpilogueBwdISD_SE_SG_Li256ELb0ELb0ELi1EEENS1_19SingleTileSchedulerILb0ELb0ELb0ELi128EEEEEEEEEvNT_6ParamsE,@"STO_CUDA_ENTRY STV_DEFAULT"
_ZN7cutlass13device_kernelIN5flash11enable_sm90INS1_16FlashAttnBwdSm90INS1_25CollectiveMainloopBwdSm90ILi2ELi2ELi2EN4cute5tupleIJNS5_1CILi1EEES8_S8_EEENS6_IJNS7_ILi64EEENS7_ILi128EEENS7_ILi96EEEEEENS_6half_tEfNS_4arch4Sm90ELb0ELb0ELb1ELb0ELb1ELb1ELb0ELb0ELi2ELi1ELi2ELi1ELb1EEENS1_21CollectiveEpilogueBwdISD_SE_SG_Li256ELb0ELb0ELi1EEENS1_19SingleTileSchedulerILb0ELb0ELb0ELi128EEEEEEEEEvNT_6ParamsE:
[----:B------:R-:W-:Y:S01]  /*0000*/  LDC R1, c[0x0][0x37c] ;  /* 0x0000df00ff017b82 */ /* 0x000fe20000000800 */
[----:B------:R-:W-:Y:S05]  /*0010*/  EXIT ;  /* 0x000000000000794d */ /* 0x000fea0003800000 */
.L_x_1:
        /* <DEDUP_REMOVED lines=14> */
.L_x_91:


//--------------------- .text._ZN7cutlass13device_kernelIN5flash11enable_sm90INS1_16FlashAttnBwdSm90INS1_25CollectiveMainloopBwdSm90ILi2ELi2ELi2EN4cute5tupleIJNS5_1CILi1EEES8_S8_EEENS6_IJNS7_ILi64EEENS7_ILi128EEENS7_ILi96EEEEEENS_6half_tEfNS_4arch4Sm90ELb0ELb0ELb1ELb0ELb0ELb1ELb0ELb0ELi2ELi1ELi2ELi1ELb1EEENS1_24CollectiveEpilogueBwdGQAISD_fSG_Li256ELb0ELb0EEENS1_19SingleTileSchedulerILb0ELb0ELb0ELi128EEEEEEEEEvNT_6ParamsE --------------------------
	.section	.text._ZN7cutlass13device_kernelIN5flash11enable_sm90INS1_16FlashAttnBwdSm90INS1_25CollectiveMainloopBwdSm90ILi2ELi2ELi2EN4cute5tupleIJNS5_1CILi1EEES8_S8_EEENS6_IJNS7_ILi64EEENS7_ILi128EEENS7_ILi96EEEEEENS_6half_tEfNS_4arch4Sm90ELb0ELb0ELb1ELb0ELb0ELb1ELb0ELb0ELi2ELi1ELi2ELi1ELb1EEENS1_24CollectiveEpilogueBwdGQAISD_fSG_Li256ELb0ELb0EEENS1_19SingleTileSchedulerILb0ELb0ELb0ELi128EEEEEEEEEvNT_6ParamsE,"ax",@progbits
	.align	128
.text._ZN7cutlass13device_kernelIN5flash11enable_sm90INS1_16FlashAttnBwdSm90INS1_25CollectiveMainloopBwdSm90ILi2ELi2ELi2EN4cute5tupleIJNS5_1CILi1EEES8_S8_EEENS6_IJNS7_ILi64EEENS7_ILi128EEENS7_ILi96EEEEEENS_6half_tEfNS_4arch4Sm90ELb0ELb0ELb1ELb0ELb0ELb1ELb0ELb0ELi2ELi1ELi2ELi1ELb1EEENS1_24CollectiveEpilogueBwdGQAISD_fSG_Li256ELb0ELb0EEENS1_19SingleTileSchedulerILb0ELb0ELb0ELi128EEEEEEEEEvNT_6ParamsE:
        .type           _ZN7cutlass13device_kernelIN5flash11enable_sm90INS1_16FlashAttnBwdSm90INS1_25CollectiveMainloopBwdSm90ILi2ELi2ELi2EN4cute5tupleIJNS5_1CILi1EEES8_S8_EEENS6_IJNS7_ILi64EEENS7_ILi128EEENS7_ILi96EEEEEENS_6half_tEfNS_4arch4Sm90ELb0ELb0ELb1ELb0ELb0ELb1ELb0ELb0ELi2ELi1ELi2ELi1ELb1EEENS1_24CollectiveEpilogueBwdGQAISD_fSG_Li256ELb0ELb0EEENS1_19SingleTileSchedulerILb0ELb0ELb0ELi128EEEEEEEEEvNT_6ParamsE,@function
        .size           _ZN7cutlass13device_kernelIN5flash11enable_sm90INS1_16FlashAttnBwdSm90INS1_25CollectiveMainloopBwdSm90ILi2ELi2ELi2EN4cute5tupleIJNS5_1CILi1EEES8_S8_EEENS6_IJNS7_ILi64EEENS7_ILi128EEENS7_ILi96EEEEEENS_6half_tEfNS_4arch4Sm90ELb0ELb0ELb1ELb0ELb0ELb1ELb0ELb0ELi2ELi1ELi2ELi1ELb1EEENS1_24CollectiveEpilogueBwdGQAISD_fSG_Li256ELb0ELb0EEENS1_19SingleTileSchedulerILb0ELb0ELb0ELi128EEEEEEEEEvNT_6ParamsE,(.L_x_92 - _ZN7cutlass13device_kernelIN5flash11enable_sm90INS1_16FlashAttnBwdSm90INS1_25CollectiveMainloopBwdSm90ILi2ELi2ELi2EN4cute5tupleIJNS5_1CILi1EEES8_S8_EEENS6_IJNS7_ILi64EEENS7_ILi128EEENS7_ILi96EEEEEENS_6half_tEfNS_4arch4Sm90ELb0ELb0ELb1ELb0ELb0ELb1ELb0ELb0ELi2ELi1ELi2ELi1ELb1EEENS1_24CollectiveEpilogueBwdGQAISD_fSG_Li256ELb0ELb0EEENS1_19SingleTileSchedulerILb0ELb0ELb0ELi128EEEEEEEEEvNT_6ParamsE)
        .other          _ZN7cutlass13device_kernelIN5flash11enable_sm90INS1_16FlashAttnBwdSm90INS1_25CollectiveMainloopBwdSm90ILi2ELi2ELi2EN4cute5tupleIJNS5_1CILi1EEES8_S8_EEENS6_IJNS7_ILi64EEENS7_ILi128EEENS7_ILi96EEEEEENS_6half_tEfNS_4arch4Sm90ELb0ELb0ELb1ELb0ELb0ELb1ELb0ELb0ELi2ELi1ELi2ELi1ELb1EEENS1_24CollectiveEpilogueBwdGQAISD_fSG_Li256ELb0ELb0EEENS1_19SingleTileSchedulerILb0ELb0ELb0ELi128EEEEEEEEEvNT_6ParamsE,@"STO_CUDA_ENTRY STV_DEFAULT"
_ZN7cutlass13device_kernelIN5flash11enable_sm90INS1_16FlashAttnBwdSm90INS1_25CollectiveMainloopBwdSm90ILi2ELi2ELi2EN4cute5tupleIJNS5_1CILi1EEES8_S8_EEENS6_IJNS7_ILi64EEENS7_ILi128EEENS7_ILi96EEEEEENS_6half_tEfNS_4arch4Sm90ELb0ELb0ELb1ELb0ELb0ELb1ELb0ELb0ELi2ELi1ELi2ELi1ELb1EEENS1_24CollectiveEpilogueBwdGQAISD_fSG_Li256ELb0ELb0EEENS1_19SingleTileSchedulerILb0ELb0ELb0ELi128EEEEEEEEEvNT_6ParamsE:
[----:B------:R-:W-:Y:S01]  /*0000*/  LDC R1, c[0x0][0x37c] ;  /* 0x0000df00ff017b82 */ /* 0x000fe20000000800 */
[----:B------:R-:W-:Y:S05]  /*0010*/  EXIT ;  /* 0x000000000000794d */ /* 0x000fea0003800000 */
.L_x_2:
        /* <DEDUP_REMOVED lines=14> */
.L_x_92:


//--------------------- .text._ZN7cutlass13device_kernelIN5flash11enable_sm90INS1_16FlashAttnBwdSm90INS1_25CollectiveMainloopBwdSm90ILi2ELi2ELi2EN4cute5tupleIJNS5_1CILi1EEES8_S8_EEENS6_IJNS7_ILi64EEENS7_ILi128EEENS7_ILi96EEEEEENS_6half_tEfNS_4arch4Sm90ELb0ELb0ELb1ELb0ELb1ELb1ELb0ELb0ELi2ELi1ELi2ELi1ELb1EEENS1_24CollectiveEpilogueBwdGQAISD_fSG_Li256ELb0ELb1EEENS1_19SingleTileSchedulerILb0ELb0ELb0ELi128EEEEEEEEEvNT_6ParamsE --------------------------
	.section	.text._ZN7cutlass13device_kernelIN5flash11enable_sm90INS1_16FlashAttnBwdSm90INS1_25CollectiveMainloopBwdSm90ILi2ELi2ELi2EN4cute5tupleIJNS5_1CILi1EEES8_S8_EEENS6_IJNS7_ILi64EEENS7_ILi128EEENS7_ILi96EEEEEENS_6half_tEfNS_4arch4Sm90ELb0ELb0ELb1ELb0ELb1ELb1ELb0ELb0ELi2ELi1ELi2ELi1ELb1EEENS1_24CollectiveEpilogueBwdGQAISD_fSG_Li256ELb0ELb1EEENS1_19SingleTileSchedulerILb0ELb0ELb0ELi128EEEEEEEEEvNT_6ParamsE,"ax",@progbits
	.align	128
.text._ZN7cutlass13device_kernelIN5flash11enable_sm90INS1_16FlashAttnBwdSm90INS1_25CollectiveMainloopBwdSm90ILi2ELi2ELi2EN4cute5tupleIJNS5_1CILi1EEES8_S8_EEENS6_IJNS7_ILi64EEENS7_ILi128EEENS7_ILi96EEEEEENS_6half_tEfNS_4arch4Sm90ELb0ELb0ELb1ELb0ELb1ELb1ELb0ELb0ELi2ELi1ELi2ELi1ELb1EEENS1_24CollectiveEpilogueBwdGQAISD_fSG_Li256ELb0ELb1EEENS1_19SingleTileSchedulerILb0ELb0ELb0ELi128EEEEEEEEEvNT_6ParamsE:
        .type           _ZN7cutlass13device_kernelIN5flash11enable_sm90INS1_16FlashAttnBwdSm90INS1_25CollectiveMainloopBwdSm90ILi2ELi2ELi2EN4cute5tupleIJNS5_1CILi1EEES8_S8_EEENS6_IJNS7_ILi64EEENS7_ILi128EEENS7_ILi96EEEEEENS_6half_tEfNS_4arch4Sm90ELb0ELb0ELb1ELb0ELb1ELb1ELb0ELb0ELi2ELi1ELi2ELi1ELb1EEENS1_24CollectiveEpilogueBwdGQAISD_fSG_Li256ELb0ELb1EEENS1_19SingleTileSchedulerILb0ELb0ELb0ELi128EEEEEEEEEvNT_6ParamsE,@function
        .size           _ZN7cutlass13device_kernelIN5flash11enable_sm90INS1_16FlashAttnBwdSm90INS1_25CollectiveMainloopBwdSm90ILi2ELi2ELi2EN4cute5tupleIJNS5_1CILi1EEES8_S8_EEENS6_IJNS7_ILi64EEENS7_ILi128EEENS7_ILi96EEEEEENS_6half_tEfNS_4arch4Sm90ELb0ELb0ELb1ELb0ELb1ELb1ELb0ELb0ELi2ELi1ELi2ELi1ELb1EEENS1_24CollectiveEpilogueBwdGQAISD_fSG_Li256ELb0ELb1EEENS1_19SingleTileSchedulerILb0ELb0ELb0ELi128EEEEEEEEEvNT_6ParamsE,(.L_x_93 - _ZN7cutlass13device_kernelIN5flash11enable_sm90INS1_16FlashAttnBwdSm90INS1_25CollectiveMainloopBwdSm90ILi2ELi2ELi2EN4cute5tupleIJNS5_1CILi1EEES8_S8_EEENS6_IJNS7_ILi64EEENS7_ILi128EEENS7_ILi96EEEEEENS_6half_tEfNS_4arch4Sm90ELb0ELb0ELb1ELb0ELb1ELb1ELb0ELb0ELi2ELi1ELi2ELi1ELb1EEENS1_24CollectiveEpilogueBwdGQAISD_fSG_Li256ELb0ELb1EEENS1_19SingleTileSchedulerILb0ELb0ELb0ELi128EEEEEEEEEvNT_6ParamsE)
        .other          _ZN7cutlass13device_kernelIN5flash11enable_sm90INS1_16FlashAttnBwdSm90INS1_25CollectiveMainloopBwdSm90ILi2ELi2ELi2EN4cute5tupleIJNS5_1CILi1EEES8_S8_EEENS6_IJNS7_ILi64EEENS7_ILi128EEENS7_ILi96EEEEEENS_6half_tEfNS_4arch4Sm90ELb0ELb0ELb1ELb0ELb1ELb1ELb0ELb0ELi2ELi1ELi2ELi1ELb1EEENS1_24CollectiveEpilogueBwdGQAISD_fSG_Li256ELb0ELb1EEENS1_19SingleTileSchedulerILb0ELb0ELb0ELi128EEEEEEEEEvNT_6ParamsE,@"STO_CUDA_ENTRY STV_DEFAULT"
_ZN7cutlass13device_kernelIN5flash11enable_sm90INS1_16FlashAttnBwdSm90INS1_25CollectiveMainloopBwdSm90ILi2ELi2ELi2EN4cute5tupleIJNS5_1CILi1EEES8_S8_EEENS6_IJNS7_ILi64EEENS7_ILi128EEENS7_ILi96EEEEEENS_6half_tEfNS_4arch4Sm90ELb0ELb0ELb1ELb0ELb1ELb1ELb0ELb0ELi2ELi1ELi2ELi1ELb1EEENS1_24CollectiveEpilogueBwdGQAISD_fSG_Li256ELb0ELb1EEENS1_19SingleTileSchedulerILb0ELb0ELb0ELi128EEEEEEEEEvNT_6ParamsE:
[----:B------:R-:W-:Y:S01]  /*0000*/  LDC R1, c[0x0][0x37c] ;  /* 0x0000df00ff017b82 */ /* 0x000fe20000000800 */
[----:B------:R-:W-:Y:S05]  /*0010*/  EXIT ;  /* 0x000000000000794d */ /* 0x000fea0003800000 */
.L_x_3:
        /* <DEDUP_REMOVED lines=14> */
.L_x_93:


//--------------------- .text._ZN7cutlass13device_kernelIN5flash11enable_sm90INS1_16FlashAttnBwdSm90INS1_25CollectiveMainloopBwdSm90ILi2ELi2ELi2EN4cute5tupleIJNS5_1CILi1EEES8_S8_EEENS6_IJNS7_ILi64EEENS7_ILi128EEENS7_ILi96EEEEEENS_6half_tEfNS_4arch4Sm90ELb0ELb0ELb1ELb1ELb0ELb1ELb0ELb0ELi2ELi1ELi2ELi1ELb1EEENS1_21CollectiveEpilogueBwdISD_SE_SG_Li256ELb1ELb0ELi1EEENS1_19SingleTileSchedulerILb1ELb0ELb0ELi128EEEEEEEEEvNT_6ParamsE --------------------------
	.section	.text._ZN7cutlass13device_kernelIN5flash11enable_sm90INS1_16FlashAttnBwdSm90INS1_25CollectiveMainloopBwdSm90ILi2ELi2ELi2EN4cute5tupleIJNS5_1CILi1EEES8_S8_EEENS6_IJNS7_ILi64EEENS7_ILi128EEENS7_ILi96EEEEEENS_6half_tEfNS_4arch4Sm90ELb0ELb0ELb1ELb1ELb0ELb1ELb0ELb0ELi2ELi1ELi2ELi1ELb1EEENS1_21CollectiveEpilogueBwdISD_SE_SG_Li256ELb1ELb0ELi1EEENS1_19SingleTileSchedulerILb1ELb0ELb0ELi128EEEEEEEEEvNT_6ParamsE,"ax",@progbits
	.align	128
.text._ZN7cutlass13device_kernelIN5flash11enable_sm90INS1_16FlashAttnBwdSm90INS1_25CollectiveMainloopBwdSm90ILi2ELi2ELi2EN4cute5tupleIJNS5_1CILi1EEES8_S8_EEENS6_IJNS7_ILi64EEENS7_ILi128EEENS7_ILi96EEEEEENS_6half_tEfNS_4arch4Sm90ELb0ELb0ELb1ELb1ELb0ELb1ELb0ELb0ELi2ELi1ELi2ELi1ELb1EEENS1_21CollectiveEpilogueBwdISD_SE_SG_Li256ELb1ELb0ELi1EEENS1_19SingleTileSchedulerILb1ELb0ELb0ELi128EEEEEEEEEvNT_6ParamsE:
        .type           _ZN7cutlass13device_kernelIN5flash11enable_sm90INS1_16FlashAttnBwdSm90INS1_25CollectiveMainloopBwdSm90ILi2ELi2ELi2EN4cute5tupleIJNS5_1CILi1EEES8_S8_EEENS6_IJNS7_ILi64EEENS7_ILi128EEENS7_ILi96EEEEEENS_6half_tEfNS_4arch4Sm90ELb0ELb0ELb1ELb1ELb0ELb1ELb0ELb0ELi2ELi1ELi2ELi1ELb1EEENS1_21CollectiveEpilogueBwdISD_SE_SG_Li256ELb1ELb0ELi1EEENS1_19SingleTileSchedulerILb1ELb0ELb0ELi128EEEEEEEEEvNT_6ParamsE,@function
        .size           _ZN7cutlass13device_kernelIN5flash11enable_sm90INS1_16FlashAttnBwdSm90INS1_25CollectiveMainloopBwdSm90ILi2ELi2ELi2EN4cute5tupleIJNS5_1CILi1EEES8_S8_EEENS6_IJNS7_ILi64EEENS7_ILi128EEENS7_ILi96EEEEEENS_6half_tEfNS_4arch4Sm90ELb0ELb0ELb1ELb1ELb0ELb1ELb0ELb0ELi2ELi1ELi2ELi1ELb1EEENS1_21CollectiveEpilogueBwdISD_SE_SG_Li256ELb1ELb0ELi1EEENS1_19SingleTileSchedulerILb1ELb0ELb0ELi128EEEEEEEEEvNT_6ParamsE,(.L_x_94 - _ZN7cutlass13device_kernelIN5flash11enable_sm90INS1_16FlashAttnBwdSm90INS1_25CollectiveMainloopBwdSm90ILi2ELi2ELi2EN4cute5tupleIJNS5_1CILi1EEES8_S8_EEENS6_IJNS7_ILi64EEENS7_ILi128EEENS7_ILi96EEEEEENS_6half_tEfNS_4arch4Sm90ELb0ELb0ELb1ELb1ELb0ELb1ELb0ELb0ELi2ELi1ELi2ELi1ELb1EEENS1_21CollectiveEpilogueBwdISD_SE_SG_Li256ELb1ELb0ELi1EEENS1_19SingleTileSchedulerILb1ELb0ELb0ELi128EEEEEEEEEvNT_6ParamsE)
        .other          _ZN7cutlass13device_kernelIN5flash11enable_sm90INS1_16FlashAttnBwdSm90INS1_25CollectiveMainloopBwdSm90ILi2ELi2ELi2EN4cute5tupleIJNS5_1CILi1EEES8_S8_EEENS6_IJNS7_ILi64EEENS7_ILi128EEENS7_ILi96EEEEEENS_6half_tEfNS_4arch4Sm90ELb0ELb0ELb1ELb1ELb0ELb1ELb0ELb0ELi2ELi1ELi2ELi1ELb1EEENS1_21CollectiveEpilogueBwdISD_SE_SG_Li256ELb1ELb0ELi1EEENS1_19SingleTileSchedulerILb1ELb0ELb0ELi128EEEEEEEEEvNT_6ParamsE,@"STO_CUDA_ENTRY STV_DEFAULT"
_ZN7cutlass13device_kernelIN5flash11enable_sm90INS1_16FlashAttnBwdSm90INS1_25CollectiveMainloopBwdSm90ILi2ELi2ELi2EN4cute5tupleIJNS5_1CILi1EEES8_S8_EEENS6_IJNS7_ILi64EEENS7_ILi128EEENS7_ILi96EEEEEENS_6half_tEfNS_4arch4Sm90ELb0ELb0ELb1ELb1ELb0ELb1ELb0ELb0ELi2ELi1ELi2ELi1ELb1EEENS1_21CollectiveEpilogueBwdISD_SE_SG_Li256ELb1ELb0ELi1EEENS1_19SingleTileSchedulerILb1ELb0ELb0ELi128EEEEEEEEEvNT_6ParamsE:
[----:B------:R-:W-:Y:S01]  /*0000*/  LDC R1, c[0x0][0x37c] ;  /* 0x0000df00ff017b82 */ /* 0x000fe20000000800 */
[----:B------:R-:W-:Y:S05]  /*0010*/  EXIT ;  /* 0x000000000000794d */ /* 0x000fea0003800000 */
.L_x_4:
        /* <DEDUP_REMOVED lines=14> */
.L_x_94:


//--------------------- .text._ZN7cutlass13device_kernelIN5flash11enable_sm90INS1_16FlashAttnBwdSm90INS1_25CollectiveMainloopBwdSm90ILi2ELi2ELi2EN4cute5tupleIJNS5_1CILi1EEES8_S8_EEENS6_IJNS7_ILi64EEENS7_ILi128EEENS7_ILi96EEEEEENS_6half_tEfNS_4arch4Sm90ELb0ELb0ELb1ELb1ELb1ELb1ELb0ELb0ELi2ELi1ELi2ELi1ELb1EEENS1_21CollectiveEpilogueBwdISD_SE_SG_Li256ELb1ELb0ELi1EEENS1_19SingleTileSchedulerILb1ELb0ELb0ELi128EEEEEEEEEvNT_6ParamsE --------------------------
	.section	.text._ZN7cutlass13device_kernelIN5flash11enable_sm90INS1_16FlashAttnBwdSm90INS1_25CollectiveMainloopBwdSm90ILi2ELi2ELi2EN4cute5tupleIJNS5_1CILi1EEES8_S8_EEENS6_IJNS7_ILi64EEENS7_ILi128EEENS7_ILi96EEEEEENS_6half_tEfNS_4arch4Sm90ELb0ELb0ELb1ELb1ELb1ELb1ELb0ELb0ELi2ELi1ELi2ELi1ELb1EEENS1_21CollectiveEpilogueBwdISD_SE_SG_Li256ELb1ELb0ELi1EEENS1_19SingleTileSchedulerILb1ELb0ELb0ELi128EEEEEEEEEvNT_6ParamsE,"ax",@progbits
	.align	128
.text._ZN7cutlass13device_kernelIN5flash11enable_sm90INS1_16FlashAttnBwdSm90INS1_25CollectiveMainloopBwdSm90ILi2ELi2ELi2EN4cute5tupleIJNS5_1CILi1EEES8_S8_EEENS6_IJNS7_ILi64EEENS7_ILi128EEENS7_ILi96EEEEEENS_6half_tEfNS_4arch4Sm90ELb0ELb0ELb1ELb1ELb1ELb1ELb0ELb0ELi2ELi1ELi2ELi1ELb1EEENS1_21CollectiveEpilogueBwdISD_SE_SG_Li256ELb1ELb0ELi1EEENS1_19SingleTileSchedulerILb1ELb0ELb0ELi128EEEEEEEEEvNT_6ParamsE:
        .type           _ZN7cutlass13device_kernelIN5flash11enable_sm90INS1_16FlashAttnBwdSm90INS1_25CollectiveMainloopBwdSm90ILi2ELi2ELi2EN4cute5tupleIJNS5_1CILi1EEES8_S8_EEENS6_IJNS7_ILi64EEENS7_ILi128EEENS7_ILi96EEEEEENS_6half_tEfNS_4arch4Sm90ELb0ELb0ELb1ELb1ELb1ELb1ELb0ELb0ELi2ELi1ELi2ELi1ELb1EEENS1_21CollectiveEpilogueBwdISD_SE_SG_Li256ELb1ELb0ELi1EEENS1_19SingleTileSchedulerILb1ELb0ELb0ELi128EEEEEEEEEvNT_6ParamsE,@function
        .size           _ZN7cutlass13device_kernelIN5flash11enable_sm90INS1_16FlashAttnBwdSm90INS1_25CollectiveMainloopBwdSm90ILi2ELi2ELi2EN4cute5tupleIJNS5_1CILi1EEES8_S8_EEENS6_IJNS7_ILi64EEENS7_ILi128EEENS7_ILi96EEEEEENS_6half_tEfNS_4arch4Sm90ELb0ELb0ELb1ELb1ELb1ELb1ELb0ELb0ELi2ELi1ELi2ELi1ELb1EEENS1_21CollectiveEpilogueBwdISD_SE_SG_Li256ELb1ELb0ELi1EEENS1_19SingleTileSchedulerILb1ELb0ELb0ELi128EEEEEEEEEvNT_6ParamsE,(.L_x_95 - _ZN7cutlass13device_kernelIN5flash11enable_sm90INS1_16FlashAttnBwdSm90INS1_25CollectiveMainloopBwdSm90ILi2ELi2ELi2EN4cute5tupleIJNS5_1CILi1EEES8_S8_EEENS6_IJNS7_ILi64EEENS7_ILi128EEENS7_ILi96EEEEEENS_6half_tEfNS_4arch4Sm90ELb0ELb0ELb1ELb1ELb1ELb1ELb0ELb0ELi2ELi1ELi2ELi1ELb1EEENS1_21CollectiveEpilogueBwdISD_SE_SG_Li256ELb1ELb0ELi1EEENS1_19SingleTileSchedulerILb1ELb0ELb0ELi128EEEEEEEEEvNT_6ParamsE)
        .other          _ZN7cutlass13device_kernelIN5flash11enable_sm90INS1_16FlashAttnBwdSm90INS1_25CollectiveMainloopBwdSm90ILi2ELi2ELi2EN4cute5tupleIJNS5_1CILi1EEES8_S8_EEENS6_IJNS7_ILi64EEENS7_ILi128EEENS7_ILi96EEEEEENS_6half_tEfNS_4arch4Sm90ELb0ELb0ELb1ELb1ELb1ELb1ELb0ELb0ELi2ELi1ELi2ELi1ELb1EEENS1_21CollectiveEpilogueBwdISD_SE_SG_Li256ELb1ELb0ELi1EEENS1_19SingleTileSchedulerILb1ELb0ELb0ELi128EEEEEEEEEvNT_6ParamsE,@"STO_CUDA_ENTRY STV_DEFAULT"
_ZN7cutlass13device_kernelIN5flash11enable_sm90INS1_16FlashAttnBwdSm90INS1_25CollectiveMainloopBwdSm90ILi2ELi2ELi2EN4cute5tupleIJNS5_1CILi1EEES8_S8_EEENS6_IJNS7_ILi64EEENS7_ILi128EEENS7_ILi96EEEEEENS_6half_tEfNS_4arch4Sm90ELb0ELb0ELb1ELb1ELb1ELb1ELb0ELb0ELi2ELi1ELi2ELi1ELb1EEENS1_21CollectiveEpilogueBwdISD_SE_SG_Li256ELb1ELb0ELi1EEENS1_19SingleTileSchedulerILb1ELb0ELb0ELi128EEEEEEEEEvNT_6ParamsE:
[----:B------:R-:W-:Y:S01]  /*0000*/  LDC R1, c[0x0][0x37c] ;  /* 0x0000df00ff017b82 */ /* 0x000fe20000000800 */
[----:B------:R-:W-:Y:S05]  /*0010*/  EXIT ;  /* 0x000000000000794d */ /* 0x000fea0003800000 */
.L_x_5:
        /* <DEDUP_REMOVED lines=14> */
.L_x_95:


//--------------------- .text._ZN7cutlass13device_kernelIN5flash11enable_sm90INS1_16FlashAttnBwdSm90INS1_25CollectiveMainloopBwdSm90ILi2ELi2ELi2EN4cute5tupleIJNS5_1CILi1EEES8_S8_EEENS6_IJNS7_ILi64EEENS7_ILi128EEENS7_ILi96EEEEEENS_6half_tEfNS_4arch4Sm90ELb0ELb0ELb1ELb1ELb0ELb1ELb0ELb0ELi2ELi1ELi2ELi1ELb1EEENS1_24CollectiveEpilogueBwdGQAISD_fSG_Li256ELb1ELb0EEENS1_19SingleTileSchedulerILb1ELb0ELb0ELi128EEEEEEEEEvNT_6ParamsE --------------------------
	.section	.text._ZN7cutlass13device_kernelIN5flash11enable_sm90INS1_16FlashAttnBwdSm90INS1_25CollectiveMainloopBwdSm90ILi2ELi2ELi2EN4cute5tupleIJNS5_1CILi1EEES8_S8_EEENS6_IJNS7_ILi64EEENS7_ILi128EEENS7_ILi96EEEEEENS_6half_tEfNS_4arch4Sm90ELb0ELb0ELb1ELb1ELb0ELb1ELb0ELb0ELi2ELi1ELi2ELi1ELb1EEENS1_24CollectiveEpilogueBwdGQAISD_fSG_Li256ELb1ELb0EEENS1_19SingleTileSchedulerILb1ELb0ELb0ELi128EEEEEEEEEvNT_6ParamsE,"ax",@progbits
	.align	128
.text._ZN7cutlass13device_kernelIN5flash11enable_sm90INS1_16FlashAttnBwdSm90INS1_25CollectiveMainloopBwdSm90ILi2ELi2ELi2EN4cute5tupleIJNS5_1CILi1EEES8_S8_EEENS6_IJNS7_ILi64EEENS7_ILi128EEENS7_ILi96EEEEEENS_6half_tEfNS_4arch4Sm90ELb0ELb0ELb1ELb1ELb0ELb1ELb0ELb0ELi2ELi1ELi2ELi1ELb1EEENS1_24CollectiveEpilogueBwdGQAISD_fSG_Li256ELb1ELb0EEENS1_19SingleTileSchedulerILb1ELb0ELb0ELi128EEEEEEEEEvNT_6ParamsE:
        .type           _ZN7cutlass13device_kernelIN5flash11enable_sm90INS1_16FlashAttnBwdSm90INS1_25CollectiveMainloopBwdSm90ILi2ELi2ELi2EN4cute5tupleIJNS5_1CILi1EEES8_S8_EEENS6_IJNS7_ILi64EEENS7_ILi128EEENS7_ILi96EEEEEENS_6half_tEfNS_4arch4Sm90ELb0ELb0ELb1ELb1ELb0ELb1ELb0ELb0ELi2ELi1ELi2ELi1ELb1EEENS1_24CollectiveEpilogueBwdGQAISD_fSG_Li256ELb1ELb0EEENS1_19SingleTileSchedulerILb1ELb0ELb0ELi128EEEEEEEEEvNT_6ParamsE,@function
        .size           _ZN7cutlass13device_kernelIN5flash11enable_sm90INS1_16FlashAttnBwdSm90INS1_25CollectiveMainloopBwdSm90ILi2ELi2ELi2EN4cute5tupleIJNS5_1CILi1EEES8_S8_EEENS6_IJNS7_ILi64EEENS7_ILi128EEENS7_ILi96EEEEEENS_6half_tEfNS_4arch4Sm90ELb0ELb0ELb1ELb1ELb0ELb1ELb0ELb0ELi2ELi1ELi2ELi1ELb1EEENS1_24CollectiveEpilogueBwdGQAISD_fSG_Li256ELb1ELb0EEENS1_19SingleTileSchedulerILb1ELb0ELb0ELi128EEEEEEEEEvNT_6ParamsE,(.L_x_96 - _ZN7cutlass13device_kernelIN5flash11enable_sm90INS1_16FlashAttnBwdSm90INS1_25CollectiveMainloopBwdSm90ILi2ELi2ELi2EN4cute5tupleIJNS5_1CILi1EEES8_S8_EEENS6_IJNS7_ILi64EEENS7_ILi128EEENS7_ILi96EEEEEENS_6half_tEfNS_4arch4Sm90ELb0ELb0ELb1ELb1ELb0ELb1ELb0ELb0ELi2ELi1ELi2ELi1ELb1EEENS1_24CollectiveEpilogueBwdGQAISD_fSG_Li256ELb1ELb0EEENS1_19SingleTileSchedulerILb1ELb0ELb0ELi128EEEEEEEEEvNT_6ParamsE)
        .other          _ZN7cutlass13device_kernelIN5flash11enable_sm90INS1_16FlashAttnBwdSm90INS1_25CollectiveMainloopBwdSm90ILi2ELi2ELi2EN4cute5tupleIJNS5_1CILi1EEES8_S8_EEENS6_IJNS7_ILi64EEENS7_ILi128EEENS7_ILi96EEEEEENS_6half_tEfNS_4arch4Sm90ELb0ELb0ELb1ELb1ELb0ELb1ELb0ELb0ELi2ELi1ELi2ELi1ELb1EEENS1_24CollectiveEpilogueBwdGQAISD_fSG_Li256ELb1ELb0EEENS1_19SingleTileSchedulerILb1ELb0ELb0ELi128EEEEEEEEEvNT_6ParamsE,@"STO_CUDA_ENTRY STV_DEFAULT"
_ZN7cutlass13device_kernelIN5flash11enable_sm90INS1_16FlashAttnBwdSm90INS1_25CollectiveMainloopBwdSm90ILi2ELi2ELi2EN4cute5tupleIJNS5_1CILi1EEES8_S8_EEENS6_IJNS7_ILi64EEENS7_ILi128EEENS7_ILi96EEEEEENS_6half_tEfNS_4arch4Sm90ELb0ELb0ELb1ELb1ELb0ELb1ELb0ELb0ELi2ELi1ELi2ELi1ELb1EEENS1_24CollectiveEpilogueBwdGQAISD_fSG_Li256ELb1ELb0EEENS1_19SingleTileSchedulerILb1ELb0ELb0ELi128EEEEEEEEEvNT_6ParamsE:
[----:B------:R-:W-:Y:S01]  /*0000*/  LDC R1, c[0x0][0x37c] ;  /* 0x0000df00ff017b82 */ /* 0x000fe20000000800 */
[----:B------:R-:W-:Y:S05]  /*0010*/  EXIT ;  /* 0x000000000000794d */ /* 0x000fea0003800000 */
.L_x_6:
        /* <DEDUP_REMOVED lines=14> */
.L_x_96:


//--------------------- .text._ZN7cutlass13device_kernelIN5flash11enable_sm90INS1_16FlashAttnBwdSm90INS1_25CollectiveMainloopBwdSm90ILi2ELi2ELi2EN4cute5tupleIJNS5_1CILi1EEES8_S8_EEENS6_IJNS7_ILi64EEENS7_ILi128EEENS7_ILi96EEEEEENS_6half_tEfNS_4arch4Sm90ELb0ELb0ELb1ELb1ELb1ELb1ELb0ELb0ELi2ELi1ELi2ELi1ELb1EEENS1_24CollectiveEpilogueBwdGQAISD_fSG_Li256ELb1ELb1EEENS1_19SingleTileSchedulerILb1ELb0ELb0ELi128EEEEEEEEEvNT_6ParamsE --------------------------
	.section	.text._ZN7cutlass13device_kernelIN5flash11enable_sm90INS1_16FlashAttnBwdSm90INS1_25CollectiveMainloopBwdSm90ILi2ELi2ELi2EN4cute5tupleIJNS5_1CILi1EEES8_S8_EEENS6_IJNS7_ILi64EEENS7_ILi128EEENS7_ILi96EEEEEENS_6half_tEfNS_4arch4Sm90ELb0ELb0ELb1ELb1ELb1ELb1ELb0ELb0ELi2ELi1ELi2ELi1ELb1EEENS1_24CollectiveEpilogueBwdGQAISD_fSG_Li256ELb1ELb1EEENS1_19SingleTileSchedulerILb1ELb0ELb0ELi128EEEEEEEEEvNT_6ParamsE,"ax",@progbits
	.align	128
.text._ZN7cutlass13device_kernelIN5flash11enable_sm90INS1_16FlashAttnBwdSm90INS1_25CollectiveMainloopBwdSm90ILi2ELi2ELi2EN4cute5tupleIJNS5_1CILi1EEES8_S8_EEENS6_IJNS7_ILi64EEENS7_ILi128EEENS7_ILi96EEEEEENS_6half_tEfNS_4arch4Sm90ELb0ELb0ELb1ELb1ELb1ELb1ELb0ELb0ELi2ELi1ELi2ELi1ELb1EEENS1_24CollectiveEpilogueBwdGQAISD_fSG_Li256ELb1ELb1EEENS1_19SingleTileSchedulerILb1ELb0ELb0ELi128EEEEEEEEEvNT_6ParamsE:
        .type           _ZN7cutlass13device_kernelIN5flash11enable_sm90INS1_16FlashAttnBwdSm90INS1_25CollectiveMainloopBwdSm90ILi2ELi2ELi2EN4cute5tupleIJNS5_1CILi1EEES8_S8_EEENS6_IJNS7_ILi64EEENS7_ILi128EEENS7_ILi96EEEEEENS_6half_tEfNS_4arch4Sm90ELb0ELb0ELb1ELb1ELb1ELb1ELb0ELb0ELi2ELi1ELi2ELi1ELb1EEENS1_24CollectiveEpilogueBwdGQAISD_fSG_Li256ELb1ELb1EEENS1_19SingleTileSchedulerILb1ELb0ELb0ELi128EEEEEEEEEvNT_6ParamsE,@function
        .size           _ZN7cutlass13device_kernelIN5flash11enable_sm90INS1_16FlashAttnBwdSm90INS1_25CollectiveMainloopBwdSm90ILi2ELi2ELi2EN4cute5tupleIJNS5_1CILi1EEES8_S8_EEENS6_IJNS7_ILi64EEENS7_ILi128EEENS7_ILi96EEEEEENS_6half_tEfNS_4arch4Sm90ELb0ELb0ELb1ELb1ELb1ELb1ELb0ELb0ELi2ELi1ELi2ELi1ELb1EEENS1_24CollectiveEpilogueBwdGQAISD_fSG_Li256ELb1ELb1EEENS1_19SingleTileSchedulerILb1ELb0ELb0ELi128EEEEEEEEEvNT_6ParamsE,(.L_x_97 - _ZN7cutlass13device_kernelIN5flash11enable_sm90INS1_16FlashAttnBwdSm90INS1_25CollectiveMainloopBwdSm90ILi2ELi2ELi2EN4cute5tupleIJNS5_1CILi1EEES8_S8_EEENS6_IJNS7_ILi64EEENS7_ILi128EEENS7_ILi96EEEEEENS_6half_tEfNS_4arch4Sm90ELb0ELb0ELb1ELb1ELb1ELb1ELb0ELb0ELi2ELi1ELi2ELi1ELb1EEENS1_24CollectiveEpilogueBwdGQAISD_fSG_Li256ELb1ELb1EEENS1_19SingleTileSchedulerILb1ELb0ELb0ELi128EEEEEEEEEvNT_6ParamsE)
        .other          _ZN7cutlass13device_kernelIN5flash11enable_sm90INS1_16FlashAttnBwdSm90INS1_25CollectiveMainloopBwdSm90ILi2ELi2ELi2EN4cute5tupleIJNS5_1CILi1EEES8_S8_EEENS6_IJNS7_ILi64EEENS7_ILi128EEENS7_ILi96EEEEEENS_6half_tEfNS_4arch4Sm90ELb0ELb0ELb1ELb1ELb1ELb1ELb0ELb0ELi2ELi1ELi2ELi1ELb1EEENS1_24CollectiveEpilogueBwdGQAISD_fSG_Li256ELb1ELb1EEENS1_19SingleTileSchedulerILb1ELb0ELb0ELi128EEEEEEEEEvNT_6ParamsE,@"STO_CUDA_ENTRY STV_DEFAULT"
_ZN7cutlass13device_kernelIN5flash11enable_sm90INS1_16FlashAttnBwdSm90INS1_25CollectiveMainloopBwdSm90ILi2ELi2ELi2EN4cute5tupleIJNS5_1CILi1EEES8_S8_EEENS6_IJNS7_ILi64EEENS7_ILi128EEENS7_ILi96EEEEEENS_6half_tEfNS_4arch4Sm90ELb0ELb0ELb1ELb1ELb1ELb1ELb0ELb0ELi2ELi1ELi2ELi1ELb1EEENS1_24CollectiveEpilogueBwdGQAISD_fSG_Li256ELb1ELb1EEENS1_19SingleTileSchedulerILb1ELb0ELb0ELi128EEEEEEEEEvNT_6ParamsE:
[----:B------:R-:W-:Y:S01]  /*0000*/  LDC R1, c[0x0][0x37c] ;  /* 0x0000df00ff017b82 */ /* 0x000fe20000000800 */
[----:B------:R-:W-:Y:S05]  /*0010*/  EXIT ;  /* 0x000000000000794d */ /* 0x000fea0003800000 */
.L_x_7:
        /* <DEDUP_REMOVED lines=14> */
.L_x_97:


//--------------------- .text._ZN7cutlass13device_kernelIN5flash11enable_sm90INS1_16FlashAttnBwdSm90INS1_25CollectiveMainloopBwdSm90ILi2ELi2ELi2EN4cute5tupleIJNS5_1CILi1EEES8_S8_EEENS6_IJNS7_ILi64EEENS7_ILi128EEENS7_ILi96EEEEEENS_6half_tEfNS_4arch4Sm90ELb0ELb1ELb1ELb0ELb0ELb1ELb0ELb0ELi2ELi1ELi2ELi1ELb1EEENS1_21CollectiveEpilogueBwdISD_SE_SG_Li256ELb0ELb0ELi1EEENS1_19SingleTileSchedulerILb0ELb0ELb0ELi128EEEEEEEEEvNT_6ParamsE --------------------------
	.section	.text._ZN7cutlass13device_kernelIN5flash11enable_sm90INS1_16FlashAttnBwdSm90INS1_25CollectiveMainloopBwdSm90ILi2ELi2ELi2EN4cute5tupleIJNS5_1CILi1EEES8_S8_EEENS6_IJNS7_ILi64EEENS7_ILi128EEENS7_ILi96EEEEEENS_6half_tEfNS_4arch4Sm90ELb0ELb1ELb1ELb0ELb0ELb1ELb0ELb0ELi2ELi1ELi2ELi1ELb1EEENS1_21CollectiveEpilogueBwdISD_SE_SG_Li256ELb0ELb0ELi1EEENS1_19SingleTileSchedulerILb0ELb0ELb0ELi128EEEEEEEEEvNT_6ParamsE,"ax",@progbits
	.align	128
.text._ZN7cutlass13device_kernelIN5flash11enable_sm90INS1_16FlashAttnBwdSm90INS1_25CollectiveMainloopBwdSm90ILi2ELi2ELi2EN4cute5tupleIJNS5_1CILi1EEES8_S8_EEENS6_IJNS7_ILi64EEENS7_ILi128EEENS7_ILi96EEEEEENS_6half_tEfNS_4arch4Sm90ELb0ELb1ELb1ELb0ELb0ELb1ELb0ELb0ELi2ELi1ELi2ELi1ELb1EEENS1_21CollectiveEpilogueBwdISD_SE_SG_Li256ELb0ELb0ELi1EEENS1_19SingleTileSchedulerILb0ELb0ELb0ELi128EEEEEEEEEvNT_6ParamsE:
        .type           _ZN7cutlass13device_kernelIN5flash11enable_sm90INS1_16FlashAttnBwdSm90INS1_25CollectiveMainloopBwdSm90ILi2ELi2ELi2EN4cute5tupleIJNS5_1CILi1EEES8_S8_EEENS6_IJNS7_ILi64EEENS7_ILi128EEENS7_ILi96EEEEEENS_6half_tEfNS_4arch4Sm90ELb0ELb1ELb1ELb0ELb0ELb1ELb0ELb0ELi2ELi1ELi2ELi1ELb1EEENS1_21CollectiveEpilogueBwdISD_SE_SG_Li256ELb0ELb0ELi1EEENS1_19SingleTileSchedulerILb0ELb0ELb0ELi128EEEEEEEEEvNT_6ParamsE,@function
        .size           _ZN7cutlass13device_kernelIN5flash11enable_sm90INS1_16FlashAttnBwdSm90INS1_25CollectiveMainloopBwdSm90ILi2ELi2ELi2EN4cute5tupleIJNS5_1CILi1EEES8_S8_EEENS6_IJNS7_ILi64EEENS7_ILi128EEENS7_ILi96EEEEEENS_6half_tEfNS_4arch4Sm90ELb0ELb1ELb1ELb0ELb0ELb1ELb0ELb0ELi2ELi1ELi2ELi1ELb1EEENS1_21CollectiveEpilogueBwdISD_SE_SG_Li256ELb0ELb0ELi1EEENS1_19SingleTileSchedulerILb0ELb0ELb0ELi128EEEEEEEEEvNT_6ParamsE,(.L_x_98 - _ZN7cutlass13device_kernelIN5flash11enable_sm90INS1_16FlashAttnBwdSm90INS1_25CollectiveMainloopBwdSm90ILi2ELi2ELi2EN4cute5tupleIJNS5_1CILi1EEES8_S8_EEENS6_IJNS7_ILi64EEENS7_ILi128EEENS7_ILi96EEEEEENS_6half_tEfNS_4arch4Sm90ELb0ELb1ELb1ELb0ELb0ELb1ELb0ELb0ELi2ELi1ELi2ELi1ELb1EEENS1_21CollectiveEpilogueBwdISD_SE_SG_Li256ELb0ELb0ELi1EEENS1_19SingleTileSchedulerILb0ELb0ELb0ELi128EEEEEEEEEvNT_6ParamsE)
        .other          _ZN7cutlass13device_kernelIN5flash11enable_sm90INS1_16FlashAttnBwdSm90INS1_25CollectiveMainloopBwdSm90ILi2ELi2ELi2EN4cute5tupleIJNS5_1CILi1EEES8_S8_EEENS6_IJNS7_ILi64EEENS7_ILi128EEENS7_ILi96EEEEEENS_6half_tEfNS_4arch4Sm90ELb0ELb1ELb1ELb0ELb0ELb1ELb0ELb0ELi2ELi1ELi2ELi1ELb1EEENS1_21CollectiveEpilogueBwdISD_SE_SG_Li256ELb0ELb0ELi1EEENS1_19SingleTileSchedulerILb0ELb0ELb0ELi128EEEEEEEEEvNT_6ParamsE,@"STO_CUDA_ENTRY STV_DEFAULT"
_ZN7cutlass13device_kernelIN5flash11enable_sm90INS1_16FlashAttnBwdSm90INS1_25CollectiveMainloopBwdSm90ILi2ELi2ELi2EN4cute5tupleIJNS5_1CILi1EEES8_S8_EEENS6_IJNS7_ILi64EEENS7_ILi128EEENS7_ILi96EEEEEENS_6half_tEfNS_4arch4Sm90ELb0ELb1ELb1ELb0ELb0ELb1ELb0ELb0ELi2ELi1ELi2ELi1ELb1EEENS1_21CollectiveEpilogueBwdISD_SE_SG_Li256ELb0ELb0ELi1EEENS1_19SingleTileSchedulerILb0ELb0ELb0ELi128EEEEEEEEEvNT_6ParamsE:
[----:B------:R-:W-:Y:S01]  /*0000*/  LDC R1, c[0x0][0x37c] ;  /* 0x0000df00ff017b82 */ /* 0x000fe20000000800 */
[----:B------:R-:W-:Y:S05]  /*0010*/  EXIT ;  /* 0x000000000000794d */ /* 0x000fea0003800000 */
.L_x_8:
        /* <DEDUP_REMOVED lines=14> */
.L_x_98:


//--------------------- .text._ZN7cutlass13device_kernelIN5flash11enable_sm90INS1_16FlashAttnBwdSm90INS1_25CollectiveMainloopBwdSm90ILi2ELi2ELi2EN4cute5tupleIJNS5_1CILi1EEES8_S8_EEENS6_IJNS7_ILi64EEENS7_ILi128EEENS7_ILi96EEEEEENS_6half_tEfNS_4arch4Sm90ELb0ELb1ELb1ELb0ELb1ELb1ELb0ELb0ELi2ELi1ELi2ELi1ELb1EEENS1_21CollectiveEpilogueBwdISD_SE_SG_Li256ELb0ELb0ELi1EEENS1_19SingleTileSchedulerILb0ELb0ELb0ELi128EEEEEEEEEvNT_6ParamsE --------------------------
	.section	.text._ZN7cutlass13device_kernelIN5flash11enable_sm90INS1_16FlashAttnBwdSm90INS1_25CollectiveMainloopBwdSm90ILi2ELi2ELi2EN4cute5tupleIJNS5_1CILi1EEES8_S8_EEENS6_IJNS7_ILi64EEENS7_ILi128EEENS7_ILi96EEEEEENS_6half_tEfNS_4arch4Sm90ELb0ELb1ELb1ELb0ELb1ELb1ELb0ELb0ELi2ELi1ELi2ELi1ELb1EEENS1_21CollectiveEpilogueBwdISD_SE_SG_Li256ELb0ELb0ELi1EEENS1_19SingleTileSchedulerILb0ELb0ELb0ELi128EEEEEEEEEvNT_6ParamsE,"ax",@progbits
	.align	128
.text._ZN7cutlass13device_kernelIN5flash11enable_sm90INS1_16FlashAttnBwdSm90INS1_25CollectiveMainloopBwdSm90ILi2ELi2ELi2EN4cute5tupleIJNS5_1CILi1EEES8_S8_EEENS6_IJNS7_ILi64EEENS7_ILi128EEENS7_ILi96EEEEEENS_6half_tEfNS_4arch4Sm90ELb0ELb1ELb1ELb0ELb1ELb1ELb0ELb0ELi2ELi1ELi2ELi1ELb1EEENS1_21CollectiveEpilogueBwdISD_SE_SG_Li256ELb0ELb0ELi1EEENS1_19SingleTileSchedulerILb0ELb0ELb0ELi128EEEEEEEEEvNT_6ParamsE:
        .type           _ZN7cutlass13device_kernelIN5flash11enable_sm90INS1_16FlashAttnBwdSm90INS1_25CollectiveMainloopBwdSm90ILi2ELi2ELi2EN4cute5tupleIJNS5_1CILi1EEES8_S8_EEENS6_IJNS7_ILi64EEENS7_ILi128EEENS7_ILi96EEEEEENS_6half_tEfNS_4arch4Sm90ELb0ELb1ELb1ELb0ELb1ELb1ELb0ELb0ELi2ELi1ELi2ELi1ELb1EEENS1_21CollectiveEpilogueBwdISD_SE_SG_Li256ELb0ELb0ELi1EEENS1_19SingleTileSchedulerILb0ELb0ELb0ELi128EEEEEEEEEvNT_6ParamsE,@function
        .size           _ZN7cutlass13device_kernelIN5flash11enable_sm90INS1_16FlashAttnBwdSm90INS1_25CollectiveMainloopBwdSm90ILi2ELi2ELi2EN4cute5tupleIJNS5_1CILi1EEES8_S8_EEENS6_IJNS7_ILi64EEENS7_ILi128EEENS7_ILi96EEEEEENS_6half_tEfNS_4arch4Sm90ELb0ELb1ELb1ELb0ELb1ELb1ELb0ELb0ELi2ELi1ELi2ELi1ELb1EEENS1_21CollectiveEpilogueBwdISD_SE_SG_Li256ELb0ELb0ELi1EEENS1_19SingleTileSchedulerILb0ELb0ELb0ELi128EEEEEEEEEvNT_6ParamsE,(.L_x_99 - _ZN7cutlass13device_kernelIN5flash11enable_sm90INS1_16FlashAttnBwdSm90INS1_25CollectiveMainloopBwdSm90ILi2ELi2ELi2EN4cute5tupleIJNS5_1CILi1EEES8_S8_EEENS6_IJNS7_ILi64EEENS7_ILi128EEENS7_ILi96EEEEEENS_6half_tEfNS_4arch4Sm90ELb0ELb1ELb1ELb0ELb1ELb1ELb0ELb0ELi2ELi1ELi2ELi1ELb1EEENS1_21CollectiveEpilogueBwdISD_SE_SG_Li256ELb0ELb0ELi1EEENS1_19SingleTileSchedulerILb0ELb0ELb0ELi128EEEEEEEEEvNT_6ParamsE)
        .other          _ZN7cutlass13device_kernelIN5flash11enable_sm90INS1_16FlashAttnBwdSm90INS1_25CollectiveMainloopBwdSm90ILi2ELi2ELi2EN4cute5tupleIJNS5_1CILi1EEES8_S8_EEENS6_IJNS7_ILi64EEENS7_ILi128EEENS7_ILi96EEEEEENS_6half_tEfNS_4arch4Sm90ELb0ELb1ELb1ELb0ELb1ELb1ELb0ELb0ELi2ELi1ELi2ELi1ELb1EEENS1_21CollectiveEpilogueBwdISD_SE_SG_Li256ELb0ELb0ELi1EEENS1_19SingleTileSchedulerILb0ELb0ELb0ELi128EEEEEEEEEvNT_6ParamsE,@"STO_CUDA_ENTRY STV_DEFAULT"
_ZN7cutlass13device_kernelIN5flash11enable_sm90INS1_16FlashAttnBwdSm90INS1_25CollectiveMainloopBwdSm90ILi2ELi2ELi2EN4cute5tupleIJNS5_1CILi1EEES8_S8_EEENS6_IJNS7_ILi64EEENS7_ILi128EEENS7_ILi96EEEEEENS_6half_tEfNS_4arch4Sm90ELb0ELb1ELb1ELb0ELb1ELb1ELb0ELb0ELi2ELi1ELi2ELi1ELb1EEENS1_21CollectiveEpilogueBwdISD_SE_SG_Li256ELb0ELb0ELi1EEENS1_19SingleTileSchedulerILb0ELb0ELb0ELi128EEEEEEEEEvNT_6ParamsE:
[----:B------:R-:W-:Y:S01]  /*0000*/  LDC R1, c[0x0][0x37c] ;  /* 0x0000df00ff017b82 */ /* 0x000fe20000000800 */
[----:B------:R-:W-:Y:S05]  /*0010*/  EXIT ;  /* 0x000000000000794d */ /* 0x000fea0003800000 */
.L_x_9:
        /* <DEDUP_REMOVED lines=14> */
.L_x_99:


//--------------------- .text._ZN7cutlass13device_kernelIN5flash11enable_sm90INS1_16FlashAttnBwdSm90INS1_25CollectiveMainloopBwdSm90ILi2ELi2ELi2EN4cute5tupleIJNS5_1CILi1EEES8_S8_EEENS6_IJNS7_ILi64EEENS7_ILi128EEENS7_ILi96EEEEEENS_6half_tEfNS_4arch4Sm90ELb0ELb1ELb1ELb0ELb0ELb1ELb0ELb0ELi2ELi1ELi2ELi1ELb1EEENS1_24CollectiveEpilogueBwdGQAISD_fSG_Li256ELb0ELb0EEENS1_19SingleTileSchedulerILb0ELb0ELb0ELi128EEEEEEEEEvNT_6ParamsE --------------------------
	.section	.text._ZN7cutlass13device_kernelIN5flash11enable_sm90INS1_16FlashAttnBwdSm90INS1_25CollectiveMainloopBwdSm90ILi2ELi2ELi2EN4cute5tupleIJNS5_1CILi1EEES8_S8_EEENS6_IJNS7_ILi64EEENS7_ILi128EEENS7_ILi96EEEEEENS_6half_tEfNS_4arch4Sm90ELb0ELb1ELb1ELb0ELb0ELb1ELb0ELb0ELi2ELi1ELi2ELi1ELb1EEENS1_24CollectiveEpilogueBwdGQAISD_fSG_Li256ELb0ELb0EEENS1_19SingleTileSchedulerILb0ELb0ELb0ELi128EEEEEEEEEvNT_6ParamsE,"ax",@progbits
	.align	128
.text._ZN7cutlass13device_kernelIN5flash11enable_sm90INS1_16FlashAttnBwdSm90INS1_25CollectiveMainloopBwdSm90ILi2ELi2ELi2EN4cute5tupleIJNS5_1CILi1EEES8_S8_EEENS6_IJNS7_ILi64EEENS7_ILi128EEENS7_ILi96EEEEEENS_6half_tEfNS_4arch4Sm90ELb0ELb1ELb1ELb0ELb0ELb1ELb0ELb0ELi2ELi1ELi2ELi1ELb1EEENS1_24CollectiveEpilogueBwdGQAISD_fSG_Li256ELb0ELb0EEENS1_19SingleTileSchedulerILb0ELb0ELb0ELi128EEEEEEEEEvNT_6ParamsE:
        .type           _ZN7cutlass13device_kernelIN5flash11enable_sm90INS1_16FlashAttnBwdSm90INS1_25CollectiveMainloopBwdSm90ILi2ELi2ELi2EN4cute5tupleIJNS5_1CILi1EEES8_S8_EEENS6_IJNS7_ILi64EEENS7_ILi128EEENS7_ILi96EEEEEENS_6half_tEfNS_4arch4Sm90ELb0ELb1ELb1ELb0ELb0ELb1ELb0ELb0ELi2ELi1ELi2ELi1ELb1EEENS1_24CollectiveEpilogueBwdGQAISD_fSG_Li256ELb0ELb0EEENS1_19SingleTileSchedulerILb0ELb0ELb0ELi128EEEEEEEEEvNT_6ParamsE,@function
        .size           _ZN7cutlass13device_kernelIN5flash11enable_sm90INS1_16FlashAttnBwdSm90INS1_25CollectiveMainloopBwdSm90ILi2ELi2ELi2EN4cute5tupleIJNS5_1CILi1EEES8_S8_EEENS6_IJNS7_ILi64EEENS7_ILi128EEENS7_ILi96EEEEEENS_6half_tEfNS_4arch4Sm90ELb0ELb1ELb1ELb0ELb0ELb1ELb0ELb0ELi2ELi1ELi2ELi1ELb1EEENS1_24CollectiveEpilogueBwdGQAISD_fSG_Li256ELb0ELb0EEENS1_19SingleTileSchedulerILb0ELb0ELb0ELi128EEEEEEEEEvNT_6ParamsE,(.L_x_100 - _ZN7cutlass13device_kernelIN5flash11enable_sm90INS1_16FlashAttnBwdSm90INS1_25CollectiveMainloopBwdSm90ILi2ELi2ELi2EN4cute5tupleIJNS5_1CILi1EEES8_S8_EEENS6_IJNS7_ILi64EEENS7_ILi128EEENS7_ILi96EEEEEENS_6half_tEfNS_4arch4Sm90ELb0ELb1ELb1ELb0ELb0ELb1ELb0ELb0ELi2ELi1ELi2ELi1ELb1EEENS1_24CollectiveEpilogueBwdGQAISD_fSG_Li256ELb0ELb0EEENS1_19SingleTileSchedulerILb0ELb0ELb0ELi128EEEEEEEEEvNT_6ParamsE)
        .other          _ZN7cutlass13device_kernelIN5flash11enable_sm90INS1_16FlashAttnBwdSm90INS1_25CollectiveMainloopBwdSm90ILi2ELi2ELi2EN4cute5tupleIJNS5_1CILi1EEES8_S8_EEENS6_IJNS7_ILi64EEENS7_ILi128EEENS7_ILi96EEEEEENS_6half_tEfNS_4arch4Sm90ELb0ELb1ELb1ELb0ELb0ELb1ELb0ELb0ELi2ELi1ELi2ELi1ELb1EEENS1_24CollectiveEpilogueBwdGQAISD_fSG_Li256ELb0ELb0EEENS1_19SingleTileSchedulerILb0ELb0ELb0ELi128EEEEEEEEEvNT_6ParamsE,@"STO_CUDA_ENTRY STV_DEFAULT"
_ZN7cutlass13device_kernelIN5flash11enable_sm90INS1_16FlashAttnBwdSm90INS1_25CollectiveMainloopBwdSm90ILi2ELi2ELi2EN4cute5tupleIJNS5_1CILi1EEES8_S8_EEENS6_IJNS7_ILi64EEENS7_ILi128EEENS7_ILi96EEEEEENS_6half_tEfNS_4arch4Sm90ELb0ELb1ELb1ELb0ELb0ELb1ELb0ELb0ELi2ELi1ELi2ELi1ELb1EEENS1_24CollectiveEpilogueBwdGQAISD_fSG_Li256ELb0ELb0EEENS1_19SingleTileSchedulerILb0ELb0ELb0ELi128EEEEEEEEEvNT_6ParamsE:
[----:B------:R-:W-:Y:S01]  /*0000*/  LDC R1, c[0x0][0x37c] ;  /* 0x0000df00ff017b82 */ /* 0x000fe20000000800 */
[----:B------:R-:W-:Y:S05]  /*0010*/  EXIT ;  /* 0x000000000000794d */ /* 0x000fea0003800000 */
.L_x_10:
        /* <DEDUP_REMOVED lines=14> */
.L_x_100:


//--------------------- .text._ZN7cutlass13device_kernelIN5flash11enable_sm90INS1_16FlashAttnBwdSm90INS1_25CollectiveMainloopBwdSm90ILi2ELi2ELi2EN4cute5tupleIJNS5_1CILi1EEES8_S8_EEENS6_IJNS7_ILi64EEENS7_ILi128EEENS7_ILi96EEEEEENS_6half_tEfNS_4arch4Sm90ELb0ELb1ELb1ELb0ELb1ELb1ELb0ELb0ELi2ELi1ELi2ELi1ELb1EEENS1_24CollectiveEpilogueBwdGQAISD_fSG_Li256ELb0ELb1EEENS1_19SingleTileSchedulerILb0ELb0ELb0ELi128EEEEEEEEEvNT_6ParamsE --------------------------
	.section	.text._ZN7cutlass13device_kernelIN5flash11enable_sm90INS1_16FlashAttnBwdSm90INS1_25CollectiveMainloopBwdSm90ILi2ELi2ELi2EN4cute5tupleIJNS5_1CILi1EEES8_S8_EEENS6_IJNS7_ILi64EEENS7_ILi128EEENS7_ILi96EEEEEENS_6half_tEfNS_4arch4Sm90ELb0ELb1ELb1ELb0ELb1ELb1ELb0ELb0ELi2ELi1ELi2ELi1ELb1EEENS1_24CollectiveEpilogueBwdGQAISD_fSG_Li256ELb0ELb1EEENS1_19SingleTileSchedulerILb0ELb0ELb0ELi128EEEEEEEEEvNT_6ParamsE,"ax",@progbits
	.align	128
.text._ZN7cutlass13device_kernelIN5flash11enable_sm90INS1_16FlashAttnBwdSm90INS1_25CollectiveMainloopBwdSm90ILi2ELi2ELi2EN4cute5tupleIJNS5_1CILi1EEES8_S8_EEENS6_IJNS7_ILi64EEENS7_ILi128EEENS7_ILi96EEEEEENS_6half_tEfNS_4arch4Sm90ELb0ELb1ELb1ELb0ELb1ELb1ELb0ELb0ELi2ELi1ELi2ELi1ELb1EEENS1_24CollectiveEpilogueBwdGQAISD_fSG_Li256ELb0ELb1EEENS1_19SingleTileSchedulerILb0ELb0ELb0ELi128EEEEEEEEEvNT_6ParamsE:
        .type           _ZN7cutlass13device_kernelIN5flash11enable_sm90INS1_16FlashAttnBwdSm90INS1_25CollectiveMainloopBwdSm90ILi2ELi2ELi2EN4cute5tupleIJNS5_1CILi1EEES8_S8_EEENS6_IJNS7_ILi64EEENS7_ILi128EEENS7_ILi96EEEEEENS_6half_tEfNS_4arch4Sm90ELb0ELb1ELb1ELb0ELb1ELb1ELb0ELb0ELi2ELi1ELi2ELi1ELb1EEENS1_24CollectiveEpilogueBwdGQAISD_fSG_Li256ELb0ELb1EEENS1_19SingleTileSchedulerILb0ELb0ELb0ELi128EEEEEEEEEvNT_6ParamsE,@function
        .size           _ZN7cutlass13device_kernelIN5flash11enable_sm90INS1_16FlashAttnBwdSm90INS1_25CollectiveMainloopBwdSm90ILi2ELi2ELi2EN4cute5tupleIJNS5_1CILi1EEES8_S8_EEENS6_IJNS7_ILi64EEENS7_ILi128EEENS7_ILi96EEEEEENS_6half_tEfNS_4arch4Sm90ELb0ELb1ELb1ELb0ELb1ELb1ELb0ELb0ELi2ELi1ELi2ELi1ELb1EEENS1_24CollectiveEpilogueBwdGQAISD_fSG_Li256ELb0ELb1EEENS1_19SingleTileSchedulerILb0ELb0ELb0ELi128EEEEEEEEEvNT_6ParamsE,(.L_x_101 - _ZN7cutlass13device_kernelIN5flash11enable_sm90INS1_16FlashAttnBwdSm90INS1_25CollectiveMainloopBwdSm90ILi2ELi2ELi2EN4cute5tupleIJNS5_1CILi1EEES8_S8_EEENS6_IJNS7_ILi64EEENS7_ILi128EEENS7_ILi96EEEEEENS_6half_tEfNS_4arch4Sm90ELb0ELb1ELb1ELb0ELb1ELb1ELb0ELb0ELi2ELi1ELi2ELi1ELb1EEENS1_24CollectiveEpilogueBwdGQAISD_fSG_Li256ELb0ELb1EEENS1_19SingleTileSchedulerILb0ELb0ELb0ELi128EEEEEEEEEvNT_6ParamsE)
        .other          _ZN7cutlass13device_kernelIN5flash11enable_sm90INS1_16FlashAttnBwdSm90INS1_25CollectiveMainloopBwdSm90ILi2ELi2ELi2EN4cute5tupleIJNS5_1CILi1EEES8_S8_EEENS6_IJNS7_ILi64EEENS7_ILi128EEENS7_ILi96EEEEEENS_6half_tEfNS_4arch4Sm90ELb0ELb1ELb1ELb0ELb1ELb1ELb0ELb0ELi2ELi1ELi2ELi1ELb1EEENS1_24CollectiveEpilogueBwdGQAISD_fSG_Li256ELb0ELb1EEENS1_19SingleTileSchedulerILb0ELb0ELb0ELi128EEEEEEEEEvNT_6ParamsE,@"STO_CUDA_ENTRY STV_DEFAULT"
_ZN7cutlass13device_kernelIN5flash11enable_sm90INS1_16FlashAttnBwdSm90INS1_25CollectiveMainloopBwdSm90ILi2ELi2ELi2EN4cute5tupleIJNS5_1CILi1EEES8_S8_EEENS6_IJNS7_ILi64EEENS7_ILi128EEENS7_ILi96EEEEEENS_6half_tEfNS_4arch4Sm90ELb0ELb1ELb1ELb0ELb1ELb1ELb0ELb0ELi2ELi1ELi2ELi1ELb1EEENS1_24CollectiveEpilogueBwdGQAISD_fSG_Li256ELb0ELb1EEENS1_19SingleTileSchedulerILb0ELb0ELb0ELi128EEEEEEEEEvNT_6ParamsE:
[----:B------:R-:W-:Y:S01]  /*0000*/  LDC R1, c[0x0][0x37c] ;  /* 0x0000df00ff017b82 */ /* 0x000fe20000000800 */
[----:B------:R-:W-:Y:S05]  /*0010*/  EXIT ;  /* 0x000000000000794d */ /* 0x000fea0003800000 */
.L_x_11:
        /* <DEDUP_REMOVED lines=14> */
.L_x_101:


//--------------------- .text._ZN7cutlass13device_kernelIN5flash11enable_sm90INS1_16FlashAttnBwdSm90INS1_25CollectiveMainloopBwdSm90ILi2ELi2ELi2EN4cute5tupleIJNS5_1CILi1EEES8_S8_EEENS6_IJNS7_ILi64EEENS7_ILi128EEENS7_ILi96EEEEEENS_6half_tEfNS_4arch4Sm90ELb0ELb1ELb1ELb1ELb0ELb1ELb0ELb0ELi2ELi1ELi2ELi1ELb1EEENS1_21CollectiveEpilogueBwdISD_SE_SG_Li256ELb1ELb0ELi1EEENS1_19SingleTileSchedulerILb1ELb0ELb0ELi128EEEEEEEEEvNT_6ParamsE --------------------------
	.section	.text._ZN7cutlass13device_kernelIN5flash11enable_sm90INS1_16FlashAttnBwdSm90INS1_25CollectiveMainloopBwdSm90ILi2ELi2ELi2EN4cute5tupleIJNS5_1CILi1EEES8_S8_EEENS6_IJNS7_ILi64EEENS7_ILi128EEENS7_ILi96EEEEEENS_6half_tEfNS_4arch4Sm90ELb0ELb1ELb1ELb1ELb0ELb1ELb0ELb0ELi2ELi1ELi2ELi1ELb1EEENS1_21CollectiveEpilogueBwdISD_SE_SG_Li256ELb1ELb0ELi1EEENS1_19SingleTileSchedulerILb1ELb0ELb0ELi128EEEEEEEEEvNT_6ParamsE,"ax",@progbits
	.align	128
.text._ZN7cutlass13device_kernelIN5flash11enable_sm90INS1_16FlashAttnBwdSm90INS1_25CollectiveMainloopBwdSm90ILi2ELi2ELi2EN4cute5tupleIJNS5_1CILi1EEES8_S8_EEENS6_IJNS7_ILi64EEENS7_ILi128EEENS7_ILi96EEEEEENS_6half_tEfNS_4arch4Sm90ELb0ELb1ELb1ELb1ELb0ELb1ELb0ELb0ELi2ELi1ELi2ELi1ELb1EEENS1_21CollectiveEpilogueBwdISD_SE_SG_Li256ELb1ELb0ELi1EEENS1_19SingleTileSchedulerILb1ELb0ELb0ELi128EEEEEEEEEvNT_6ParamsE:
        .type           _ZN7cutlass13device_kernelIN5flash11enable_sm90INS1_16FlashAttnBwdSm90INS1_25CollectiveMainloopBwdSm90ILi2ELi2ELi2EN4cute5tupleIJNS5_1CILi1EEES8_S8_EEENS6_IJNS7_ILi64EEENS7_ILi128EEENS7_ILi96EEEEEENS_6half_tEfNS_4arch4Sm90ELb0ELb1ELb1ELb1ELb0ELb1ELb0ELb0ELi2ELi1ELi2ELi1ELb1EEENS1_21CollectiveEpilogueBwdISD_SE_SG_Li256ELb1ELb0ELi1EEENS1_19SingleTileSchedulerILb1ELb0ELb0ELi128EEEEEEEEEvNT_6ParamsE,@function
        .size           _ZN7cutlass13device_kernelIN5flash11enable_sm90INS1_16FlashAttnBwdSm90INS1_25CollectiveMainloopBwdSm90ILi2ELi2ELi2EN4cute5tupleIJNS5_1CILi1EEES8_S8_EEENS6_IJNS7_ILi64EEENS7_ILi128EEENS7_ILi96EEEEEENS_6half_tEfNS_4arch4Sm90ELb0ELb1ELb1ELb1ELb0ELb1ELb0ELb0ELi2ELi1ELi2ELi1ELb1EEENS1_21CollectiveEpilogueBwdISD_SE_SG_Li256ELb1ELb0ELi1EEENS1_19SingleTileSchedulerILb1ELb0ELb0ELi128EEEEEEEEEvNT_6ParamsE,(.L_x_102 - _ZN7cutlass13device_kernelIN5flash11enable_sm90INS1_16FlashAttnBwdSm90INS1_25CollectiveMainloopBwdSm90ILi2ELi2ELi2EN4cute5tupleIJNS5_1CILi1EEES8_S8_EEENS6_IJNS7_ILi64EEENS7_ILi128EEENS7_ILi96EEEEEENS_6half_tEfNS_4arch4Sm90ELb0ELb1ELb1ELb1ELb0ELb1ELb0ELb0ELi2ELi1ELi2ELi1ELb1EEENS1_21CollectiveEpilogueBwdISD_SE_SG_Li256ELb1ELb0ELi1EEENS1_19SingleTileSchedulerILb1ELb0ELb0ELi128EEEEEEEEEvNT_6ParamsE)
        .other          _ZN7cutlass13device_kernelIN5flash11enable_sm90INS1_16FlashAttnBwdSm90INS1_25CollectiveMainloopBwdSm90ILi2ELi2ELi2EN4cute5tupleIJNS5_1CILi1EEES8_S8_EEENS6_IJNS7_ILi64EEENS7_ILi128EEENS7_ILi96EEEEEENS_6half_tEfNS_4arch4Sm90ELb0ELb1ELb1ELb1ELb0ELb1ELb0ELb0ELi2ELi1ELi2ELi1ELb1EEENS1_21CollectiveEpilogueBwdISD_SE_SG_Li256ELb1ELb0ELi1EEENS1_19SingleTileSchedulerILb1ELb0ELb0ELi128EEEEEEEEEvNT_6ParamsE,@"STO_CUDA_ENTRY STV_DEFAULT"
_ZN7cutlass13device_kernelIN5flash11enable_sm90INS1_16FlashAttnBwdSm90INS1_25CollectiveMainloopBwdSm90ILi2ELi2ELi2EN4cute5tupleIJNS5_1CILi1EEES8_S8_EEENS6_IJNS7_ILi64EEENS7_ILi128EEENS7_ILi96EEEEEENS_6half_tEfNS_4arch4Sm90ELb0ELb1ELb1ELb1ELb0ELb1ELb0ELb0ELi2ELi1ELi2ELi1ELb1EEENS1_21CollectiveEpilogueBwdISD_SE_SG_Li256ELb1ELb0ELi1EEENS1_19SingleTileSchedulerILb1ELb0ELb0ELi128EEEEEEEEEvNT_6ParamsE:
[----:B------:R-:W-:Y:S01]  /*0000*/  LDC R1, c[0x0][0x37c] ;  /* 0x0000df00ff017b82 */ /* 0x000fe20000000800 */
[----:B------:R-:W-:Y:S05]  /*0010*/  EXIT ;  /* 0x000000000000794d */ /* 0x000fea0003800000 */
.L_x_12:
        /* <DEDUP_REMOVED lines=14> */
.L_x_102:


//--------------------- .text._ZN7cutlass13device_kernelIN5flash11enable_sm90INS1_16FlashAttnBwdSm90INS1_25CollectiveMainloopBwdSm90ILi2ELi2ELi2EN4cute5tupleIJNS5_1CILi1EEES8_S8_EEENS6_IJNS7_ILi64EEENS7_ILi128EEENS7_ILi96EEEEEENS_6half_tEfNS_4arch4Sm90ELb0ELb1ELb1ELb1ELb1ELb1ELb0ELb0ELi2ELi1ELi2ELi1ELb1EEENS1_21CollectiveEpilogueBwdISD_SE_SG_Li256ELb1ELb0ELi1EEENS1_19SingleTileSchedulerILb1ELb0ELb0ELi128EEEEEEEEEvNT_6ParamsE --------------------------
	.section	.text._ZN7cutlass13device_kernelIN5flash11enable_sm90INS1_16FlashAttnBwdSm90INS1_25CollectiveMainloopBwdSm90ILi2ELi2ELi2EN4cute5tupleIJNS5_1CILi1EEES8_S8_EEENS6_IJNS7_ILi64EEENS7_ILi128EEENS7_ILi96EEEEEENS_6half_tEfNS_4arch4Sm90ELb0ELb1ELb1ELb1ELb1ELb1ELb0ELb0ELi2ELi1ELi2ELi1ELb1EEENS1_21CollectiveEpilogueBwdISD_SE_SG_Li256ELb1ELb0ELi1EEENS1_19SingleTileSchedulerILb1ELb0ELb0ELi128EEEEEEEEEvNT_6ParamsE,"ax",@progbits
	.align	128
.text._ZN7cutlass13device_kernelIN5flash11enable_sm90INS1_16FlashAttnBwdSm90INS1_25CollectiveMainloopBwdSm90ILi2ELi2ELi2EN4cute5tupleIJNS5_1CILi1EEES8_S8_EEENS6_IJNS7_ILi64EEENS7_ILi128EEENS7_ILi96EEEEEENS_6half_tEfNS_4arch4Sm90ELb0ELb1ELb1ELb1ELb1ELb1ELb0ELb0ELi2ELi1ELi2ELi1ELb1EEENS1_21CollectiveEpilogueBwdISD_SE_SG_Li256ELb1ELb0ELi1EEENS1_19SingleTileSchedulerILb1ELb0ELb0ELi128EEEEEEEEEvNT_6ParamsE:
        .type           _ZN7cutlass13device_kernelIN5flash11enable_sm90INS1_16FlashAttnBwdSm90INS1_25CollectiveMainloopBwdSm90ILi2ELi2ELi2EN4cute5tupleIJNS5_1CILi1EEES8_S8_EEENS6_IJNS7_ILi64EEENS7_ILi128EEENS7_ILi96EEEEEENS_6half_tEfNS_4arch4Sm90ELb0ELb1ELb1ELb1ELb1ELb1ELb0ELb0ELi2ELi1ELi2ELi1ELb1EEENS1_21CollectiveEpilogueBwdISD_SE_SG_Li256ELb1ELb0ELi1EEENS1_19SingleTileSchedulerILb1ELb0ELb0ELi128EEEEEEEEEvNT_6ParamsE,@function
        .size           _ZN7cutlass13device_kernelIN5flash11enable_sm90INS1_16FlashAttnBwdSm90INS1_25CollectiveMainloopBwdSm90ILi2ELi2ELi2EN4cute5tupleIJNS5_1CILi1EEES8_S8_EEENS6_IJNS7_ILi64EEENS7_ILi128EEENS7_ILi96EEEEEENS_6half_tEfNS_4arch4Sm90ELb0ELb1ELb1ELb1ELb1ELb1ELb0ELb0ELi2ELi1ELi2ELi1ELb1EEENS1_21CollectiveEpilogueBwdISD_SE_SG_Li256ELb1ELb0ELi1EEENS1_19SingleTileSchedulerILb1ELb0ELb0ELi128EEEEEEEEEvNT_6ParamsE,(.L_x_103 - _ZN7cutlass13device_kernelIN5flash11enable_sm90INS1_16FlashAttnBwdSm90INS1_25CollectiveMainloopBwdSm90ILi2ELi2ELi2EN4cute5tupleIJNS5_1CILi1EEES8_S8_EEENS6_IJNS7_ILi64EEENS7_ILi128EEENS7_ILi96EEEEEENS_6half_tEfNS_4arch4Sm90ELb0ELb1ELb1ELb1ELb1ELb1ELb0ELb0ELi2ELi1ELi2ELi1ELb1EEENS1_21CollectiveEpilogueBwdISD_SE_SG_Li256ELb1ELb0ELi1EEENS1_19SingleTileSchedulerILb1ELb0ELb0ELi128EEEEEEEEEvNT_6ParamsE)
        .other          _ZN7cutlass13device_kernelIN5flash11enable_sm90INS1_16FlashAttnBwdSm90INS1_25CollectiveMainloopBwdSm90ILi2ELi2ELi2EN4cute5tupleIJNS5_1CILi1EEES8_S8_EEENS6_IJNS7_ILi64EEENS7_ILi128EEENS7_ILi96EEEEEENS_6half_tEfNS_4arch4Sm90ELb0ELb1ELb1ELb1ELb1ELb1ELb0ELb0ELi2ELi1ELi2ELi1ELb1EEENS1_21CollectiveEpilogueBwdISD_SE_SG_Li256ELb1ELb0ELi1EEENS1_19SingleTileSchedulerILb1ELb0ELb0ELi128EEEEEEEEEvNT_6ParamsE,@"STO_CUDA_ENTRY STV_DEFAULT"
_ZN7cutlass13device_kernelIN5flash11enable_sm90INS1_16FlashAttnBwdSm90INS1_25CollectiveMainloopBwdSm90ILi2ELi2ELi2EN4cute5tupleIJNS5_1CILi1EEES8_S8_EEENS6_IJNS7_ILi64EEENS7_ILi128EEENS7_ILi96EEEEEENS_6half_tEfNS_4arch4Sm90ELb0ELb1ELb1ELb1ELb1ELb1ELb0ELb0ELi2ELi1ELi2ELi1ELb1EEENS1_21CollectiveEpilogueBwdISD_SE_SG_Li256ELb1ELb0ELi1EEENS1_19SingleTileSchedulerILb1ELb0ELb0ELi128EEEEEEEEEvNT_6ParamsE:
[----:B------:R-:W-:Y:S01]  /*0000*/  LDC R1, c[0x0][0x37c] ;  /* 0x0000df00ff017b82 */ /* 0x000fe20000000800 */
[----:B------:R-:W-:Y:S05]  /*0010*/  EXIT ;  /* 0x000000000000794d */ /* 0x000fea0003800000 */
.L_x_13:
        /* <DEDUP_REMOVED lines=14> */
.L_x_103:


//--------------------- .text._ZN7cutlass13device_kernelIN5flash11enable_sm90INS1_16FlashAttnBwdSm90INS1_25CollectiveMainloopBwdSm90ILi2ELi2ELi2EN4cute5tupleIJNS5_1CILi1EEES8_S8_EEENS6_IJNS7_ILi64EEENS7_ILi128EEENS7_ILi96EEEEEENS_6half_tEfNS_4arch4Sm90ELb0ELb1ELb1ELb1ELb0ELb1ELb0ELb0ELi2ELi1ELi2ELi1ELb1EEENS1_24CollectiveEpilogueBwdGQAISD_fSG_Li256ELb1ELb0EEENS1_19SingleTileSchedulerILb1ELb0ELb0ELi128EEEEEEEEEvNT_6ParamsE --------------------------
	.section	.text._ZN7cutlass13device_kernelIN5flash11enable_sm90INS1_16FlashAttnBwdSm90INS1_25CollectiveMainloopBwdSm90ILi2ELi2ELi2EN4cute5tupleIJNS5_1CILi1EEES8_S8_EEENS6_IJNS7_ILi64EEENS7_ILi128EEENS7_ILi96EEEEEENS_6half_tEfNS_4arch4Sm90ELb0ELb1ELb1ELb1ELb0ELb1ELb0ELb0ELi2ELi1ELi2ELi1ELb1EEENS1_24CollectiveEpilogueBwdGQAISD_fSG_Li256ELb1ELb0EEENS1_19SingleTileSchedulerILb1ELb0ELb0ELi128EEEEEEEEEvNT_6ParamsE,"ax",@progbits
	.align	128
.text._ZN7cutlass13device_kernelIN5flash11enable_sm90INS1_16FlashAttnBwdSm90INS1_25CollectiveMainloopBwdSm90ILi2ELi2ELi2EN4cute5tupleIJNS5_1CILi1EEES8_S8_EEENS6_IJNS7_ILi64EEENS7_ILi128EEENS7_ILi96EEEEEENS_6half_tEfNS_4arch4Sm90ELb0ELb1ELb1ELb1ELb0ELb1ELb0ELb0ELi2ELi1ELi2ELi1ELb1EEENS1_24CollectiveEpilogueBwdGQAISD_fSG_Li256ELb1ELb0EEENS1_19SingleTileSchedulerILb1ELb0ELb0ELi128EEEEEEEEEvNT_6ParamsE:
        .type           _ZN7cutlass13device_kernelIN5flash11enable_sm90INS1_16FlashAttnBwdSm90INS1_25CollectiveMainloopBwdSm90ILi2ELi2ELi2EN4cute5tupleIJNS5_1CILi1EEES8_S8_EEENS6_IJNS7_ILi64EEENS7_ILi128EEENS7_ILi96EEEEEENS_6half_tEfNS_4arch4Sm90ELb0ELb1ELb1ELb1ELb0ELb1ELb0ELb0ELi2ELi1ELi2ELi1ELb1EEENS1_24CollectiveEpilogueBwdGQAISD_fSG_Li256ELb1ELb0EEENS1_19SingleTileSchedulerILb1ELb0ELb0ELi128EEEEEEEEEvNT_6ParamsE,@function
        .size           _ZN7cutlass13device_kernelIN5flash11enable_sm90INS1_16FlashAttnBwdSm90INS1_25CollectiveMainloopBwdSm90ILi2ELi2ELi2EN4cute5tupleIJNS5_1CILi1EEES8_S8_EEENS6_IJNS7_ILi64EEENS7_ILi128EEENS7_ILi96EEEEEENS_6half_tEfNS_4arch4Sm90ELb0ELb1ELb1ELb1ELb0ELb1ELb0ELb0ELi2ELi1ELi2ELi1ELb1EEENS1_24CollectiveEpilogueBwdGQAISD_fSG_Li256ELb1ELb0EEENS1_19SingleTileSchedulerILb1ELb0ELb0ELi128EEEEEEEEEvNT_6ParamsE,(.L_x_104 - _ZN7cutlass13device_kernelIN5flash11enable_sm90INS1_16FlashAttnBwdSm90INS1_25CollectiveMainloopBwdSm90ILi2ELi2ELi2EN4cute5tupleIJNS5_1CILi1EEES8_S8_EEENS6_IJNS7_ILi64EEENS7_ILi128EEENS7_ILi96EEEEEENS_6half_tEfNS_4arch4Sm90ELb0ELb1ELb1ELb1ELb0ELb1ELb0ELb0ELi2ELi1ELi2ELi1ELb1EEENS1_24CollectiveEpilogueBwdGQAISD_fSG_Li256ELb1ELb0EEENS1_19SingleTileSchedulerILb1ELb0ELb0ELi128EEEEEEEEEvNT_6ParamsE)
        .other          _ZN7cutlass13device_kernelIN5flash11enable_sm90INS1_16FlashAttnBwdSm90INS1_25CollectiveMainloopBwdSm90ILi2ELi2ELi2EN4cute5tupleIJNS5_1CILi1EEES8_S8_EEENS6_IJNS7_ILi64EEENS7_ILi128EEENS7_ILi96EEEEEENS_6half_tEfNS_4arch4Sm90ELb0ELb1ELb1ELb1ELb0ELb1ELb0ELb0ELi2ELi1ELi2ELi1ELb1EEENS1_24CollectiveEpilogueBwdGQAISD_fSG_Li256ELb1ELb0EEENS1_19SingleTileSchedulerILb1ELb0ELb0ELi128EEEEEEEEEvNT_6ParamsE,@"STO_CUDA_ENTRY STV_DEFAULT"
_ZN7cutlass13device_kernelIN5flash11enable_sm90INS1_16FlashAttnBwdSm90INS1_25CollectiveMainloopBwdSm90ILi2ELi2ELi2EN4cute5tupleIJNS5_1CILi1EEES8_S8_EEENS6_IJNS7_ILi64EEENS7_ILi128EEENS7_ILi96EEEEEENS_6half_tEfNS_4arch4Sm90ELb0ELb1ELb1ELb1ELb0ELb1ELb0ELb0ELi2ELi1ELi2ELi1ELb1EEENS1_24CollectiveEpilogueBwdGQAISD_fSG_Li256ELb1ELb0EEENS1_19SingleTileSchedulerILb1ELb0ELb0ELi128EEEEEEEEEvNT_6ParamsE:
[----:B------:R-:W-:Y:S01]  /*0000*/  LDC R1, c[0x0][0x37c] ;  /* 0x0000df00ff017b82 */ /* 0x000fe20000000800 */
[----:B------:R-:W-:Y:S05]  /*0010*/  EXIT ;  /* 0x000000000000794d */ /* 0x000fea0003800000 */
.L_x_14:
        /* <DEDUP_REMOVED lines=14> */
.L_x_104:


//--------------------- .text._ZN7cutlass13device_kernelIN5flash11enable_sm90INS1_16FlashAttnBwdSm90INS1_25CollectiveMainloopBwdSm90ILi2ELi2ELi2EN4cute5tupleIJNS5_1CILi1EEES8_S8_EEENS6_IJNS7_ILi64EEENS7_ILi128EEENS7_ILi96EEEEEENS_6half_tEfNS_4arch4Sm90ELb0ELb1ELb1ELb1ELb1ELb1ELb0ELb0ELi2ELi1ELi2ELi1ELb1EEENS1_24CollectiveEpilogueBwdGQAISD_fSG_Li256ELb1ELb1EEENS1_19SingleTileSchedulerILb1ELb0ELb0ELi128EEEEEEEEEvNT_6ParamsE --------------------------
	.section	.text._ZN7cutlass13device_kernelIN5flash11enable_sm90INS1_16FlashAttnBwdSm90INS1_25CollectiveMainloopBwdSm90ILi2ELi2ELi2EN4cute5tupleIJNS5_1CILi1EEES8_S8_EEENS6_IJNS7_ILi64EEENS7_ILi128EEENS7_ILi96EEEEEENS_6half_tEfNS_4arch4Sm90ELb0ELb1ELb1ELb1ELb1ELb1ELb0ELb0ELi2ELi1ELi2ELi1ELb1EEENS1_24CollectiveEpilogueBwdGQAISD_fSG_Li256ELb1ELb1EEENS1_19SingleTileSchedulerILb1ELb0ELb0ELi128EEEEEEEEEvNT_6ParamsE,"ax",@progbits
	.align	128
.text._ZN7cutlass13device_kernelIN5flash11enable_sm90INS1_16FlashAttnBwdSm90INS1_25CollectiveMainloopBwdSm90ILi2ELi2ELi2EN4cute5tupleIJNS5_1CILi1EEES8_S8_EEENS6_IJNS7_ILi64EEENS7_ILi128EEENS7_ILi96EEEEEENS_6half_tEfNS_4arch4Sm90ELb0ELb1ELb1ELb1ELb1ELb1ELb0ELb0ELi2ELi1ELi2ELi1ELb1EEENS1_24CollectiveEpilogueBwdGQAISD_fSG_Li256ELb1ELb1EEENS1_19SingleTileSchedulerILb1ELb0ELb0ELi128EEEEEEEEEvNT_6ParamsE:
        .type           _ZN7cutlass13device_kernelIN5flash11enable_sm90INS1_16FlashAttnBwdSm90INS1_25CollectiveMainloopBwdSm90ILi2ELi2ELi2EN4cute5tupleIJNS5_1CILi1EEES8_S8_EEENS6_IJNS7_ILi64EEENS7_ILi128EEENS7_ILi96EEEEEENS_6half_tEfNS_4arch4Sm90ELb0ELb1ELb1ELb1ELb1ELb1ELb0ELb0ELi2ELi1ELi2ELi1ELb1EEENS1_24CollectiveEpilogueBwdGQAISD_fSG_Li256ELb1ELb1EEENS1_19SingleTileSchedulerILb1ELb0ELb0ELi128EEEEEEEEEvNT_6ParamsE,@function
        .size           _ZN7cutlass13device_kernelIN5flash11enable_sm90INS1_16FlashAttnBwdSm90INS1_25CollectiveMainloopBwdSm90ILi2ELi2ELi2EN4cute5tupleIJNS5_1CILi1EEES8_S8_EEENS6_IJNS7_ILi64EEENS7_ILi128EEENS7_ILi96EEEEEENS_6half_tEfNS_4arch4Sm90ELb0ELb1ELb1ELb1ELb1ELb1ELb0ELb0ELi2ELi1ELi2ELi1ELb1EEENS1_24CollectiveEpilogueBwdGQAISD_fSG_Li256ELb1ELb1EEENS1_19SingleTileSchedulerILb1ELb0ELb0ELi128EEEEEEEEEvNT_6ParamsE,(.L_x_105 - _ZN7cutlass13device_kernelIN5flash11enable_sm90INS1_16FlashAttnBwdSm90INS1_25CollectiveMainloopBwdSm90ILi2ELi2ELi2EN4cute5tupleIJNS5_1CILi1EEES8_S8_EEENS6_IJNS7_ILi64EEENS7_ILi128EEENS7_ILi96EEEEEENS_6half_tEfNS_4arch4Sm90ELb0ELb1ELb1ELb1ELb1ELb1ELb0ELb0ELi2ELi1ELi2ELi1ELb1EEENS1_24CollectiveEpilogueBwdGQAISD_fSG_Li256ELb1ELb1EEENS1_19SingleTileSchedulerILb1ELb0ELb0ELi128EEEEEEEEEvNT_6ParamsE)
        .other          _ZN7cutlass13device_kernelIN5flash11enable_sm90INS1_16FlashAttnBwdSm90INS1_25CollectiveMainloopBwdSm90ILi2ELi2ELi2EN4cute5tupleIJNS5_1CILi1EEES8_S8_EEENS6_IJNS7_ILi64EEENS7_ILi128EEENS7_ILi96EEEEEENS_6half_tEfNS_4arch4Sm90ELb0ELb1ELb1ELb1ELb1ELb1ELb0ELb0ELi2ELi1ELi2ELi1ELb1EEENS1_24CollectiveEpilogueBwdGQAISD_fSG_Li256ELb1ELb1EEENS1_19SingleTileSchedulerILb1ELb0ELb0ELi128EEEEEEEEEvNT_6ParamsE,@"STO_CUDA_ENTRY STV_DEFAULT"
_ZN7cutlass13device_kernelIN5flash11enable_sm90INS1_16FlashAttnBwdSm90INS1_25CollectiveMainloopBwdSm90ILi2ELi2ELi2EN4cute5tupleIJNS5_1CILi1EEES8_S8_EEENS6_IJNS7_ILi64EEENS7_ILi128EEENS7_ILi96EEEEEENS_6half_tEfNS_4arch4Sm90ELb0ELb1ELb1ELb1ELb1ELb1ELb0ELb0ELi2ELi1ELi2ELi1ELb1EEENS1_24CollectiveEpilogueBwdGQAISD_fSG_Li256ELb1ELb1EEENS1_19SingleTileSchedulerILb1ELb0ELb0ELi128EEEEEEEEEvNT_6ParamsE:
[----:B------:R-:W-:Y:S01]  /*0000*/  LDC R1, c[0x0][0x37c] ;  /* 0x0000df00ff017b82 */ /* 0x000fe20000000800 */
[----:B------:R-:W-:Y:S05]  /*0010*/  EXIT ;  /* 0x000000000000794d */ /* 0x000fea0003800000 */
.L_x_15:
        /* <DEDUP_REMOVED lines=14> */
.L_x_105:


//--------------------- .text._ZN7cutlass13device_kernelIN5flash11enable_sm90INS1_16FlashAttnBwdSm90INS1_25CollectiveMainloopBwdSm90ILi2ELi2ELi2EN4cute5tupleIJNS5_1CILi1EEES8_S8_EEENS6_IJNS7_ILi64EEENS7_ILi128EEENS7_ILi96EEEEEENS_6half_tEfNS_4arch4Sm90ELb1ELb0ELb1ELb0ELb0ELb1ELb0ELb0ELi2ELi1ELi2ELi1ELb1EEENS1_21CollectiveEpilogueBwdISD_SE_SG_Li256ELb0ELb0ELi1EEENS1_25SingleTileBwdLPTSchedulerILb0ELi128ELb0EEEEEEEEEvNT_6ParamsE --------------------------
	.section	.text._ZN7cutlass13device_kernelIN5flash11enable_sm90INS1_16FlashAttnBwdSm90INS1_25CollectiveMainloopBwdSm90ILi2ELi2ELi2EN4cute5tupleIJNS5_1CILi1EEES8_S8_EEENS6_IJNS7_ILi64EEENS7_ILi128EEENS7_ILi96EEEEEENS_6half_tEfNS_4arch4Sm90ELb1ELb0ELb1ELb0ELb0ELb1ELb0ELb0ELi2ELi1ELi2ELi1ELb1EEENS1_21CollectiveEpilogueBwdISD_SE_SG_Li256ELb0ELb0ELi1EEENS1_25SingleTileBwdLPTSchedulerILb0ELi128ELb0EEEEEEEEEvNT_6ParamsE,"ax",@progbits
	.align	128
.text._ZN7cutlass13device_kernelIN5flash11enable_sm90INS1_16FlashAttnBwdSm90INS1_25CollectiveMainloopBwdSm90ILi2ELi2ELi2EN4cute5tupleIJNS5_1CILi1EEES8_S8_EEENS6_IJNS7_ILi64EEENS7_ILi128EEENS7_ILi96EEEEEENS_6half_tEfNS_4arch4Sm90ELb1ELb0ELb1ELb0ELb0ELb1ELb0ELb0ELi2ELi1ELi2ELi1ELb1EEENS1_21CollectiveEpilogueBwdISD_SE_SG_Li256ELb0ELb0ELi1EEENS1_25SingleTileBwdLPTSchedulerILb0ELi128ELb0EEEEEEEEEvNT_6ParamsE:
        .type           _ZN7cutlass13device_kernelIN5flash11enable_sm90INS1_16FlashAttnBwdSm90INS1_25CollectiveMainloopBwdSm90ILi2ELi2ELi2EN4cute5tupleIJNS5_1CILi1EEES8_S8_EEENS6_IJNS7_ILi64EEENS7_ILi128EEENS7_ILi96EEEEEENS_6half_tEfNS_4arch4Sm90ELb1ELb0ELb1ELb0ELb0ELb1ELb0ELb0ELi2ELi1ELi2ELi1ELb1EEENS1_21CollectiveEpilogueBwdISD_SE_SG_Li256ELb0ELb0ELi1EEENS1_25SingleTileBwdLPTSchedulerILb0ELi128ELb0EEEEEEEEEvNT_6ParamsE,@function
        .size           _ZN7cutlass13device_kernelIN5flash11enable_sm90INS1_16FlashAttnBwdSm90INS1_25CollectiveMainloopBwdSm90ILi2ELi2ELi2EN4cute5tupleIJNS5_1CILi1EEES8_S8_EEENS6_IJNS7_ILi64EEENS7_ILi128EEENS7_ILi96EEEEEENS_6half_tEfNS_4arch4Sm90ELb1ELb0ELb1ELb0ELb0ELb1ELb0ELb0ELi2ELi1ELi2ELi1ELb1EEENS1_21CollectiveEpilogueBwdISD_SE_SG_Li256ELb0ELb0ELi1EEENS1_25SingleTileBwdLPTSchedulerILb0ELi128ELb0EEEEEEEEEvNT_6ParamsE,(.L_x_106 - _ZN7cutlass13device_kernelIN5flash11enable_sm90INS1_16FlashAttnBwdSm90INS1_25CollectiveMainloopBwdSm90ILi2ELi2ELi2EN4cute5tupleIJNS5_1CILi1EEES8_S8_EEENS6_IJNS7_ILi64EEENS7_ILi128EEENS7_ILi96EEEEEENS_6half_tEfNS_4arch4Sm90ELb1ELb0ELb1ELb0ELb0ELb1ELb0ELb0ELi2ELi1ELi2ELi1ELb1EEENS1_21CollectiveEpilogueBwdISD_SE_SG_Li256ELb0ELb0ELi1EEENS1_25SingleTileBwdLPTSchedulerILb0ELi128ELb0EEEEEEEEEvNT_6ParamsE)
        .other          _ZN7cutlass13device_kernelIN5flash11enable_sm90INS1_16FlashAttnBwdSm90INS1_25CollectiveMainloopBwdSm90ILi2ELi2ELi2EN4cute5tupleIJNS5_1CILi1EEES8_S8_EEENS6_IJNS7_ILi64EEENS7_ILi128EEENS7_ILi96EEEEEENS_6half_tEfNS_4arch4Sm90ELb1ELb0ELb1ELb0ELb0ELb1ELb0ELb0ELi2ELi1ELi2ELi1ELb1EEENS1_21CollectiveEpilogueBwdISD_SE_SG_Li256ELb0ELb0ELi1EEENS1_25SingleTileBwdLPTSchedulerILb0ELi128ELb0EEEEEEEEEvNT_6ParamsE,@"STO_CUDA_ENTRY STV_DEFAULT"
_ZN7cutlass13device_kernelIN5flash11enable_sm90INS1_16FlashAttnBwdSm90INS1_25CollectiveMainloopBwdSm90ILi2ELi2ELi2EN4cute5tupleIJNS5_1CILi1EEES8_S8_EEENS6_IJNS7_ILi64EEENS7_ILi128EEENS7_ILi96EEEEEENS_6half_tEfNS_4arch4Sm90ELb1ELb0ELb1ELb0ELb0ELb1ELb0ELb0ELi2ELi1ELi2ELi1ELb1EEENS1_21CollectiveEpilogueBwdISD_SE_SG_Li256ELb0ELb0ELi1EEENS1_25SingleTileBwdLPTSchedulerILb0ELi128ELb0EEEEEEEEEvNT_6ParamsE:
[----:B------:R-:W-:Y:S01]  /*0000*/  LDC R1, c[0x0][0x37c] ;  /* 0x0000df00ff017b82 */ /* 0x000fe20000000800 */
[----:B------:R-:W-:Y:S05]  /*0010*/  EXIT ;  /* 0x000000000000794d */ /* 0x000fea0003800000 */
.L_x_16:
        /* <DEDUP_REMOVED lines=14> */
.L_x_106:


//--------------------- .text._ZN7cutlass13device_kernelIN5flash11enable_sm90INS1_16FlashAttnBwdSm90INS1_25CollectiveMainloopBwdSm90ILi2ELi2ELi2EN4cute5tupleIJNS5_1CILi1EEES8_S8_EEENS6_IJNS7_ILi64EEENS7_ILi128EEENS7_ILi96EEEEEENS_6half_tEfNS_4arch4Sm90ELb1ELb0ELb1ELb0ELb1ELb1ELb0ELb0ELi2ELi1ELi2ELi1ELb1EEENS1_21CollectiveEpilogueBwdISD_SE_SG_Li256ELb0ELb0ELi1EEENS1_25SingleTileBwdLPTSchedulerILb0ELi128ELb1EEEEEEEEEvNT_6ParamsE --------------------------
	.section	.text._ZN7cutlass13device_kernelIN5flash11enable_sm90INS1_16FlashAttnBwdSm90INS1_25CollectiveMainloopBwdSm90ILi2ELi2ELi2EN4cute5tupleIJNS5_1CILi1EEES8_S8_EEENS6_IJNS7_ILi64EEENS7_ILi128EEENS7_ILi96EEEEEENS_6half_tEfNS_4arch4Sm90ELb1ELb0ELb1ELb0ELb1ELb1ELb0ELb0ELi2ELi1ELi2ELi1ELb1EEENS1_21CollectiveEpilogueBwdISD_SE_SG_Li256ELb0ELb0ELi1EEENS1_25SingleTileBwdLPTSchedulerILb0ELi128ELb1EEEEEEEEEvNT_6ParamsE,"ax",@progbits
	.align	128
.text._ZN7cutlass13device_kernelIN5flash11enable_sm90INS1_16FlashAttnBwdSm90INS1_25CollectiveMainloopBwdSm90ILi2ELi2ELi2EN4cute5tupleIJNS5_1CILi1EEES8_S8_EEENS6_IJNS7_ILi64EEENS7_ILi128EEENS7_ILi96EEEEEENS_6half_tEfNS_4arch4Sm90ELb1ELb0ELb1ELb0ELb1ELb1ELb0ELb0ELi2ELi1ELi2ELi1ELb1EEENS1_21CollectiveEpilogueBwdISD_SE_SG_Li256ELb0ELb0ELi1EEENS1_25SingleTileBwdLPTSchedulerILb0ELi128ELb1EEEEEEEEEvNT_6ParamsE:
        .type           _ZN7cutlass13device_kernelIN5flash11enable_sm90INS1_16FlashAttnBwdSm90INS1_25CollectiveMainloopBwdSm90ILi2ELi2ELi2EN4cute5tupleIJNS5_1CILi1EEES8_S8_EEENS6_IJNS7_ILi64EEENS7_ILi128EEENS7_ILi96EEEEEENS_6half_tEfNS_4arch4Sm90ELb1ELb0ELb1ELb0ELb1ELb1ELb0ELb0ELi2ELi1ELi2ELi1ELb1EEENS1_21CollectiveEpilogueBwdISD_SE_SG_Li256ELb0ELb0ELi1EEENS1_25SingleTileBwdLPTSchedulerILb0ELi128ELb1EEEEEEEEEvNT_6ParamsE,@function
        .size           _ZN7cutlass13device_kernelIN5flash11enable_sm90INS1_16FlashAttnBwdSm90INS1_25CollectiveMainloopBwdSm90ILi2ELi2ELi2EN4cute5tupleIJNS5_1CILi1EEES8_S8_EEENS6_IJNS7_ILi64EEENS7_ILi128EEENS7_ILi96EEEEEENS_6half_tEfNS_4arch4Sm90ELb1ELb0ELb1ELb0ELb1ELb1ELb0ELb0ELi2ELi1ELi2ELi1ELb1EEENS1_21CollectiveEpilogueBwdISD_SE_SG_Li256ELb0ELb0ELi1EEENS1_25SingleTileBwdLPTSchedulerILb0ELi128ELb1EEEEEEEEEvNT_6ParamsE,(.L_x_107 - _ZN7cutlass13device_kernelIN5flash11enable_sm90INS1_16FlashAttnBwdSm90INS1_25CollectiveMainloopBwdSm90ILi2ELi2ELi2EN4cute5tupleIJNS5_1CILi1EEES8_S8_EEENS6_IJNS7_ILi64EEENS7_ILi128EEENS7_ILi96EEEEEENS_6half_tEfNS_4arch4Sm90ELb1ELb0ELb1ELb0ELb1ELb1ELb0ELb0ELi2ELi1ELi2ELi1ELb1EEENS1_21CollectiveEpilogueBwdISD_SE_SG_Li256ELb0ELb0ELi1EEENS1_25SingleTileBwdLPTSchedulerILb0ELi128ELb1EEEEEEEEEvNT_6ParamsE)
        .other          _ZN7cutlass13device_kernelIN5flash11enable_sm90INS1_16FlashAttnBwdSm90INS1_25CollectiveMainloopBwdSm90ILi2ELi2ELi2EN4cute5tupleIJNS5_1CILi1EEES8_S8_EEENS6_IJNS7_ILi64EEENS7_ILi128EEENS7_ILi96EEEEEENS_6half_tEfNS_4arch4Sm90ELb1ELb0ELb1ELb0ELb1ELb1ELb0ELb0ELi2ELi1ELi2ELi1ELb1EEENS1_21CollectiveEpilogueBwdISD_SE_SG_Li256ELb0ELb0ELi1EEENS1_25SingleTileBwdLPTSchedulerILb0ELi128ELb1EEEEEEEEEvNT_6ParamsE,@"STO_CUDA_ENTRY STV_DEFAULT"
_ZN7cutlass13device_kernelIN5flash11enable_sm90INS1_16FlashAttnBwdSm90INS1_25CollectiveMainloopBwdSm90ILi2ELi2ELi2EN4cute5tupleIJNS5_1CILi1EEES8_S8_EEENS6_IJNS7_ILi64EEENS7_ILi128EEENS7_ILi96EEEEEENS_6half_tEfNS_4arch4Sm90ELb1ELb0ELb1ELb0ELb1ELb1ELb0ELb0ELi2ELi1ELi2ELi1ELb1EEENS1_21CollectiveEpilogueBwdISD_SE_SG_Li256ELb0ELb0ELi1EEENS1_25SingleTileBwdLPTSchedulerILb0ELi128ELb1EEEEEEEEEvNT_6ParamsE:
[----:B------:R-:W-:Y:S01]  /*0000*/  LDC R1, c[0x0][0x37c] ;  /* 0x0000df00ff017b82 */ /* 0x000fe20000000800 */
[----:B------:R-:W-:Y:S05]  /*0010*/  EXIT ;  /* 0x000000000000794d */ /* 0x000fea0003800000 */
.L_x_17:
        /* <DEDUP_REMOVED lines=14> */
.L_x_107:


//--------------------- .text._ZN7cutlass13device_kernelIN5flash11enable_sm90INS1_16FlashAttnBwdSm90INS1_25CollectiveMainloopBwdSm90ILi2ELi2ELi2EN4cute5tupleIJNS5_1CILi1EEES8_S8_EEENS6_IJNS7_ILi64EEENS7_ILi128EEENS7_ILi96EEEEEENS_6half_tEfNS_4arch4Sm90ELb1ELb0ELb1ELb0ELb0ELb1ELb0ELb0ELi2ELi1ELi2ELi1ELb1EEENS1_24CollectiveEpilogueBwdGQAISD_fSG_Li256ELb0ELb0EEENS1_25SingleTileBwdLPTSchedulerILb0ELi128ELb0EEEEEEEEEvNT_6ParamsE --------------------------
	.section	.text._ZN7cutlass13device_kernelIN5flash11enable_sm90INS1_16FlashAttnBwdSm90INS1_25CollectiveMainloopBwdSm90ILi2ELi2ELi2EN4cute5tupleIJNS5_1CILi1EEES8_S8_EEENS6_IJNS7_ILi64EEENS7_ILi128EEENS7_ILi96EEEEEENS_6half_tEfNS_4arch4Sm90ELb1ELb0ELb1ELb0ELb0ELb1ELb0ELb0ELi2ELi1ELi2ELi1ELb1EEENS1_24CollectiveEpilogueBwdGQAISD_fSG_Li256ELb0ELb0EEENS1_25SingleTileBwdLPTSchedulerILb0ELi128ELb0EEEEEEEEEvNT_6ParamsE,"ax",@progbits
	.align	128
.text._ZN7cutlass13device_kernelIN5flash11enable_sm90INS1_16FlashAttnBwdSm90INS1_25CollectiveMainloopBwdSm90ILi2ELi2ELi2EN4cute5tupleIJNS5_1CILi1EEES8_S8_EEENS6_IJNS7_ILi64EEENS7_ILi128EEENS7_ILi96EEEEEENS_6half_tEfNS_4arch4Sm90ELb1ELb0ELb1ELb0ELb0ELb1ELb0ELb0ELi2ELi1ELi2ELi1ELb1EEENS1_24CollectiveEpilogueBwdGQAISD_fSG_Li256ELb0ELb0EEENS1_25SingleTileBwdLPTSchedulerILb0ELi128ELb0EEEEEEEEEvNT_6ParamsE:
        .type           _ZN7cutlass13device_kernelIN5flash11enable_sm90INS1_16FlashAttnBwdSm90INS1_25CollectiveMainloopBwdSm90ILi2ELi2ELi2EN4cute5tupleIJNS5_1CILi1EEES8_S8_EEENS6_IJNS7_ILi64EEENS7_ILi128EEENS7_ILi96EEEEEENS_6half_tEfNS_4arch4Sm90ELb1ELb0ELb1ELb0ELb0ELb1ELb0ELb0ELi2ELi1ELi2ELi1ELb1EEENS1_24CollectiveEpilogueBwdGQAISD_fSG_Li256ELb0ELb0EEENS1_25SingleTileBwdLPTSchedulerILb0ELi128ELb0EEEEEEEEEvNT_6ParamsE,@function
        .size           _ZN7cutlass13device_kernelIN5flash11enable_sm90INS1_16FlashAttnBwdSm90INS1_25CollectiveMainloopBwdSm90ILi2ELi2ELi2EN4cute5tupleIJNS5_1CILi1EEES8_S8_EEENS6_IJNS7_ILi64EEENS7_ILi128EEENS7_ILi96EEEEEENS_6half_tEfNS_4arch4Sm90ELb1ELb0ELb1ELb0ELb0ELb1ELb0ELb0ELi2ELi1ELi2ELi1ELb1EEENS1_24CollectiveEpilogueBwdGQAISD_fSG_Li256ELb0ELb0EEENS1_25SingleTileBwdLPTSchedulerILb0ELi128ELb0EEEEEEEEEvNT_6ParamsE,(.L_x_108 - _ZN7cutlass13device_kernelIN5flash11enable_sm90INS1_16FlashAttnBwdSm90INS1_25CollectiveMainloopBwdSm90ILi2ELi2ELi2EN4cute5tupleIJNS5_1CILi1EEES8_S8_EEENS6_IJNS7_ILi64EEENS7_ILi128EEENS7_ILi96EEEEEENS_6half_tEfNS_4arch4Sm90ELb1ELb0ELb1ELb0ELb0ELb1ELb0ELb0ELi2ELi1ELi2ELi1ELb1EEENS1_24CollectiveEpilogueBwdGQAISD_fSG_Li256ELb0ELb0EEENS1_25SingleTileBwdLPTSchedulerILb0ELi128ELb0EEEEEEEEEvNT_6ParamsE)
        .other          _ZN7cutlass13device_kernelIN5flash11enable_sm90INS1_16FlashAttnBwdSm90INS1_25CollectiveMainloopBwdSm90ILi2ELi2ELi2EN4cute5tupleIJNS5_1CILi1EEES8_S8_EEENS6_IJNS7_ILi64EEENS7_ILi128EEENS7_ILi96EEEEEENS_6half_tEfNS_4arch4Sm90ELb1ELb0ELb1ELb0ELb0ELb1ELb0ELb0ELi2ELi1ELi2ELi1ELb1EEENS1_24CollectiveEpilogueBwdGQAISD_fSG_Li256ELb0ELb0EEENS1_25SingleTileBwdLPTSchedulerILb0ELi128ELb0EEEEEEEEEvNT_6ParamsE,@"STO_CUDA_ENTRY STV_DEFAULT"
_ZN7cutlass13device_kernelIN5flash11enable_sm90INS1_16FlashAttnBwdSm90INS1_25CollectiveMainloopBwdSm90ILi2ELi2ELi2EN4cute5tupleIJNS5_1CILi1EEES8_S8_EEENS6_IJNS7_ILi64EEENS7_ILi128EEENS7_ILi96EEEEEENS_6half_tEfNS_4arch4Sm90ELb1ELb0ELb1ELb0ELb0ELb1ELb0ELb0ELi2ELi1ELi2ELi1ELb1EEENS1_24CollectiveEpilogueBwdGQAISD_fSG_Li256ELb0ELb0EEENS1_25SingleTileBwdLPTSchedulerILb0ELi128ELb0EEEEEEEEEvNT_6ParamsE:
[----:B------:R-:W-:Y:S01]  /*0000*/  LDC R1, c[0x0][0x37c] ;  /* 0x0000df00ff017b82 */ /* 0x000fe20000000800 */
[----:B------:R-:W-:Y:S05]  /*0010*/  EXIT ;  /* 0x000000000000794d */ /* 0x000fea0003800000 */
.L_x_18:
        /* <DEDUP_REMOVED lines=14> */
.L_x_108:


//--------------------- .text._ZN7cutlass13device_kernelIN5flash11enable_sm90INS1_16FlashAttnBwdSm90INS1_25CollectiveMainloopBwdSm90ILi2ELi2ELi2EN4cute5tupleIJNS5_1CILi1EEES8_S8_EEENS6_IJNS7_ILi64EEENS7_ILi128EEENS7_ILi96EEEEEENS_6half_tEfNS_4arch4Sm90ELb1ELb0ELb1ELb0ELb1ELb1ELb0ELb0ELi2ELi1ELi2ELi1ELb1EEENS1_24CollectiveEpilogueBwdGQAISD_fSG_Li256ELb0ELb1EEENS1_25SingleTileBwdLPTSchedulerILb0ELi128ELb1EEEEEEEEEvNT_6ParamsE --------------------------
	.section	.text._ZN7cutlass13device_kernelIN5flash11enable_sm90INS1_16FlashAttnBwdSm90INS1_25CollectiveMainloopBwdSm90ILi2ELi2ELi2EN4cute5tupleIJNS5_1CILi1EEES8_S8_EEENS6_IJNS7_ILi64EEENS7_ILi128EEENS7_ILi96EEEEEENS_6half_tEfNS_4arch4Sm90ELb1ELb0ELb1ELb0ELb1ELb1ELb0ELb0ELi2ELi1ELi2ELi1ELb1EEENS1_24CollectiveEpilogueBwdGQAISD_fSG_Li256ELb0ELb1EEENS1_25SingleTileBwdLPTSchedulerILb0ELi128ELb1EEEEEEEEEvNT_6ParamsE,"ax",@progbits
	.align	128
.text._ZN7cutlass13device_kernelIN5flash11enable_sm90INS1_16FlashAttnBwdSm90INS1_25CollectiveMainloopBwdSm90ILi2ELi2ELi2EN4cute5tupleIJNS5_1CILi1EEES8_S8_EEENS6_IJNS7_ILi64EEENS7_ILi128EEENS7_ILi96EEEEEENS_6half_tEfNS_4arch4Sm90ELb1ELb0ELb1ELb0ELb1ELb1ELb0ELb0ELi2ELi1ELi2ELi1ELb1EEENS1_24CollectiveEpilogueBwdGQAISD_fSG_Li256ELb0ELb1EEENS1_25SingleTileBwdLPTSchedulerILb0ELi128ELb1EEEEEEEEEvNT_6ParamsE:
        .type           _ZN7cutlass13device_kernelIN5flash11enable_sm90INS1_16FlashAttnBwdSm90INS1_25CollectiveMainloopBwdSm90ILi2ELi2ELi2EN4cute5tupleIJNS5_1CILi1EEES8_S8_EEENS6_IJNS7_ILi64EEENS7_ILi128EEENS7_ILi96EEEEEENS_6half_tEfNS_4arch4Sm90ELb1ELb0ELb1ELb0ELb1ELb1ELb0ELb0ELi2ELi1ELi2ELi1ELb1EEENS1_24CollectiveEpilogueBwdGQAISD_fSG_Li256ELb0ELb1EEENS1_25SingleTileBwdLPTSchedulerILb0ELi128ELb1EEEEEEEEEvNT_6ParamsE,@function
        .size           _ZN7cutlass13device_kernelIN5flash11enable_sm90INS1_16FlashAttnBwdSm90INS1_25CollectiveMainloopBwdSm90ILi2ELi2ELi2EN4cute5tupleIJNS5_1CILi1EEES8_S8_EEENS6_IJNS7_ILi64EEENS7_ILi128EEENS7_ILi96EEEEEENS_6half_tEfNS_4arch4Sm90ELb1ELb0ELb1ELb0ELb1ELb1ELb0ELb0ELi2ELi1ELi2ELi1ELb1EEENS1_24CollectiveEpilogueBwdGQAISD_fSG_Li256ELb0ELb1EEENS1_25SingleTileBwdLPTSchedulerILb0ELi128ELb1EEEEEEEEEvNT_6ParamsE,(.L_x_109 - _ZN7cutlass13device_kernelIN5flash11enable_sm90INS1_16FlashAttnBwdSm90INS1_25CollectiveMainloopBwdSm90ILi2ELi2ELi2EN4cute5tupleIJNS5_1CILi1EEES8_S8_EEENS6_IJNS7_ILi64EEENS7_ILi128EEENS7_ILi96EEEEEENS_6half_tEfNS_4arch4Sm90ELb1ELb0ELb1ELb0ELb1ELb1ELb0ELb0ELi2ELi1ELi2ELi1ELb1EEENS1_24CollectiveEpilogueBwdGQAISD_fSG_Li256ELb0ELb1EEENS1_25SingleTileBwdLPTSchedulerILb0ELi128ELb1EEEEEEEEEvNT_6ParamsE)
        .other          _ZN7cutlass13device_kernelIN5flash11enable_sm90INS1_16FlashAttnBwdSm90INS1_25CollectiveMainloopBwdSm90ILi2ELi2ELi2EN4cute5tupleIJNS5_1CILi1EEES8_S8_EEENS6_IJNS7_ILi64EEENS7_ILi128EEENS7_ILi96EEEEEENS_6half_tEfNS_4arch4Sm90ELb1ELb0ELb1ELb0ELb1ELb1ELb0ELb0ELi2ELi1ELi2ELi1ELb1EEENS1_24CollectiveEpilogueBwdGQAISD_fSG_Li256ELb0ELb1EEENS1_25SingleTileBwdLPTSchedulerILb0ELi128ELb1EEEEEEEEEvNT_6ParamsE,@"STO_CUDA_ENTRY STV_DEFAULT"
_ZN7cutlass13device_kernelIN5flash11enable_sm90INS1_16FlashAttnBwdSm90INS1_25CollectiveMainloopBwdSm90ILi2ELi2ELi2EN4cute5tupleIJNS5_1CILi1EEES8_S8_EEENS6_IJNS7_ILi64EEENS7_ILi128EEENS7_ILi96EEEEEENS_6half_tEfNS_4arch4Sm90ELb1ELb0ELb1ELb0ELb1ELb1ELb0ELb0ELi2ELi1ELi2ELi1ELb1EEENS1_24CollectiveEpilogueBwdGQAISD_fSG_Li256ELb0ELb1EEENS1_25SingleTileBwdLPTSchedulerILb0ELi128ELb1EEEEEEEEEvNT_6ParamsE:
[----:B------:R-:W-:Y:S01]  /*0000*/  LDC R1, c[0x0][0x37c] ;  /* 0x0000df00ff017b82 */ /* 0x000fe20000000800 */
[----:B------:R-:W-:Y:S05]  /*0010*/  EXIT ;  /* 0x000000000000794d */ /* 0x000fea0003800000 */
.L_x_19:
        /* <DEDUP_REMOVED lines=14> */
.L_x_109:


//--------------------- .text._ZN7cutlass13device_kernelIN5flash11enable_sm90INS1_16FlashAttnBwdSm90INS1_25CollectiveMainloopBwdSm90ILi2ELi2ELi2EN4cute5tupleIJNS5_1CILi1EEES8_S8_EEENS6_IJNS7_ILi64EEENS7_ILi128EEENS7_ILi96EEEEEENS_6half_tEfNS_4arch4Sm90ELb1ELb0ELb1ELb1ELb0ELb1ELb0ELb0ELi2ELi1ELi2ELi1ELb1EEENS1_21CollectiveEpilogueBwdISD_SE_SG_Li256ELb1ELb0ELi1EEENS1_25SingleTileBwdLPTSchedulerILb1ELi128ELb0EEEEEEEEEvNT_6ParamsE --------------------------
	.section	.text._ZN7cutlass13device_kernelIN5flash11enable_sm90INS1_16FlashAttnBwdSm90INS1_25CollectiveMainloopBwdSm90ILi2ELi2ELi2EN4cute5tupleIJNS5_1CILi1EEES8_S8_EEENS6_IJNS7_ILi64EEENS7_ILi128EEENS7_ILi96EEEEEENS_6half_tEfNS_4arch4Sm90ELb1ELb0ELb1ELb1ELb0ELb1ELb0ELb0ELi2ELi1ELi2ELi1ELb1EEENS1_21CollectiveEpilogueBwdISD_SE_SG_Li256ELb1ELb0ELi1EEENS1_25SingleTileBwdLPTSchedulerILb1ELi128ELb0EEEEEEEEEvNT_6ParamsE,"ax",@progbits
	.align	128
.text._ZN7cutlass13device_kernelIN5flash11enable_sm90INS1_16FlashAttnBwdSm90INS1_25CollectiveMainloopBwdSm90ILi2ELi2ELi2EN4cute5tupleIJNS5_1CILi1EEES8_S8_EEENS6_IJNS7_ILi64EEENS7_ILi128EEENS7_ILi96EEEEEENS_6half_tEfNS_4arch4Sm90ELb1ELb0ELb1ELb1ELb0ELb1ELb0ELb0ELi2ELi1ELi2ELi1ELb1EEENS1_21CollectiveEpilogueBwdISD_SE_SG_Li256ELb1ELb0ELi1EEENS1_25SingleTileBwdLPTSchedulerILb1ELi128ELb0EEEEEEEEEvNT_6ParamsE:
        .type           _ZN7cutlass13device_kernelIN5flash11enable_sm90INS1_16FlashAttnBwdSm90INS1_25CollectiveMainloopBwdSm90ILi2ELi2ELi2EN4cute5tupleIJNS5_1CILi1EEES8_S8_EEENS6_IJNS7_ILi64EEENS7_ILi128EEENS7_ILi96EEEEEENS_6half_tEfNS_4arch4Sm90ELb1ELb0ELb1ELb1ELb0ELb1ELb0ELb0ELi2ELi1ELi2ELi1ELb1EEENS1_21CollectiveEpilogueBwdISD_SE_SG_Li256ELb1ELb0ELi1EEENS1_25SingleTileBwdLPTSchedulerILb1ELi128ELb0EEEEEEEEEvNT_6ParamsE,@function
        .size           _ZN7cutlass13device_kernelIN5flash11enable_sm90INS1_16FlashAttnBwdSm90INS1_25CollectiveMainloopBwdSm90ILi2ELi2ELi2EN4cute5tupleIJNS5_1CILi1EEES8_S8_EEENS6_IJNS7_ILi64EEENS7_ILi128EEENS7_ILi96EEEEEENS_6half_tEfNS_4arch4Sm90ELb1ELb0ELb1ELb1ELb0ELb1ELb0ELb0ELi2ELi1ELi2ELi1ELb1EEENS1_21CollectiveEpilogueBwdISD_SE_SG_Li256ELb1ELb0ELi1EEENS1_25SingleTileBwdLPTSchedulerILb1ELi128ELb0EEEEEEEEEvNT_6ParamsE,(.L_x_110 - _ZN7cutlass13device_kernelIN5flash11enable_sm90INS1_16FlashAttnBwdSm90INS1_25CollectiveMainloopBwdSm90ILi2ELi2ELi2EN4cute5tupleIJNS5_1CILi1EEES8_S8_EEENS6_IJNS7_ILi64EEENS7_ILi128EEENS7_ILi96EEEEEENS_6half_tEfNS_4arch4Sm90ELb1ELb0ELb1ELb1ELb0ELb1ELb0ELb0ELi2ELi1ELi2ELi1ELb1EEENS1_21CollectiveEpilogueBwdISD_SE_SG_Li256ELb1ELb0ELi1EEENS1_25SingleTileBwdLPTSchedulerILb1ELi128ELb0EEEEEEEEEvNT_6ParamsE)
        .other          _ZN7cutlass13device_kernelIN5flash11enable_sm90INS1_16FlashAttnBwdSm90INS1_25CollectiveMainloopBwdSm90ILi2ELi2ELi2EN4cute5tupleIJNS5_1CILi1EEES8_S8_EEENS6_IJNS7_ILi64EEENS7_ILi128EEENS7_ILi96EEEEEENS_6half_tEfNS_4arch4Sm90ELb1ELb0ELb1ELb1ELb0ELb1ELb0ELb0ELi2ELi1ELi2ELi1ELb1EEENS1_21CollectiveEpilogueBwdISD_SE_SG_Li256ELb1ELb0ELi1EEENS1_25SingleTileBwdLPTSchedulerILb1ELi128ELb0EEEEEEEEEvNT_6ParamsE,@"STO_CUDA_ENTRY STV_DEFAULT"
_ZN7cutlass13device_kernelIN5flash11enable_sm90INS1_16FlashAttnBwdSm90INS1_25CollectiveMainloopBwdSm90ILi2ELi2ELi2EN4cute5tupleIJNS5_1CILi1EEES8_S8_EEENS6_IJNS7_ILi64EEENS7_ILi128EEENS7_ILi96EEEEEENS_6half_tEfNS_4arch4Sm90ELb1ELb0ELb1ELb1ELb0ELb1ELb0ELb0ELi2ELi1ELi2ELi1ELb1EEENS1_21CollectiveEpilogueBwdISD_SE_SG_Li256ELb1ELb0ELi1EEENS1_25SingleTileBwdLPTSchedulerILb1ELi128ELb0EEEEEEEEEvNT_6ParamsE:
[----:B------:R-:W-:Y:S01]  /*0000*/  LDC R1, c[0x0][0x37c] ;  /* 0x0000df00ff017b82 */ /* 0x000fe20000000800 */
[----:B------:R-:W-:Y:S05]  /*0010*/  EXIT ;  /* 0x000000000000794d */ /* 0x000fea0003800000 */
.L_x_20:
        /* <DEDUP_REMOVED lines=14> */
.L_x_110:


//--------------------- .text._ZN7cutlass13device_kernelIN5flash11enable_sm90INS1_16FlashAttnBwdSm90INS1_25CollectiveMainloopBwdSm90ILi2ELi2ELi2EN4cute5tupleIJNS5_1CILi1EEES8_S8_EEENS6_IJNS7_ILi64EEENS7_ILi128EEENS7_ILi96EEEEEENS_6half_tEfNS_4arch4Sm90ELb1ELb0ELb1ELb1ELb1ELb1ELb0ELb0ELi2ELi1ELi2ELi1ELb1EEENS1_21CollectiveEpilogueBwdISD_SE_SG_Li256ELb1ELb0ELi1EEENS1_25SingleTileBwdLPTSchedulerILb1ELi128ELb1EEEEEEEEEvNT_6ParamsE --------------------------
	.section	.text._ZN7cutlass13device_kernelIN5flash11enable_sm90INS1_16FlashAttnBwdSm90INS1_25CollectiveMainloopBwdSm90ILi2ELi2ELi2EN4cute5tupleIJNS5_1CILi1EEES8_S8_EEENS6_IJNS7_ILi64EEENS7_ILi128EEENS7_ILi96EEEEEENS_6half_tEfNS_4arch4Sm90ELb1ELb0ELb1ELb1ELb1ELb1ELb0ELb0ELi2ELi1ELi2ELi1ELb1EEENS1_21CollectiveEpilogueBwdISD_SE_SG_Li256ELb1ELb0ELi1EEENS1_25SingleTileBwdLPTSchedulerILb1ELi128ELb1EEEEEEEEEvNT_6ParamsE,"ax",@progbits
	.align	128
.text._ZN7cutlass13device_kernelIN5flash11enable_sm90INS1_16FlashAttnBwdSm90INS1_25CollectiveMainloopBwdSm90ILi2ELi2ELi2EN4cute5tupleIJNS5_1CILi1EEES8_S8_EEENS6_IJNS7_ILi64EEENS7_ILi128EEENS7_ILi96EEEEEENS_6half_tEfNS_4arch4Sm90ELb1ELb0ELb1ELb1ELb1ELb1ELb0ELb0ELi2ELi1ELi2ELi1ELb1EEENS1_21CollectiveEpilogueBwdISD_SE_SG_Li256ELb1ELb0ELi1EEENS1_25SingleTileBwdLPTSchedulerILb1ELi128ELb1EEEEEEEEEvNT_6ParamsE:
        .type           _ZN7cutlass13device_kernelIN5flash11enable_sm90INS1_16FlashAttnBwdSm90INS1_25CollectiveMainloopBwdSm90ILi2ELi2ELi2EN4cute5tupleIJNS5_1CILi1EEES8_S8_EEENS6_IJNS7_ILi64EEENS7_ILi128EEENS7_ILi96EEEEEENS_6half_tEfNS_4arch4Sm90ELb1ELb0ELb1ELb1ELb1ELb1ELb0ELb0ELi2ELi1ELi2ELi1ELb1EEENS1_21CollectiveEpilogueBwdISD_SE_SG_Li256ELb1ELb0ELi1EEENS1_25SingleTileBwdLPTSchedulerILb1ELi128ELb1EEEEEEEEEvNT_6ParamsE,@function
        .size           _ZN7cutlass13device_kernelIN5flash11enable_sm90INS1_16FlashAttnBwdSm90INS1_25CollectiveMainloopBwdSm90ILi2ELi2ELi2EN4cute5tupleIJNS5_1CILi1EEES8_S8_EEENS6_IJNS7_ILi64EEENS7_ILi128EEENS7_ILi96EEEEEENS_6half_tEfNS_4arch4Sm90ELb1ELb0ELb1ELb1ELb1ELb1ELb0ELb0ELi2ELi1ELi2ELi1ELb1EEENS1_21CollectiveEpilogueBwdISD_SE_SG_Li256ELb1ELb0ELi1EEENS1_25SingleTileBwdLPTSchedulerILb1ELi128ELb1EEEEEEEEEvNT_6ParamsE,(.L_x_111 - _ZN7cutlass13device_kernelIN5flash11enable_sm90INS1_16FlashAttnBwdSm90INS1_25CollectiveMainloopBwdSm90ILi2ELi2ELi2EN4cute5tupleIJNS5_1CILi1EEES8_S8_EEENS6_IJNS7_ILi64EEENS7_ILi128EEENS7_ILi96EEEEEENS_6half_tEfNS_4arch4Sm90ELb1ELb0ELb1ELb1ELb1ELb1ELb0ELb0ELi2ELi1ELi2ELi1ELb1EEENS1_21CollectiveEpilogueBwdISD_SE_SG_Li256ELb1ELb0ELi1EEENS1_25SingleTileBwdLPTSchedulerILb1ELi128ELb1EEEEEEEEEvNT_6ParamsE)
        .other          _ZN7cutlass13device_kernelIN5flash11enable_sm90INS1_16FlashAttnBwdSm90INS1_25CollectiveMainloopBwdSm90ILi2ELi2ELi2EN4cute5tupleIJNS5_1CILi1EEES8_S8_EEENS6_IJNS7_ILi64EEENS7_ILi128EEENS7_ILi96EEEEEENS_6half_tEfNS_4arch4Sm90ELb1ELb0ELb1ELb1ELb1ELb1ELb0ELb0ELi2ELi1ELi2ELi1ELb1EEENS1_21CollectiveEpilogueBwdISD_SE_SG_Li256ELb1ELb0ELi1EEENS1_25SingleTileBwdLPTSchedulerILb1ELi128ELb1EEEEEEEEEvNT_6ParamsE,@"STO_CUDA_ENTRY STV_DEFAULT"
_ZN7cutlass13device_kernelIN5flash11enable_sm90INS1_16FlashAttnBwdSm90INS1_25CollectiveMainloopBwdSm90ILi2ELi2ELi2EN4cute5tupleIJNS5_1CILi1EEES8_S8_EEENS6_IJNS7_ILi64EEENS7_ILi128EEENS7_ILi96EEEEEENS_6half_tEfNS_4arch4Sm90ELb1ELb0ELb1ELb1ELb1ELb1ELb0ELb0ELi2ELi1ELi2ELi1ELb1EEENS1_21CollectiveEpilogueBwdISD_SE_SG_Li256ELb1ELb0ELi1EEENS1_25SingleTileBwdLPTSchedulerILb1ELi128ELb1EEEEEEEEEvNT_6ParamsE:
[----:B------:R-:W-:Y:S01]  /*0000*/  LDC R1, c[0x0][0x37c] ;  /* 0x0000df00ff017b82 */ /* 0x000fe20000000800 */
[----:B------:R-:W-:Y:S05]  /*0010*/  EXIT ;  /* 0x000000000000794d */ /* 0x000fea0003800000 */
.L_x_21:
        /* <DEDUP_REMOVED lines=14> */
.L_x_111:


//--------------------- .text._ZN7cutlass13device_kernelIN5flash11enable_sm90INS1_16FlashAttnBwdSm90INS1_25CollectiveMainloopBwdSm90ILi2ELi2ELi2EN4cute5tupleIJNS5_1CILi1EEES8_S8_EEENS6_IJNS7_ILi64EEENS7_ILi128EEENS7_ILi96EEEEEENS_6half_tEfNS_4arch4Sm90ELb1ELb0ELb1ELb1ELb0ELb1ELb0ELb0ELi2ELi1ELi2ELi1ELb1EEENS1_24CollectiveEpilogueBwdGQAISD_fSG_Li256ELb1ELb0EEENS1_25SingleTileBwdLPTSchedulerILb1ELi128ELb0EEEEEEEEEvNT_6ParamsE --------------------------
	.section	.text._ZN7cutlass13device_kernelIN5flash11enable_sm90INS1_16FlashAttnBwdSm90INS1_25CollectiveMainloopBwdSm90ILi2ELi2ELi2EN4cute5tupleIJNS5_1CILi1EEES8_S8_EEENS6_IJNS7_ILi64EEENS7_ILi128EEENS7_ILi96EEEEEENS_6half_tEfNS_4arch4Sm90ELb1ELb0ELb1ELb1ELb0ELb1ELb0ELb0ELi2ELi1ELi2ELi1ELb1EEENS1_24CollectiveEpilogueBwdGQAISD_fSG_Li256ELb1ELb0EEENS1_25SingleTileBwdLPTSchedulerILb1ELi128ELb0EEEEEEEEEvNT_6ParamsE,"ax",@progbits
	.align	128
.text._ZN7cutlass13device_kernelIN5flash11enable_sm90INS1_16FlashAttnBwdSm90INS1_25CollectiveMainloopBwdSm90ILi2ELi2ELi2EN4cute5tupleIJNS5_1CILi1EEES8_S8_EEENS6_IJNS7_ILi64EEENS7_ILi128EEENS7_ILi96EEEEEENS_6half_tEfNS_4arch4Sm90ELb1ELb0ELb1ELb1ELb0ELb1ELb0ELb0ELi2ELi1ELi2ELi1ELb1EEENS1_24CollectiveEpilogueBwdGQAISD_fSG_Li256ELb1ELb0EEENS1_25SingleTileBwdLPTSchedulerILb1ELi128ELb0EEEEEEEEEvNT_6ParamsE:
        .type           _ZN7cutlass13device_kernelIN5flash11enable_sm90INS1_16FlashAttnBwdSm90INS1_25CollectiveMainloopBwdSm90ILi2ELi2ELi2EN4cute5tupleIJNS5_1CILi1EEES8_S8_EEENS6_IJNS7_ILi64EEENS7_ILi128EEENS7_ILi96EEEEEENS_6half_tEfNS_4arch4Sm90ELb1ELb0ELb1ELb1ELb0ELb1ELb0ELb0ELi2ELi1ELi2ELi1ELb1EEENS1_24CollectiveEpilogueBwdGQAISD_fSG_Li256ELb1ELb0EEENS1_25SingleTileBwdLPTSchedulerILb1ELi128ELb0EEEEEEEEEvNT_6ParamsE,@function
        .size           _ZN7cutlass13device_kernelIN5flash11enable_sm90INS1_16FlashAttnBwdSm90INS1_25CollectiveMainloopBwdSm90ILi2ELi2ELi2EN4cute5tupleIJNS5_1CILi1EEES8_S8_EEENS6_IJNS7_ILi64EEENS7_ILi128EEENS7_ILi96EEEEEENS_6half_tEfNS_4arch4Sm90ELb1ELb0ELb1ELb1ELb0ELb1ELb0ELb0ELi2ELi1ELi2ELi1ELb1EEENS1_24CollectiveEpilogueBwdGQAISD_fSG_Li256ELb1ELb0EEENS1_25SingleTileBwdLPTSchedulerILb1ELi128ELb0EEEEEEEEEvNT_6ParamsE,(.L_x_112 - _ZN7cutlass13device_kernelIN5flash11enable_sm90INS1_16FlashAttnBwdSm90INS1_25CollectiveMainloopBwdSm90ILi2ELi2ELi2EN4cute5tupleIJNS5_1CILi1EEES8_S8_EEENS6_IJNS7_ILi64EEENS7_ILi128EEENS7_ILi96EEEEEENS_6half_tEfNS_4arch4Sm90ELb1ELb0ELb1ELb1ELb0ELb1ELb0ELb0ELi2ELi1ELi2ELi1ELb1EEENS1_24CollectiveEpilogueBwdGQAISD_fSG_Li256ELb1ELb0EEENS1_25SingleTileBwdLPTSchedulerILb1ELi128ELb0EEEEEEEEEvNT_6ParamsE)
        .other          _ZN7cutlass13device_kernelIN5flash11enable_sm90INS1_16FlashAttnBwdSm90INS1_25CollectiveMainloopBwdSm90ILi2ELi2ELi2EN4cute5tupleIJNS5_1CILi1EEES8_S8_EEENS6_IJNS7_ILi64EEENS7_ILi128EEENS7_ILi96EEEEEENS_6half_tEfNS_4arch4Sm90ELb1ELb0ELb1ELb1ELb0ELb1ELb0ELb0ELi2ELi1ELi2ELi1ELb1EEENS1_24CollectiveEpilogueBwdGQAISD_fSG_Li256ELb1ELb0EEENS1_25SingleTileBwdLPTSchedulerILb1ELi128ELb0EEEEEEEEEvNT_6ParamsE,@"STO_CUDA_ENTRY STV_DEFAULT"
_ZN7cutlass13device_kernelIN5flash11enable_sm90INS1_16FlashAttnBwdSm90INS1_25CollectiveMainloopBwdSm90ILi2ELi2ELi2EN4cute5tupleIJNS5_1CILi1EEES8_S8_EEENS6_IJNS7_ILi64EEENS7_ILi128EEENS7_ILi96EEEEEENS_6half_tEfNS_4arch4Sm90ELb1ELb0ELb1ELb1ELb0ELb1ELb0ELb0ELi2ELi1ELi2ELi1ELb1EEENS1_24CollectiveEpilogueBwdGQAISD_fSG_Li256ELb1ELb0EEENS1_25SingleTileBwdLPTSchedulerILb1ELi128ELb0EEEEEEEEEvNT_6ParamsE:
[----:B------:R-:W-:Y:S01]  /*0000*/  LDC R1, c[0x0][0x37c] ;  /* 0x0000df00ff017b82 */ /* 0x000fe20000000800 */
[----:B------:R-:W-:Y:S05]  /*0010*/  EXIT ;  /* 0x000000000000794d */ /* 0x000fea0003800000 */
.L_x_22:
        /* <DEDUP_REMOVED lines=14> */
.L_x_112:


//--------------------- .text._ZN7cutlass13device_kernelIN5flash11enable_sm90INS1_16FlashAttnBwdSm90INS1_25CollectiveMainloopBwdSm90ILi2ELi2ELi2EN4cute5tupleIJNS5_1CILi1EEES8_S8_EEENS6_IJNS7_ILi64EEENS7_ILi128EEENS7_ILi96EEEEEENS_6half_tEfNS_4arch4Sm90ELb1ELb0ELb1ELb1ELb1ELb1ELb0ELb0ELi2ELi1ELi2ELi1ELb1EEENS1_24CollectiveEpilogueBwdGQAISD_fSG_Li256ELb1ELb1EEENS1_25SingleTileBwdLPTSchedulerILb1ELi128ELb1EEEEEEEEEvNT_6ParamsE --------------------------
	.section	.text._ZN7cutlass13device_kernelIN5flash11enable_sm90INS1_16FlashAttnBwdSm90INS1_25CollectiveMainloopBwdSm90ILi2ELi2ELi2EN4cute5tupleIJNS5_1CILi1EEES8_S8_EEENS6_IJNS7_ILi64EEENS7_ILi128EEENS7_ILi96EEEEEENS_6half_tEfNS_4arch4Sm90ELb1ELb0ELb1ELb1ELb1ELb1ELb0ELb0ELi2ELi1ELi2ELi1ELb1EEENS1_24CollectiveEpilogueBwdGQAISD_fSG_Li256ELb1ELb1EEENS1_25SingleTileBwdLPTSchedulerILb1ELi128ELb1EEEEEEEEEvNT_6ParamsE,"ax",@progbits
	.align	128
.text._ZN7cutlass13device_kernelIN5flash11enable_sm90INS1_16FlashAttnBwdSm90INS1_25CollectiveMainloopBwdSm90ILi2ELi2ELi2EN4cute5tupleIJNS5_1CILi1EEES8_S8_EEENS6_IJNS7_ILi64EEENS7_ILi128EEENS7_ILi96EEEEEENS_6half_tEfNS_4arch4Sm90ELb1ELb0ELb1ELb1ELb1ELb1ELb0ELb0ELi2ELi1ELi2ELi1ELb1EEENS1_24CollectiveEpilogueBwdGQAISD_fSG_Li256ELb1ELb1EEENS1_25SingleTileBwdLPTSchedulerILb1ELi128ELb1EEEEEEEEEvNT_6ParamsE:
        .type           _ZN7cutlass13device_kernelIN5flash11enable_sm90INS1_16FlashAttnBwdSm90INS1_25CollectiveMainloopBwdSm90ILi2ELi2ELi2EN4cute5tupleIJNS5_1CILi1EEES8_S8_EEENS6_IJNS7_ILi64EEENS7_ILi128EEENS7_ILi96EEEEEENS_6half_tEfNS_4arch4Sm90ELb1ELb0ELb1ELb1ELb1ELb1ELb0ELb0ELi2ELi1ELi2ELi1ELb1EEENS1_24CollectiveEpilogueBwdGQAISD_fSG_Li256ELb1ELb1EEENS1_25SingleTileBwdLPTSchedulerILb1ELi128ELb1EEEEEEEEEvNT_6ParamsE,@function
        .size           _ZN7cutlass13device_kernelIN5flash11enable_sm90INS1_16FlashAttnBwdSm90INS1_25CollectiveMainloopBwdSm90ILi2ELi2ELi2EN4cute5tupleIJNS5_1CILi1EEES8_S8_EEENS6_IJNS7_ILi64EEENS7_ILi128EEENS7_ILi96EEEEEENS_6half_tEfNS_4arch4Sm90ELb1ELb0ELb1ELb1ELb1ELb1ELb0ELb0ELi2ELi1ELi2ELi1ELb1EEENS1_24CollectiveEpilogueBwdGQAISD_fSG_Li256ELb1ELb1EEENS1_25SingleTileBwdLPTSchedulerILb1ELi128ELb1EEEEEEEEEvNT_6ParamsE,(.L_x_113 - _ZN7cutlass13device_kernelIN5flash11enable_sm90INS1_16FlashAttnBwdSm90INS1_25CollectiveMainloopBwdSm90ILi2ELi2ELi2EN4cute5tupleIJNS5_1CILi1EEES8_S8_EEENS6_IJNS7_ILi64EEENS7_ILi128EEENS7_ILi96EEEEEENS_6half_tEfNS_4arch4Sm90ELb1ELb0ELb1ELb1ELb1ELb1ELb0ELb0ELi2ELi1ELi2ELi1ELb1EEENS1_24CollectiveEpilogueBwdGQAISD_fSG_Li256ELb1ELb1EEENS1_25SingleTileBwdLPTSchedulerILb1ELi128ELb1EEEEEEEEEvNT_6ParamsE)
        .other          _ZN7cutlass13device_kernelIN5flash11enable_sm90INS1_16FlashAttnBwdSm90INS1_25CollectiveMainloopBwdSm90ILi2ELi2ELi2EN4cute5tupleIJNS5_1CILi1EEES8_S8_EEENS6_IJNS7_ILi64EEENS7_ILi128EEENS7_ILi96EEEEEENS_6half_tEfNS_4arch4Sm90ELb1ELb0ELb1ELb1ELb1ELb1ELb0ELb0ELi2ELi1ELi2ELi1ELb1EEENS1_24CollectiveEpilogueBwdGQAISD_fSG_Li256ELb1ELb1EEENS1_25SingleTileBwdLPTSchedulerILb1ELi128ELb1EEEEEEEEEvNT_6ParamsE,@"STO_CUDA_ENTRY STV_DEFAULT"
_ZN7cutlass13device_kernelIN5flash11enable_sm90INS1_16FlashAttnBwdSm90INS1_25CollectiveMainloopBwdSm90ILi2ELi2ELi2EN4cute5tupleIJNS5_1CILi1EEES8_S8_EEENS6_IJNS7_ILi64EEENS7_ILi128EEENS7_ILi96EEEEEENS_6half_tEfNS_4arch4Sm90ELb1ELb0ELb1ELb1ELb1ELb1ELb0ELb0ELi2ELi1ELi2ELi1ELb1EEENS1_24CollectiveEpilogueBwdGQAISD_fSG_Li256ELb1ELb1EEENS1_25SingleTileBwdLPTSchedulerILb1ELi128ELb1EEEEEEEEEvNT_6ParamsE:
[----:B------:R-:W-:Y:S01]  /*0000*/  LDC R1, c[0x0][0x37c] ;  /* 0x0000df00ff017b82 */ /* 0x000fe20000000800 */
[----:B------:R-:W-:Y:S05]  /*0010*/  EXIT ;  /* 0x000000000000794d */ /* 0x000fea0003800000 */
.L_x_23:
        /* <DEDUP_REMOVED lines=14> */
.L_x_113:


//--------------------- .text._ZN7cutlass13device_kernelIN5flash11enable_sm90INS1_16FlashAttnBwdSm90INS1_25CollectiveMainloopBwdSm90ILi2ELi2ELi2EN4cute5tupleIJNS5_1CILi1EEES8_S8_EEENS6_IJNS7_ILi64EEENS7_ILi128EEENS7_ILi96EEEEEENS_6half_tEfNS_4arch4Sm90ELb0ELb0ELb0ELb0ELb0ELb1ELb0ELb0ELi2ELi1ELi2ELi1ELb1EEENS1_21CollectiveEpilogueBwdISD_SE_SG_Li256ELb0ELb0ELi1EEENS1_19SingleTileSchedulerILb0ELb0ELb0ELi128EEEEEEEEEvNT_6ParamsE --------------------------
	.section	.text._ZN7cutlass13device_kernelIN5flash11enable_sm90INS1_16FlashAttnBwdSm90INS1_25CollectiveMainloopBwdSm90ILi2ELi2ELi2EN4cute5tupleIJNS5_1CILi1EEES8_S8_EEENS6_IJNS7_ILi64EEENS7_ILi128EEENS7_ILi96EEEEEENS_6half_tEfNS_4arch4Sm90ELb0ELb0ELb0ELb0ELb0ELb1ELb0ELb0ELi2ELi1ELi2ELi1ELb1EEENS1_21CollectiveEpilogueBwdISD_SE_SG_Li256ELb0ELb0ELi1EEENS1_19SingleTileSchedulerILb0ELb0ELb0ELi128EEEEEEEEEvNT_6ParamsE,"ax",@progbits
	.align	128
.text._ZN7cutlass13device_kernelIN5flash11enable_sm90INS1_16FlashAttnBwdSm90INS1_25CollectiveMainloopBwdSm90ILi2ELi2ELi2EN4cute5tupleIJNS5_1CILi1EEES8_S8_EEENS6_IJNS7_ILi64EEENS7_ILi128EEENS7_ILi96EEEEEENS_6half_tEfNS_4arch4Sm90ELb0ELb0ELb0ELb0ELb0ELb1ELb0ELb0ELi2ELi1ELi2ELi1ELb1EEENS1_21CollectiveEpilogueBwdISD_SE_SG_Li256ELb0ELb0ELi1EEENS1_19SingleTileSchedulerILb0ELb0ELb0ELi128EEEEEEEEEvNT_6ParamsE:
        .type           _ZN7cutlass13device_kernelIN5flash11enable_sm90INS1_16FlashAttnBwdSm90INS1_25CollectiveMainloopBwdSm90ILi2ELi2ELi2EN4cute5tupleIJNS5_1CILi1EEES8_S8_EEENS6_IJNS7_ILi64EEENS7_ILi128EEENS7_ILi96EEEEEENS_6half_tEfNS_4arch4Sm90ELb0ELb0ELb0ELb0ELb0ELb1ELb0ELb0ELi2ELi1ELi2ELi1ELb1EEENS1_21CollectiveEpilogueBwdISD_SE_SG_Li256ELb0ELb0ELi1EEENS1_19SingleTileSchedulerILb0ELb0ELb0ELi128EEEEEEEEEvNT_6ParamsE,@function
        .size           _ZN7cutlass13device_kernelIN5flash11enable_sm90INS1_16FlashAttnBwdSm90INS1_25CollectiveMainloopBwdSm90ILi2ELi2ELi2EN4cute5tupleIJNS5_1CILi1EEES8_S8_EEENS6_IJNS7_ILi64EEENS7_ILi128EEENS7_ILi96EEEEEENS_6half_tEfNS_4arch4Sm90ELb0ELb0ELb0ELb0ELb0ELb1ELb0ELb0ELi2ELi1ELi2ELi1ELb1EEENS1_21CollectiveEpilogueBwdISD_SE_SG_Li256ELb0ELb0ELi1EEENS1_19SingleTileSchedulerILb0ELb0ELb0ELi128EEEEEEEEEvNT_6ParamsE,(.L_x_114 - _ZN7cutlass13device_kernelIN5flash11enable_sm90INS1_16FlashAttnBwdSm90INS1_25CollectiveMainloopBwdSm90ILi2ELi2ELi2EN4cute5tupleIJNS5_1CILi1EEES8_S8_EEENS6_IJNS7_ILi64EEENS7_ILi128EEENS7_ILi96EEEEEENS_6half_tEfNS_4arch4Sm90ELb0ELb0ELb0ELb0ELb0ELb1ELb0ELb0ELi2ELi1ELi2ELi1ELb1EEENS1_21CollectiveEpilogueBwdISD_SE_SG_Li256ELb0ELb0ELi1EEENS1_19SingleTileSchedulerILb0ELb0ELb0ELi128EEEEEEEEEvNT_6ParamsE)
        .other          _ZN7cutlass13device_kernelIN5flash11enable_sm90INS1_16FlashAttnBwdSm90INS1_25CollectiveMainloopBwdSm90ILi2ELi2ELi2EN4cute5tupleIJNS5_1CILi1EEES8_S8_EEENS6_IJNS7_ILi64EEENS7_ILi128EEENS7_ILi96EEEEEENS_6half_tEfNS_4arch4Sm90ELb0ELb0ELb0ELb0ELb0ELb1ELb0ELb0ELi2ELi1ELi2ELi1ELb1EEENS1_21CollectiveEpilogueBwdISD_SE_SG_Li256ELb0ELb0ELi1EEENS1_19SingleTileSchedulerILb0ELb0ELb0ELi128EEEEEEEEEvNT_6ParamsE,@"STO_CUDA_ENTRY STV_DEFAULT"
_ZN7cutlass13device_kernelIN5flash11enable_sm90INS1_16FlashAttnBwdSm90INS1_25CollectiveMainloopBwdSm90ILi2ELi2ELi2EN4cute5tupleIJNS5_1CILi1EEES8_S8_EEENS6_IJNS7_ILi64EEENS7_ILi128EEENS7_ILi96EEEEEENS_6half_tEfNS_4arch4Sm90ELb0ELb0ELb0ELb0ELb0ELb1ELb0ELb0ELi2ELi1ELi2ELi1ELb1EEENS1_21CollectiveEpilogueBwdISD_SE_SG_Li256ELb0ELb0ELi1EEENS1_19SingleTileSchedulerILb0ELb0ELb0ELi128EEEEEEEEEvNT_6ParamsE:
[----:B------:R-:W-:Y:S01]  /*0000*/  LDC R1, c[0x0][0x37c] ;  /* 0x0000df00ff017b82 */ /* 0x000fe20000000800 */
[----:B------:R-:W-:Y:S05]  /*0010*/  EXIT ;  /* 0x000000000000794d */ /* 0x000fea0003800000 */
.L_x_24:
        /* <DEDUP_REMOVED lines=14> */
.L_x_114:


//--------------------- .text._ZN7cutlass13device_kernelIN5flash11enable_sm90INS1_16FlashAttnBwdSm90INS1_25CollectiveMainloopBwdSm90ILi2ELi2ELi2EN4cute5tupleIJNS5_1CILi1EEES8_S8_EEENS6_IJNS7_ILi64EEENS7_ILi128EEENS7_ILi96EEEEEENS_6half_tEfNS_4arch4Sm90ELb0ELb0ELb0ELb0ELb1ELb1ELb0ELb0ELi2ELi1ELi2ELi1ELb1EEENS1_21CollectiveEpilogueBwdISD_SE_SG_Li256ELb0ELb0ELi1EEENS1_19SingleTileSchedulerILb0ELb0ELb0ELi128EEEEEEEEEvNT_6ParamsE --------------------------
	.section	.text._ZN7cutlass13device_kernelIN5flash11enable_sm90INS1_16FlashAttnBwdSm90INS1_25CollectiveMainloopBwdSm90ILi2ELi2ELi2EN4cute5tupleIJNS5_1CILi1EEES8_S8_EEENS6_IJNS7_ILi64EEENS7_ILi128EEENS7_ILi96EEEEEENS_6half_tEfNS_4arch4Sm90ELb0ELb0ELb0ELb0ELb1ELb1ELb0ELb0ELi2ELi1ELi2ELi1ELb1EEENS1_21CollectiveEpilogueBwdISD_SE_SG_Li256ELb0ELb0ELi1EEENS1_19SingleTileSchedulerILb0ELb0ELb0ELi128EEEEEEEEEvNT_6ParamsE,"ax",@progbits
	.align	128
.text._ZN7cutlass13device_kernelIN5flash11enable_sm90INS1_16FlashAttnBwdSm90INS1_25CollectiveMainloopBwdSm90ILi2ELi2ELi2EN4cute5tupleIJNS5_1CILi1EEES8_S8_EEENS6_IJNS7_ILi64EEENS7_ILi128EEENS7_ILi96EEEEEENS_6half_tEfNS_4arch4Sm90ELb0ELb0ELb0ELb0ELb1ELb1ELb0ELb0ELi2ELi1ELi2ELi1ELb1EEENS1_21CollectiveEpilogueBwdISD_SE_SG_Li256ELb0ELb0ELi1EEENS1_19SingleTileSchedulerILb0ELb0ELb0ELi128EEEEEEEEEvNT_6ParamsE:
        .type           _ZN7cutlass13device_kernelIN5flash11enable_sm90INS1_16FlashAttnBwdSm90INS1_25CollectiveMainloopBwdSm90ILi2ELi2ELi2EN4cute5tupleIJNS5_1CILi1EEES8_S8_EEENS6_IJNS7_ILi64EEENS7_ILi128EEENS7_ILi96EEEEEENS_6half_tEfNS_4arch4Sm90ELb0ELb0ELb0ELb0ELb1ELb1ELb0ELb0ELi2ELi1ELi2ELi1ELb1EEENS1_21CollectiveEpilogueBwdISD_SE_SG_Li256ELb0ELb0ELi1EEENS1_19SingleTileSchedulerILb0ELb0ELb0ELi128EEEEEEEEEvNT_6ParamsE,@function
        .size           _ZN7cutlass13device_kernelIN5flash11enable_sm90INS1_16FlashAttnBwdSm90INS1_25CollectiveMainloopBwdSm90ILi2ELi2ELi2EN4cute5tupleIJNS5_1CILi1EEES8_S8_EEENS6_IJNS7_ILi64EEENS7_ILi128EEENS7_ILi96EEEEEENS_6half_tEfNS_4arch4Sm90ELb0ELb0ELb0ELb0ELb1ELb1ELb0ELb0ELi2ELi1ELi2ELi1ELb1EEENS1_21CollectiveEpilogueBwdISD_SE_SG_Li256ELb0ELb0ELi1EEENS1_19SingleTileSchedulerILb0ELb0ELb0ELi128EEEEEEEEEvNT_6ParamsE,(.L_x_115 - _ZN7cutlass13device_kernelIN5flash11enable_sm90INS1_16FlashAttnBwdSm90INS1_25CollectiveMainloopBwdSm90ILi2ELi2ELi2EN4cute5tupleIJNS5_1CILi1EEES8_S8_EEENS6_IJNS7_ILi64EEENS7_ILi128EEENS7_ILi96EEEEEENS_6half_tEfNS_4arch4Sm90ELb0ELb0ELb0ELb0ELb1ELb1ELb0ELb0ELi2ELi1ELi2ELi1ELb1EEENS1_21CollectiveEpilogueBwdISD_SE_SG_Li256ELb0ELb0ELi1EEENS1_19SingleTileSchedulerILb0ELb0ELb0ELi128EEEEEEEEEvNT_6ParamsE)
        .other          _ZN7cutlass13device_kernelIN5flash11enable_sm90INS1_16FlashAttnBwdSm90INS1_25CollectiveMainloopBwdSm90ILi2ELi2ELi2EN4cute5tupleIJNS5_1CILi1EEES8_S8_EEENS6_IJNS7_ILi64EEENS7_ILi128EEENS7_ILi96EEEEEENS_6half_tEfNS_4arch4Sm90ELb0ELb0ELb0ELb0ELb1ELb1ELb0ELb0ELi2ELi1ELi2ELi1ELb1EEENS1_21CollectiveEpilogueBwdISD_SE_SG_Li256ELb0ELb0ELi1EEENS1_19SingleTileSchedulerILb0ELb0ELb0ELi128EEEEEEEEEvNT_6ParamsE,@"STO_CUDA_ENTRY STV_DEFAULT"
_ZN7cutlass13device_kernelIN5flash11enable_sm90INS1_16FlashAttnBwdSm90INS1_25CollectiveMainloopBwdSm90ILi2ELi2ELi2EN4cute5tupleIJNS5_1CILi1EEES8_S8_EEENS6_IJNS7_ILi64EEENS7_ILi128EEENS7_ILi96EEEEEENS_6half_tEfNS_4arch4Sm90ELb0ELb0ELb0ELb0ELb1ELb1ELb0ELb0ELi2ELi1ELi2ELi1ELb1EEENS1_21CollectiveEpilogueBwdISD_SE_SG_Li256ELb0ELb0ELi1EEENS1_19SingleTileSchedulerILb0ELb0ELb0ELi128EEEEEEEEEvNT_6ParamsE:
[----:B------:R-:W-:Y:S01]  /*0000*/  LDC R1, c[0x0][0x37c] ;  /* 0x0000df00ff017b82 */ /* 0x000fe20000000800 */
[----:B------:R-:W-:Y:S05]  /*0010*/  EXIT ;  /* 0x000000000000794d */ /* 0x000fea0003800000 */
.L_x_25:
        /* <DEDUP_REMOVED lines=14> */
.L_x_115:


//--------------------- .text._ZN7cutlass13device_kernelIN5flash11enable_sm90INS1_16FlashAttnBwdSm90INS1_25CollectiveMainloopBwdSm90ILi2ELi2ELi2EN4cute5tupleIJNS5_1CILi1EEES8_S8_EEENS6_IJNS7_ILi64EEENS7_ILi128EEENS7_ILi96EEEEEENS_6half_tEfNS_4arch4Sm90ELb0ELb0ELb0ELb0ELb0ELb1ELb0ELb0ELi2ELi1ELi2ELi1ELb1EEENS1_24CollectiveEpilogueBwdGQAISD_fSG_Li256ELb0ELb0EEENS1_19SingleTileSchedulerILb0ELb0ELb0ELi128EEEEEEEEEvNT_6ParamsE --------------------------
	.section	.text._ZN7cutlass13device_kernelIN5flash11enable_sm90INS1_16FlashAttnBwdSm90INS1_25CollectiveMainloopBwdSm90ILi2ELi2ELi2EN4cute5tupleIJNS5_1CILi1EEES8_S8_EEENS6_IJNS7_ILi64EEENS7_ILi128EEENS7_ILi96EEEEEENS_6half_tEfNS_4arch4Sm90ELb0ELb0ELb0ELb0ELb0ELb1ELb0ELb0ELi2ELi1ELi2ELi1ELb1EEENS1_24CollectiveEpilogueBwdGQAISD_fSG_Li256ELb0ELb0EEENS1_19SingleTileSchedulerILb0ELb0ELb0ELi128EEEEEEEEEvNT_6ParamsE,"ax",@progbits
	.align	128
.text._ZN7cutlass13device_kernelIN5flash11enable_sm90INS1_16FlashAttnBwdSm90INS1_25CollectiveMainloopBwdSm90ILi2ELi2ELi2EN4cute5tupleIJNS5_1CILi1EEES8_S8_EEENS6_IJNS7_ILi64EEENS7_ILi128EEENS7_ILi96EEEEEENS_6half_tEfNS_4arch4Sm90ELb0ELb0ELb0ELb0ELb0ELb1ELb0ELb0ELi2ELi1ELi2ELi1ELb1EEENS1_24CollectiveEpilogueBwdGQAISD_fSG_Li256ELb0ELb0EEENS1_19SingleTileSchedulerILb0ELb0ELb0ELi128EEEEEEEEEvNT_6ParamsE:
        .type           _ZN7cutlass13device_kernelIN5flash11enable_sm90INS1_16FlashAttnBwdSm90INS1_25CollectiveMainloopBwdSm90ILi2ELi2ELi2EN4cute5tupleIJNS5_1CILi1EEES8_S8_EEENS6_IJNS7_ILi64EEENS7_ILi128EEENS7_ILi96EEEEEENS_6half_tEfNS_4arch4Sm90ELb0ELb0ELb0ELb0ELb0ELb1ELb0ELb0ELi2ELi1ELi2ELi1ELb1EEENS1_24CollectiveEpilogueBwdGQAISD_fSG_Li256ELb0ELb0EEENS1_19SingleTileSchedulerILb0ELb0ELb0ELi128EEEEEEEEEvNT_6ParamsE,@function
        .size           _ZN7cutlass13device_kernelIN5flash11enable_sm90INS1_16FlashAttnBwdSm90INS1_25CollectiveMainloopBwdSm90ILi2ELi2ELi2EN4cute5tupleIJNS5_1CILi1EEES8_S8_EEENS6_IJNS7_ILi64EEENS7_ILi128EEENS7_ILi96EEEEEENS_6half_tEfNS_4arch4Sm90ELb0ELb0ELb0ELb0ELb0ELb1ELb0ELb0ELi2ELi1ELi2ELi1ELb1EEENS1_24CollectiveEpilogueBwdGQAISD_fSG_Li256ELb0ELb0EEENS1_19SingleTileSchedulerILb0ELb0ELb0ELi128EEEEEEEEEvNT_6ParamsE,(.L_x_116 - _ZN7cutlass13device_kernelIN5flash11enable_sm90INS1_16FlashAttnBwdSm90INS1_25CollectiveMainloopBwdSm90ILi2ELi2ELi2EN4cute5tupleIJNS5_1CILi1EEES8_S8_EEENS6_IJNS7_ILi64EEENS7_ILi128EEENS7_ILi96EEEEEENS_6half_tEfNS_4arch4Sm90ELb0ELb0ELb0ELb0ELb0ELb1ELb0ELb0ELi2ELi1ELi2ELi1ELb1EEENS1_24CollectiveEpilogueBwdGQAISD_fSG_Li256ELb0ELb0EEENS1_19SingleTileSchedulerILb0ELb0ELb0ELi128EEEEEEEEEvNT_6ParamsE)
        .other          _ZN7cutlass13device_kernelIN5flash11enable_sm90INS1_16FlashAttnBwdSm90INS1_25CollectiveMainloopBwdSm90ILi2ELi2ELi2EN4cute5tupleIJNS5_1CILi1EEES8_S8_EEENS6_IJNS7_ILi64EEENS7_ILi128EEENS7_ILi96EEEEEENS_6half_tEfNS_4arch4Sm90ELb0ELb0ELb0ELb0ELb0ELb1ELb0ELb0ELi2ELi1ELi2ELi1ELb1EEENS1_24CollectiveEpilogueBwdGQAISD_fSG_Li256ELb0ELb0EEENS1_19SingleTileSchedulerILb0ELb0ELb0ELi128EEEEEEEEEvNT_6ParamsE,@"STO_CUDA_ENTRY STV_DEFAULT"
_ZN7cutlass13device_kernelIN5flash11enable_sm90INS1_16FlashAttnBwdSm90INS1_25CollectiveMainloopBwdSm90ILi2ELi2ELi2EN4cute5tupleIJNS5_1CILi1EEES8_S8_EEENS6_IJNS7_ILi64EEENS7_ILi128EEENS7_ILi96EEEEEENS_6half_tEfNS_4arch4Sm90ELb0ELb0ELb0ELb0ELb0ELb1ELb0ELb0ELi2ELi1ELi2ELi1ELb1EEENS1_24CollectiveEpilogueBwdGQAISD_fSG_Li256ELb0ELb0EEENS1_19SingleTileSchedulerILb0ELb0ELb0ELi128EEEEEEEEEvNT_6ParamsE:
[----:B------:R-:W-:Y:S01]  /*0000*/  LDC R1, c[0x0][0x37c] ;  /* 0x0000df00ff017b82 */ /* 0x000fe20000000800 */
[----:B------:R-:W-:Y:S05]  /*0010*/  EXIT ;  /* 0x000000000000794d */ /* 0x000fea0003800000 */
.L_x_26:
        /* <DEDUP_REMOVED lines=14> */
.L_x_116:


//--------------------- .text._ZN7cutlass13device_kernelIN5flash11enable_sm90INS1_16FlashAttnBwdSm90INS1_25CollectiveMainloopBwdSm90ILi2ELi2ELi2EN4cute5tupleIJNS5_1CILi1EEES8_S8_EEENS6_IJNS7_ILi64EEENS7_ILi128EEENS7_ILi96EEEEEENS_6half_tEfNS_4arch4Sm90ELb0ELb0ELb0ELb0ELb1ELb1ELb0ELb0ELi2ELi1ELi2ELi1ELb1EEENS1_24CollectiveEpilogueBwdGQAISD_fSG_Li256ELb0ELb1EEENS1_19SingleTileSchedulerILb0ELb0ELb0ELi128EEEEEEEEEvNT_6ParamsE --------------------------
	.section	.text._ZN7cutlass13device_kernelIN5flash11enable_sm90INS1_16FlashAttnBwdSm90INS1_25CollectiveMainloopBwdSm90ILi2ELi2ELi2EN4cute5tupleIJNS5_1CILi1EEES8_S8_EEENS6_IJNS7_ILi64EEENS7_ILi128EEENS7_ILi96EEEEEENS_6half_tEfNS_4arch4Sm90ELb0ELb0ELb0ELb0ELb1ELb1ELb0ELb0ELi2ELi1ELi2ELi1ELb1EEENS1_24CollectiveEpilogueBwdGQAISD_fSG_Li256ELb0ELb1EEENS1_19SingleTileSchedulerILb0ELb0ELb0ELi128EEEEEEEEEvNT_6ParamsE,"ax",@progbits
	.align	128
.text._ZN7cutlass13device_kernelIN5flash11enable_sm90INS1_16FlashAttnBwdSm90INS1_25CollectiveMainloopBwdSm90ILi2ELi2ELi2EN4cute5tupleIJNS5_1CILi1EEES8_S8_EEENS6_IJNS7_ILi64EEENS7_ILi128EEENS7_ILi96EEEEEENS_6half_tEfNS_4arch4Sm90ELb0ELb0ELb0ELb0ELb1ELb1ELb0ELb0ELi2ELi1ELi2ELi1ELb1EEENS1_24CollectiveEpilogueBwdGQAISD_fSG_Li256ELb0ELb1EEENS1_19SingleTileSchedulerILb0ELb0ELb0ELi128EEEEEEEEEvNT_6ParamsE:
        .type           _ZN7cutlass13device_kernelIN5flash11enable_sm90INS1_16FlashAttnBwdSm90INS1_25CollectiveMainloopBwdSm90ILi2ELi2ELi2EN4cute5tupleIJNS5_1CILi1EEES8_S8_EEENS6_IJNS7_ILi64EEENS7_ILi128EEENS7_ILi96EEEEEENS_6half_tEfNS_4arch4Sm90ELb0ELb0ELb0ELb0ELb1ELb1ELb0ELb0ELi2ELi1ELi2ELi1ELb1EEENS1_24CollectiveEpilogueBwdGQAISD_fSG_Li256ELb0ELb1EEENS1_19SingleTileSchedulerILb0ELb0ELb0ELi128EEEEEEEEEvNT_6ParamsE,@function
        .size           _ZN7cutlass13device_kernelIN5flash11enable_sm90INS1_16FlashAttnBwdSm90INS1_25CollectiveMainloopBwdSm90ILi2ELi2ELi2EN4cute5tupleIJNS5_1CILi1EEES8_S8_EEENS6_IJNS7_ILi64EEENS7_ILi128EEENS7_ILi96EEEEEENS_6half_tEfNS_4arch4Sm90ELb0ELb0ELb0ELb0ELb1ELb1ELb0ELb0ELi2ELi1ELi2ELi1ELb1EEENS1_24CollectiveEpilogueBwdGQAISD_fSG_Li256ELb0ELb1EEENS1_19SingleTileSchedulerILb0ELb0ELb0ELi128EEEEEEEEEvNT_6ParamsE,(.L_x_117 - _ZN7cutlass13device_kernelIN5flash11enable_sm90INS1_16FlashAttnBwdSm90INS1_25CollectiveMainloopBwdSm90ILi2ELi2ELi2EN4cute5tupleIJNS5_1CILi1EEES8_S8_EEENS6_IJNS7_ILi64EEENS7_ILi128EEENS7_ILi96EEEEEENS_6half_tEfNS_4arch4Sm90ELb0ELb0ELb0ELb0ELb1ELb1ELb0ELb0ELi2ELi1ELi2ELi1ELb1EEENS1_24CollectiveEpilogueBwdGQAISD_fSG_Li256ELb0ELb1EEENS1_19SingleTileSchedulerILb0ELb0ELb0ELi128EEEEEEEEEvNT_6ParamsE)
        .other          _ZN7cutlass13device_kernelIN5flash11enable_sm90INS1_16FlashAttnBwdSm90INS1_25CollectiveMainloopBwdSm90ILi2ELi2ELi2EN4cute5tupleIJNS5_1CILi1EEES8_S8_EEENS6_IJNS7_ILi64EEENS7_ILi128EEENS7_ILi96EEEEEENS_6half_tEfNS_4arch4Sm90ELb0ELb0ELb0ELb0ELb1ELb1ELb0ELb0ELi2ELi1ELi2ELi1ELb1EEENS1_24CollectiveEpilogueBwdGQAISD_fSG_Li256ELb0ELb1EEENS1_19SingleTileSchedulerILb0ELb0ELb0ELi128EEEEEEEEEvNT_6ParamsE,@"STO_CUDA_ENTRY STV_DEFAULT"
_ZN7cutlass13device_kernelIN5flash11enable_sm90INS1_16FlashAttnBwdSm90INS1_25CollectiveMainloopBwdSm90ILi2ELi2ELi2EN4cute5tupleIJNS5_1CILi1EEES8_S8_EEENS6_IJNS7_ILi64EEENS7_ILi128EEENS7_ILi96EEEEEENS_6half_tEfNS_4arch4Sm90ELb0ELb0ELb0ELb0ELb1ELb1ELb0ELb0ELi2ELi1ELi2ELi1ELb1EEENS1_24CollectiveEpilogueBwdGQAISD_fSG_Li256ELb0ELb1EEENS1_19SingleTileSchedulerILb0ELb0ELb0ELi128EEEEEEEEEvNT_6ParamsE:
[----:B------:R-:W-:Y:S01]  /*0000*/  LDC R1, c[0x0][0x37c] ;  /* 0x0000df00ff017b82 */ /* 0x000fe20000000800 */
[----:B------:R-:W-:Y:S05]  /*0010*/  EXIT ;  /* 0x000000000000794d */ /* 0x000fea0003800000 */
.L_x_27:
        /* <DEDUP_REMOVED lines=14> */
.L_x_117:


//--------------------- .text._ZN7cutlass13device_kernelIN5flash11enable_sm90INS1_16FlashAttnBwdSm90INS1_25CollectiveMainloopBwdSm90ILi2ELi2ELi2EN4cute5tupleIJNS5_1CILi1EEES8_S8_EEENS6_IJNS7_ILi64EEENS7_ILi128EEENS7_ILi96EEEEEENS_6half_tEfNS_4arch4Sm90ELb0ELb0ELb0ELb1ELb0ELb1ELb0ELb0ELi2ELi1ELi2ELi1ELb1EEENS1_21CollectiveEpilogueBwdISD_SE_SG_Li256ELb1ELb0ELi1EEENS1_19SingleTileSchedulerILb1ELb0ELb0ELi128EEEEEEEEEvNT_6ParamsE --------------------------
	.section	.text._ZN7cutlass13device_kernelIN5flash11enable_sm90INS1_16FlashAttnBwdSm90INS1_25CollectiveMainloopBwdSm90ILi2ELi2ELi2EN4cute5tupleIJNS5_1CILi1EEES8_S8_EEENS6_IJNS7_ILi64EEENS7_ILi128EEENS7_ILi96EEEEEENS_6half_tEfNS_4arch4Sm90ELb0ELb0ELb0ELb1ELb0ELb1ELb0ELb0ELi2ELi1ELi2ELi1ELb1EEENS1_21CollectiveEpilogueBwdISD_SE_SG_Li256ELb1ELb0ELi1EEENS1_19SingleTileSchedulerILb1ELb0ELb0ELi128EEEEEEEEEvNT_6ParamsE,"ax",@progbits
	.align	128
.text._ZN7cutlass13device_kernelIN5flash11enable_sm90INS1_16FlashAttnBwdSm90INS1_25CollectiveMainloopBwdSm90ILi2ELi2ELi2EN4cute5tupleIJNS5_1CILi1EEES8_S8_EEENS6_IJNS7_ILi64EEENS7_ILi128EEENS7_ILi96EEEEEENS_6half_tEfNS_4arch4Sm90ELb0ELb0ELb0ELb1ELb0ELb1ELb0ELb0ELi2ELi1ELi2ELi1ELb1EEENS1_21CollectiveEpilogueBwdISD_SE_SG_Li256ELb1ELb0ELi1EEENS1_19SingleTileSchedulerILb1ELb0ELb0ELi128EEEEEEEEEvNT_6ParamsE:
        .type           _ZN7cutlass13device_kernelIN5flash11enable_sm90INS1_16FlashAttnBwdSm90INS1_25CollectiveMainloopBwdSm90ILi2ELi2ELi2EN4cute5tupleIJNS5_1CILi1EEES8_S8_EEENS6_IJNS7_ILi64EEENS7_ILi128EEENS7_ILi96EEEEEENS_6half_tEfNS_4arch4Sm90ELb0ELb0ELb0ELb1ELb0ELb1ELb0ELb0ELi2ELi1ELi2ELi1ELb1EEENS1_21CollectiveEpilogueBwdISD_SE_SG_Li256ELb1ELb0ELi1EEENS1_19SingleTileSchedulerILb1ELb0ELb0ELi128EEEEEEEEEvNT_6ParamsE,@function
        .size           _ZN7cutlass13device_kernelIN5flash11enable_sm90INS1_16FlashAttnBwdSm90INS1_25CollectiveMainloopBwdSm90ILi2ELi2ELi2EN4cute5tupleIJNS5_1CILi1EEES8_S8_EEENS6_IJNS7_ILi64EEENS7_ILi128EEENS7_ILi96EEEEEENS_6half_tEfNS_4arch4Sm90ELb0ELb0ELb0ELb1ELb0ELb1ELb0ELb0ELi2ELi1ELi2ELi1ELb1EEENS1_21CollectiveEpilogueBwdISD_SE_SG_Li256ELb1ELb0ELi1EEENS1_19SingleTileSchedulerILb1ELb0ELb0ELi128EEEEEEEEEvNT_6ParamsE,(.L_x_118 - _ZN7cutlass13device_kernelIN5flash11enable_sm90INS1_16FlashAttnBwdSm90INS1_25CollectiveMainloopBwdSm90ILi2ELi2ELi2EN4cute5tupleIJNS5_1CILi1EEES8_S8_EEENS6_IJNS7_ILi64EEENS7_ILi128EEENS7_ILi96EEEEEENS_6half_tEfNS_4arch4Sm90ELb0ELb0ELb0ELb1ELb0ELb1ELb0ELb0ELi2ELi1ELi2ELi1ELb1EEENS1_21CollectiveEpilogueBwdISD_SE_SG_Li256ELb1ELb0ELi1EEENS1_19SingleTileSchedulerILb1ELb0ELb0ELi128EEEEEEEEEvNT_6ParamsE)
        .other          _ZN7cutlass13device_kernelIN5flash11enable_sm90INS1_16FlashAttnBwdSm90INS1_25CollectiveMainloopBwdSm90ILi2ELi2ELi2EN4cute5tupleIJNS5_1CILi1EEES8_S8_EEENS6_IJNS7_ILi64EEENS7_ILi128EEENS7_ILi96EEEEEENS_6half_tEfNS_4arch4Sm90ELb0ELb0ELb0ELb1ELb0ELb1ELb0ELb0ELi2ELi1ELi2ELi1ELb1EEENS1_21CollectiveEpilogueBwdISD_SE_SG_Li256ELb1ELb0ELi1EEENS1_19SingleTileSchedulerILb1ELb0ELb0ELi128EEEEEEEEEvNT_6ParamsE,@"STO_CUDA_ENTRY STV_DEFAULT"
_ZN7cutlass13device_kernelIN5flash11enable_sm90INS1_16FlashAttnBwdSm90INS1_25CollectiveMainloopBwdSm90ILi2ELi2ELi2EN4cute5tupleIJNS5_1CILi1EEES8_S8_EEENS6_IJNS7_ILi64EEENS7_ILi128EEENS7_ILi96EEEEEENS_6half_tEfNS_4arch4Sm90ELb0ELb0ELb0ELb1ELb0ELb1ELb0ELb0ELi2ELi1ELi2ELi1ELb1EEENS1_21CollectiveEpilogueBwdISD_SE_SG_Li256ELb1ELb0ELi1EEENS1_19SingleTileSchedulerILb1ELb0ELb0ELi128EEEEEEEEEvNT_6ParamsE:
[----:B------:R-:W-:Y:S01]  /*0000*/  LDC R1, c[0x0][0x37c] ;  /* 0x0000df00ff017b82 */ /* 0x000fe20000000800 */
[----:B------:R-:W-:Y:S05]  /*0010*/  EXIT ;  /* 0x000000000000794d */ /* 0x000fea0003800000 */
.L_x_28:
        /* <DEDUP_REMOVED lines=14> */
.L_x_118:


//--------------------- .text._ZN7cutlass13device_kernelIN5flash11enable_sm90INS1_16FlashAttnBwdSm90INS1_25CollectiveMainloopBwdSm90ILi2ELi2ELi2EN4cute5tupleIJNS5_1CILi1EEES8_S8_EEENS6_IJNS7_ILi64EEENS7_ILi128EEENS7_ILi96EEEEEENS_6half_tEfNS_4arch4Sm90ELb0ELb0ELb0ELb1ELb1ELb1ELb0ELb0ELi2ELi1ELi2ELi1ELb1EEENS1_21CollectiveEpilogueBwdISD_SE_SG_Li256ELb1ELb0ELi1EEENS1_19SingleTileSchedulerILb1ELb0ELb0ELi128EEEEEEEEEvNT_6ParamsE --------------------------
	.section	.text._ZN7cutlass13device_kernelIN5flash11enable_sm90INS1_16FlashAttnBwdSm90INS1_25CollectiveMainloopBwdSm90ILi2ELi2ELi2EN4cute5tupleIJNS5_1CILi1EEES8_S8_EEENS6_IJNS7_ILi64EEENS7_ILi128EEENS7_ILi96EEEEEENS_6half_tEfNS_4arch4Sm90ELb0ELb0ELb0ELb1ELb1ELb1ELb0ELb0ELi2ELi1ELi2ELi1ELb1EEENS1_21CollectiveEpilogueBwdISD_SE_SG_Li256ELb1ELb0ELi1EEENS1_19SingleTileSchedulerILb1ELb0ELb0ELi128EEEEEEEEEvNT_6ParamsE,"ax",@progbits
	.align	128
.text._ZN7cutlass13device_kernelIN5flash11enable_sm90INS1_16FlashAttnBwdSm90INS1_25CollectiveMainloopBwdSm90ILi2ELi2ELi2EN4cute5tupleIJNS5_1CILi1EEES8_S8_EEENS6_IJNS7_ILi64EEENS7_ILi128EEENS7_ILi96EEEEEENS_6half_tEfNS_4arch4Sm90ELb0ELb0ELb0ELb1ELb1ELb1ELb0ELb0ELi2ELi1ELi2ELi1ELb1EEENS1_21CollectiveEpilogueBwdISD_SE_SG_Li256ELb1ELb0ELi1EEENS1_19SingleTileSchedulerILb1ELb0ELb0ELi128EEEEEEEEEvNT_6ParamsE:
        .type           _ZN7cutlass13device_kernelIN5flash11enable_sm90INS1_16FlashAttnBwdSm90INS1_25CollectiveMainloopBwdSm90ILi2ELi2ELi2EN4cute5tupleIJNS5_1CILi1EEES8_S8_EEENS6_IJNS7_ILi64EEENS7_ILi128EEENS7_ILi96EEEEEENS_6half_tEfNS_4arch4Sm90ELb0ELb0ELb0ELb1ELb1ELb1ELb0ELb0ELi2ELi1ELi2ELi1ELb1EEENS1_21CollectiveEpilogueBwdISD_SE_SG_Li256ELb1ELb0ELi1EEENS1_19SingleTileSchedulerILb1ELb0ELb0ELi128EEEEEEEEEvNT_6ParamsE,@function
        .size           _ZN7cutlass13device_kernelIN5flash11enable_sm90INS1_16FlashAttnBwdSm90INS1_25CollectiveMainloopBwdSm90ILi2ELi2ELi2EN4cute5tupleIJNS5_1CILi1EEES8_S8_EEENS6_IJNS7_ILi64EEENS7_ILi128EEENS7_ILi96EEEEEENS_6half_tEfNS_4arch4Sm90ELb0ELb0ELb0ELb1ELb1ELb1ELb0ELb0ELi2ELi1ELi2ELi1ELb1EEENS1_21CollectiveEpilogueBwdISD_SE_SG_Li256ELb1ELb0ELi1EEENS1_19SingleTileSchedulerILb1ELb0ELb0ELi128EEEEEEEEEvNT_6ParamsE,(.L_x_119 - _ZN7cutlass13device_kernelIN5flash11enable_sm90INS1_16FlashAttnBwdSm90INS1_25CollectiveMainloopBwdSm90ILi2ELi2ELi2EN4cute5tupleIJNS5_1CILi1EEES8_S8_EEENS6_IJNS7_ILi64EEENS7_ILi128EEENS7_ILi96EEEEEENS_6half_tEfNS_4arch4Sm90ELb0ELb0ELb0ELb1ELb1ELb1ELb0ELb0ELi2ELi1ELi2ELi1ELb1EEENS1_21CollectiveEpilogueBwdISD_SE_SG_Li256ELb1ELb0ELi1EEENS1_19SingleTileSchedulerILb1ELb0ELb0ELi128EEEEEEEEEvNT_6ParamsE)
        .other          _ZN7cutlass13device_kernelIN5flash11enable_sm90INS1_16FlashAttnBwdSm90INS1_25CollectiveMainloopBwdSm90ILi2ELi2ELi2EN4cute5tupleIJNS5_1CILi1EEES8_S8_EEENS6_IJNS7_ILi64EEENS7_ILi128EEENS7_ILi96EEEEEENS_6half_tEfNS_4arch4Sm90ELb0ELb0ELb0ELb1ELb1ELb1ELb0ELb0ELi2ELi1ELi2ELi1ELb1EEENS1_21CollectiveEpilogueBwdISD_SE_SG_Li256ELb1ELb0ELi1EEENS1_19SingleTileSchedulerILb1ELb0ELb0ELi128EEEEEEEEEvNT_6ParamsE,@"STO_CUDA_ENTRY STV_DEFAULT"
_ZN7cutlass13device_kernelIN5flash11enable_sm90INS1_16FlashAttnBwdSm90INS1_25CollectiveMainloopBwdSm90ILi2ELi2ELi2EN4cute5tupleIJNS5_1CILi1EEES8_S8_EEENS6_IJNS7_ILi64EEENS7_ILi128EEENS7_ILi96EEEEEENS_6half_tEfNS_4arch4Sm90ELb0ELb0ELb0ELb1ELb1ELb1ELb0ELb0ELi2ELi1ELi2ELi1ELb1EEENS1_21CollectiveEpilogueBwdISD_SE_SG_Li256ELb1ELb0ELi1EEENS1_19SingleTileSchedulerILb1ELb0ELb0ELi128EEEEEEEEEvNT_6ParamsE:
[----:B------:R-:W-:Y:S01]  /*0000*/  LDC R1, c[0x0][0x37c] ;  /* 0x0000df00ff017b82 */ /* 0x000fe20000000800 */
[----:B------:R-:W-:Y:S05]  /*0010*/  EXIT ;  /* 0x000000000000794d */ /* 0x000fea0003800000 */
.L_x_29:
        /* <DEDUP_REMOVED lines=14> */
.L_x_119:


//--------------------- .text._ZN7cutlass13device_kernelIN5flash11enable_sm90INS1_16FlashAttnBwdSm90INS1_25CollectiveMainloopBwdSm90ILi2ELi2ELi2EN4cute5tupleIJNS5_1CILi1EEES8_S8_EEENS6_IJNS7_ILi64EEENS7_ILi128EEENS7_ILi96EEEEEENS_6half_tEfNS_4arch4Sm90ELb0ELb0ELb0ELb1ELb0ELb1ELb0ELb0ELi2ELi1ELi2ELi1ELb1EEENS1_24CollectiveEpilogueBwdGQAISD_fSG_Li256ELb1ELb0EEENS1_19SingleTileSchedulerILb1ELb0ELb0ELi128EEEEEEEEEvNT_6ParamsE --------------------------
	.section	.text._ZN7cutlass13device_kernelIN5flash11enable_sm90INS1_16FlashAttnBwdSm90INS1_25CollectiveMainloopBwdSm90ILi2ELi2ELi2EN4cute5tupleIJNS5_1CILi1EEES8_S8_EEENS6_IJNS7_ILi64EEENS7_ILi128EEENS7_ILi96EEEEEENS_6half_tEfNS_4arch4Sm90ELb0ELb0ELb0ELb1ELb0ELb1ELb0ELb0ELi2ELi1ELi2ELi1ELb1EEENS1_24CollectiveEpilogueBwdGQAISD_fSG_Li256ELb1ELb0EEENS1_19SingleTileSchedulerILb1ELb0ELb0ELi128EEEEEEEEEvNT_6ParamsE,"ax",@progbits
	.align	128
.text._ZN7cutlass13device_kernelIN5flash11enable_sm90INS1_16FlashAttnBwdSm90INS1_25CollectiveMainloopBwdSm90ILi2ELi2ELi2EN4cute5tupleIJNS5_1CILi1EEES8_S8_EEENS6_IJNS7_ILi64EEENS7_ILi128EEENS7_ILi96EEEEEENS_6half_tEfNS_4arch4Sm90ELb0ELb0ELb0ELb1ELb0ELb1ELb0ELb0ELi2ELi1ELi2ELi1ELb1EEENS1_24CollectiveEpilogueBwdGQAISD_fSG_Li256ELb1ELb0EEENS1_19SingleTileSchedulerILb1ELb0ELb0ELi128EEEEEEEEEvNT_6ParamsE:
        .type           _ZN7cutlass13device_kernelIN5flash11enable_sm90INS1_16FlashAttnBwdSm90INS1_25CollectiveMainloopBwdSm90ILi2ELi2ELi2EN4cute5tupleIJNS5_1CILi1EEES8_S8_EEENS6_IJNS7_ILi64EEENS7_ILi128EEENS7_ILi96EEEEEENS_6half_tEfNS_4arch4Sm90ELb0ELb0ELb0ELb1ELb0ELb1ELb0ELb0ELi2ELi1ELi2ELi1ELb1EEENS1_24CollectiveEpilogueBwdGQAISD_fSG_Li256ELb1ELb0EEENS1_19SingleTileSchedulerILb1ELb0ELb0ELi128EEEEEEEEEvNT_6ParamsE,@function
        .size           _ZN7cutlass13device_kernelIN5flash11enable_sm90INS1_16FlashAttnBwdSm90INS1_25CollectiveMainloopBwdSm90ILi2ELi2ELi2EN4cute5tupleIJNS5_1CILi1EEES8_S8_EEENS6_IJNS7_ILi64EEENS7_ILi128EEENS7_ILi96EEEEEENS_6half_tEfNS_4arch4Sm90ELb0ELb0ELb0ELb1ELb0ELb1ELb0ELb0ELi2ELi1ELi2ELi1ELb1EEENS1_24CollectiveEpilogueBwdGQAISD_fSG_Li256ELb1ELb0EEENS1_19SingleTileSchedulerILb1ELb0ELb0ELi128EEEEEEEEEvNT_6ParamsE,(.L_x_120 - _ZN7cutlass13device_kernelIN5flash11enable_sm90INS1_16FlashAttnBwdSm90INS1_25CollectiveMainloopBwdSm90ILi2ELi2ELi2EN4cute5tupleIJNS5_1CILi1EEES8_S8_EEENS6_IJNS7_ILi64EEENS7_ILi128EEENS7_ILi96EEEEEENS_6half_tEfNS_4arch4Sm90ELb0ELb0ELb0ELb1ELb0ELb1ELb0ELb0ELi2ELi1ELi2ELi1ELb1EEENS1_24CollectiveEpilogueBwdGQAISD_fSG_Li256ELb1ELb0EEENS1_19SingleTileSchedulerILb1ELb0ELb0ELi128EEEEEEEEEvNT_6ParamsE)
        .other          _ZN7cutlass13device_kernelIN5flash11enable_sm90INS1_16FlashAttnBwdSm90INS1_25CollectiveMainloopBwdSm90ILi2ELi2ELi2EN4cute5tupleIJNS5_1CILi1EEES8_S8_EEENS6_IJNS7_ILi64EEENS7_ILi128EEENS7_ILi96EEEEEENS_6half_tEfNS_4arch4Sm90ELb0ELb0ELb0ELb1ELb0ELb1ELb0ELb0ELi2ELi1ELi2ELi1ELb1EEENS1_24CollectiveEpilogueBwdGQAISD_fSG_Li256ELb1ELb0EEENS1_19SingleTileSchedulerILb1ELb0ELb0ELi128EEEEEEEEEvNT_6ParamsE,@"STO_CUDA_ENTRY STV_DEFAULT"
_ZN7cutlass13device_kernelIN5flash11enable_sm90INS1_16FlashAttnBwdSm90INS1_25CollectiveMainloopBwdSm90ILi2ELi2ELi2EN4cute5tupleIJNS5_1CILi1EEES8_S8_EEENS6_IJNS7_ILi64EEENS7_ILi128EEENS7_ILi96EEEEEENS_6half_tEfNS_4arch4Sm90ELb0ELb0ELb0ELb1ELb0ELb1ELb0ELb0ELi2ELi1ELi2ELi1ELb1EEENS1_24CollectiveEpilogueBwdGQAISD_fSG_Li256ELb1ELb0EEENS1_19SingleTileSchedulerILb1ELb0ELb0ELi128EEEEEEEEEvNT_6ParamsE:
[----:B------:R-:W-:Y:S01]  /*0000*/  LDC R1, c[0x0][0x37c] ;  /* 0x0000df00ff017b82 */ /* 0x000fe20000000800 */
[----:B------:R-:W-:Y:S05]  /*0010*/  EXIT ;  /* 0x000000000000794d */ /* 0x000fea0003800000 */
.L_x_30:
        /* <DEDUP_REMOVED lines=14> */
.L_x_120:


//--------------------- .text._ZN7cutlass13device_kernelIN5flash11enable_sm90INS1_16FlashAttnBwdSm90INS1_25CollectiveMainloopBwdSm90ILi2ELi2ELi2EN4cute5tupleIJNS5_1CILi1EEES8_S8_EEENS6_IJNS7_ILi64EEENS7_ILi128EEENS7_ILi96EEEEEENS_6half_tEfNS_4arch4Sm90ELb0ELb0ELb0ELb1ELb1ELb1ELb0ELb0ELi2ELi1ELi2ELi1ELb1EEENS1_24CollectiveEpilogueBwdGQAISD_fSG_Li256ELb1ELb1EEENS1_19SingleTileSchedulerILb1ELb0ELb0ELi128EEEEEEEEEvNT_6ParamsE --------------------------
	.section	.text._ZN7cutlass13device_kernelIN5flash11enable_sm90INS1_16FlashAttnBwdSm90INS1_25CollectiveMainloopBwdSm90ILi2ELi2ELi2EN4cute5tupleIJNS5_1CILi1EEES8_S8_EEENS6_IJNS7_ILi64EEENS7_ILi128EEENS7_ILi96EEEEEENS_6half_tEfNS_4arch4Sm90ELb0ELb0ELb0ELb1ELb1ELb1ELb0ELb0ELi2ELi1ELi2ELi1ELb1EEENS1_24CollectiveEpilogueBwdGQAISD_fSG_Li256ELb1ELb1EEENS1_19SingleTileSchedulerILb1ELb0ELb0ELi128EEEEEEEEEvNT_6ParamsE,"ax",@progbits
	.align	128
.text._ZN7cutlass13device_kernelIN5flash11enable_sm90INS1_16FlashAttnBwdSm90INS1_25CollectiveMainloopBwdSm90ILi2ELi2ELi2EN4cute5tupleIJNS5_1CILi1EEES8_S8_EEENS6_IJNS7_ILi64EEENS7_ILi128EEENS7_ILi96EEEEEENS_6half_tEfNS_4arch4Sm90ELb0ELb0ELb0ELb1ELb1ELb1ELb0ELb0ELi2ELi1ELi2ELi1ELb1EEENS1_24CollectiveEpilogueBwdGQAISD_fSG_Li256ELb1ELb1EEENS1_19SingleTileSchedulerILb1ELb0ELb0ELi128EEEEEEEEEvNT_6ParamsE:
        .type           _ZN7cutlass13device_kernelIN5flash11enable_sm90INS1_16FlashAttnBwdSm90INS1_25CollectiveMainloopBwdSm90ILi2ELi2ELi2EN4cute5tupleIJNS5_1CILi1EEES8_S8_EEENS6_IJNS7_ILi64EEENS7_ILi128EEENS7_ILi96EEEEEENS_6half_tEfNS_4arch4Sm90ELb0ELb0ELb0ELb1ELb1ELb1ELb0ELb0ELi2ELi1ELi2ELi1ELb1EEENS1_24CollectiveEpilogueBwdGQAISD_fSG_Li256ELb1ELb1EEENS1_19SingleTileSchedulerILb1ELb0ELb0ELi128EEEEEEEEEvNT_6ParamsE,@function
        .size           _ZN7cutlass13device_kernelIN5flash11enable_sm90INS1_16FlashAttnBwdSm90INS1_25CollectiveMainloopBwdSm90ILi2ELi2ELi2EN4cute5tupleIJNS5_1CILi1EEES8_S8_EEENS6_IJNS7_ILi64EEENS7_ILi128EEENS7_ILi96EEEEEENS_6half_tEfNS_4arch4Sm90ELb0ELb0ELb0ELb1ELb1ELb1ELb0ELb0ELi2ELi1ELi2ELi1ELb1EEENS1_24CollectiveEpilogueBwdGQAISD_fSG_Li256ELb1ELb1EEENS1_19SingleTileSchedulerILb1ELb0ELb0ELi128EEEEEEEEEvNT_6ParamsE,(.L_x_121 - _ZN7cutlass13device_kernelIN5flash11enable_sm90INS1_16FlashAttnBwdSm90INS1_25CollectiveMainloopBwdSm90ILi2ELi2ELi2EN4cute5tupleIJNS5_1CILi1EEES8_S8_EEENS6_IJNS7_ILi64EEENS7_ILi128EEENS7_ILi96EEEEEENS_6half_tEfNS_4arch4Sm90ELb0ELb0ELb0ELb1ELb1ELb1ELb0ELb0ELi2ELi1ELi2ELi1ELb1EEENS1_24CollectiveEpilogueBwdGQAISD_fSG_Li256ELb1ELb1EEENS1_19SingleTileSchedulerILb1ELb0ELb0ELi128EEEEEEEEEvNT_6ParamsE)
        .other          _ZN7cutlass13device_kernelIN5flash11enable_sm90INS1_16FlashAttnBwdSm90INS1_25CollectiveMainloopBwdSm90ILi2ELi2ELi2EN4cute5tupleIJNS5_1CILi1EEES8_S8_EEENS6_IJNS7_ILi64EEENS7_ILi128EEENS7_ILi96EEEEEENS_6half_tEfNS_4arch4Sm90ELb0ELb0ELb0ELb1ELb1ELb1ELb0ELb0ELi2ELi1ELi2ELi1ELb1EEENS1_24CollectiveEpilogueBwdGQAISD_fSG_Li256ELb1ELb1EEENS1_19SingleTileSchedulerILb1ELb0ELb0ELi128EEEEEEEEEvNT_6ParamsE,@"STO_CUDA_ENTRY STV_DEFAULT"
_ZN7cutlass13device_kernelIN5flash11enable_sm90INS1_16FlashAttnBwdSm90INS1_25CollectiveMainloopBwdSm90ILi2ELi2ELi2EN4cute5tupleIJNS5_1CILi1EEES8_S8_EEENS6_IJNS7_ILi64EEENS7_ILi128EEENS7_ILi96EEEEEENS_6half_tEfNS_4arch4Sm90ELb0ELb0ELb0ELb1ELb1ELb1ELb0ELb0ELi2ELi1ELi2ELi1ELb1EEENS1_24CollectiveEpilogueBwdGQAISD_fSG_Li256ELb1ELb1EEENS1_19SingleTileSchedulerILb1ELb0ELb0ELi128EEEEEEEEEvNT_6ParamsE:
[----:B------:R-:W-:Y:S01]  /*0000*/  LDC R1, c[0x0][0x37c] ;  /* 0x0000df00ff017b82 */ /* 0x000fe20000000800 */
[----:B------:R-:W-:Y:S05]  /*0010*/  EXIT ;  /* 0x000000000000794d */ /* 0x000fea0003800000 */
.L_x_31:
        /* <DEDUP_REMOVED lines=14> */
.L_x_121:


//--------------------- .text._ZN7cutlass13device_kernelIN5flash11enable_sm90INS1_16FlashAttnBwdSm90INS1_25CollectiveMainloopBwdSm90ILi2ELi2ELi2EN4cute5tupleIJNS5_1CILi1EEES8_S8_EEENS6_IJNS7_ILi64EEENS7_ILi128EEENS7_ILi96EEEEEENS_6half_tEfNS_4arch4Sm90ELb0ELb1ELb0ELb0ELb0ELb1ELb0ELb0ELi2ELi1ELi2ELi1ELb1EEENS1_21CollectiveEpilogueBwdISD_SE_SG_Li256ELb0ELb0ELi1EEENS1_19SingleTileSchedulerILb0ELb0ELb0ELi128EEEEEEEEEvNT_6ParamsE --------------------------
	.section	.text._ZN7cutlass13device_kernelIN5flash11enable_sm90INS1_16FlashAttnBwdSm90INS1_25CollectiveMainloopBwdSm90ILi2ELi2ELi2EN4cute5tupleIJNS5_1CILi1EEES8_S8_EEENS6_IJNS7_ILi64EEENS7_ILi128EEENS7_ILi96EEEEEENS_6half_tEfNS_4arch4Sm90ELb0ELb1ELb0ELb0ELb0ELb1ELb0ELb0ELi2ELi1ELi2ELi1ELb1EEENS1_21CollectiveEpilogueBwdISD_SE_SG_Li256ELb0ELb0ELi1EEENS1_19SingleTileSchedulerILb0ELb0ELb0ELi128EEEEEEEEEvNT_6ParamsE,"ax",@progbits
	.align	128
.text._ZN7cutlass13device_kernelIN5flash11enable_sm90INS1_16FlashAttnBwdSm90INS1_25CollectiveMainloopBwdSm90ILi2ELi2ELi2EN4cute5tupleIJNS5_1CILi1EEES8_S8_EEENS6_IJNS7_ILi64EEENS7_ILi128EEENS7_ILi96EEEEEENS_6half_tEfNS_4arch4Sm90ELb0ELb1ELb0ELb0ELb0ELb1ELb0ELb0ELi2ELi1ELi2ELi1ELb1EEENS1_21CollectiveEpilogueBwdISD_SE_SG_Li256ELb0ELb0ELi1EEENS1_19SingleTileSchedulerILb0ELb0ELb0ELi128EEEEEEEEEvNT_6ParamsE:
        .type           _ZN7cutlass13device_kernelIN5flash11enable_sm90INS1_16FlashAttnBwdSm90INS1_25CollectiveMainloopBwdSm90ILi2ELi2ELi2EN4cute5tupleIJNS5_1CILi1EEES8_S8_EEENS6_IJNS7_ILi64EEENS7_ILi128EEENS7_ILi96EEEEEENS_6half_tEfNS_4arch4Sm90ELb0ELb1ELb0ELb0ELb0ELb1ELb0ELb0ELi2ELi1ELi2ELi1ELb1EEENS1_21CollectiveEpilogueBwdISD_SE_SG_Li256ELb0ELb0ELi1EEENS1_19SingleTileSchedulerILb0ELb0ELb0ELi128EEEEEEEEEvNT_6ParamsE,@function
        .size           _ZN7cutlass13device_kernelIN5flash11enable_sm90INS1_16FlashAttnBwdSm90INS1_25CollectiveMainloopBwdSm90ILi2ELi2ELi2EN4cute5tupleIJNS5_1CILi1EEES8_S8_EEENS6_IJNS7_ILi64EEENS7_ILi128EEENS7_ILi96EEEEEENS_6half_tEfNS_4arch4Sm90ELb0ELb1ELb0ELb0ELb0ELb1ELb0ELb0ELi2ELi1ELi2ELi1ELb1EEENS1_21CollectiveEpilogueBwdISD_SE_SG_Li256ELb0ELb0ELi1EEENS1_19SingleTileSchedulerILb0ELb0ELb0ELi128EEEEEEEEEvNT_6ParamsE,(.L_x_122 - _ZN7cutlass13device_kernelIN5flash11enable_sm90INS1_16FlashAttnBwdSm90INS1_25CollectiveMainloopBwdSm90ILi2ELi2ELi2EN4cute5tupleIJNS5_1CILi1EEES8_S8_EEENS6_IJNS7_ILi64EEENS7_ILi128EEENS7_ILi96EEEEEENS_6half_tEfNS_4arch4Sm90ELb0ELb1ELb0ELb0ELb0ELb1ELb0ELb0ELi2ELi1ELi2ELi1ELb1EEENS1_21CollectiveEpilogueBwdISD_SE_SG_Li256ELb0ELb0ELi1EEENS1_19SingleTileSchedulerILb0ELb0ELb0ELi128EEEEEEEEEvNT_6ParamsE)
        .other          _ZN7cutlass13device_kernelIN5flash11enable_sm90INS1_16FlashAttnBwdSm90INS1_25CollectiveMainloopBwdSm90ILi2ELi2ELi2EN4cute5tupleIJNS5_1CILi1EEES8_S8_EEENS6_IJNS7_ILi64EEENS7_ILi128EEENS7_ILi96EEEEEENS_6half_tEfNS_4arch4Sm90ELb0ELb1ELb0ELb0ELb0ELb1ELb0ELb0ELi2ELi1ELi2ELi1ELb1EEENS1_21CollectiveEpilogueBwdISD_SE_SG_Li256ELb0ELb0ELi1EEENS1_19SingleTileSchedulerILb0ELb0ELb0ELi128EEEEEEEEEvNT_6ParamsE,@"STO_CUDA_ENTRY STV_DEFAULT"
_ZN7cutlass13device_kernelIN5flash11enable_sm90INS1_16FlashAttnBwdSm90INS1_25CollectiveMainloopBwdSm90ILi2ELi2ELi2EN4cute5tupleIJNS5_1CILi1EEES8_S8_EEENS6_IJNS7_ILi64EEENS7_ILi128EEENS7_ILi96EEEEEENS_6half_tEfNS_4arch4Sm90ELb0ELb1ELb0ELb0ELb0ELb1ELb0ELb0ELi2ELi1ELi2ELi1ELb1EEENS1_21CollectiveEpilogueBwdISD_SE_SG_Li256ELb0ELb0ELi1EEENS1_19SingleTileSchedulerILb0ELb0ELb0ELi128EEEEEEEEEvNT_6ParamsE:
[----:B------:R-:W-:Y:S01]  /*0000*/  LDC R1, c[0x0][0x37c] ;  /* 0x0000df00ff017b82 */ /* 0x000fe20000000800 */
[----:B------:R-:W-:Y:S05]  /*0010*/  EXIT ;  /* 0x000000000000794d */ /* 0x000fea0003800000 */
.L_x_32:
        /* <DEDUP_REMOVED lines=14> */
.L_x_122:


//--------------------- .text._ZN7cutlass13device_kernelIN5flash11enable_sm90INS1_16FlashAttnBwdSm90INS1_25CollectiveMainloopBwdSm90ILi2ELi2ELi2EN4cute5tupleIJNS5_1CILi1EEES8_S8_EEENS6_IJNS7_ILi64EEENS7_ILi128EEENS7_ILi96EEEEEENS_6half_tEfNS_4arch4Sm90ELb0ELb1ELb0ELb0ELb1ELb1ELb0ELb0ELi2ELi1ELi2ELi1ELb1EEENS1_21CollectiveEpilogueBwdISD_SE_SG_Li256ELb0ELb0ELi1EEENS1_19SingleTileSchedulerILb0ELb0ELb0ELi128EEEEEEEEEvNT_6ParamsE --------------------------
	.section	.text._ZN7cutlass13device_kernelIN5flash11enable_sm90INS1_16FlashAttnBwdSm90INS1_25CollectiveMainloopBwdSm90ILi2ELi2ELi2EN4cute5tupleIJNS5_1CILi1EEES8_S8_EEENS6_IJNS7_ILi64EEENS7_ILi128EEENS7_ILi96EEEEEENS_6half_tEfNS_4arch4Sm90ELb0ELb1ELb0ELb0ELb1ELb1ELb0ELb0ELi2ELi1ELi2ELi1ELb1EEENS1_21CollectiveEpilogueBwdISD_SE_SG_Li256ELb0ELb0ELi1EEENS1_19SingleTileSchedulerILb0ELb0ELb0ELi128EEEEEEEEEvNT_6ParamsE,"ax",@progbits
	.align	128
.text._ZN7cutlass13device_kernelIN5flash11enable_sm90INS1_16FlashAttnBwdSm90INS1_25CollectiveMainloopBwdSm90ILi2ELi2ELi2EN4cute5tupleIJNS5_1CILi1EEES8_S8_EEENS6_IJNS7_ILi64EEENS7_ILi128EEENS7_ILi96EEEEEENS_6half_tEfNS_4arch4Sm90ELb0ELb1ELb0ELb0ELb1ELb1ELb0ELb0ELi2ELi1ELi2ELi1ELb1EEENS1_21CollectiveEpilogueBwdISD_SE_SG_Li256ELb0ELb0ELi1EEENS1_19SingleTileSchedulerILb0ELb0ELb0ELi128EEEEEEEEEvNT_6ParamsE:
        .type           _ZN7cutlass13device_kernelIN5flash11enable_sm90INS1_16FlashAttnBwdSm90INS1_25CollectiveMainloopBwdSm90ILi2ELi2ELi2EN4cute5tupleIJNS5_1CILi1EEES8_S8_EEENS6_IJNS7_ILi64EEENS7_ILi128EEENS7_ILi96EEEEEENS_6half_tEfNS_4arch4Sm90ELb0ELb1ELb0ELb0ELb1ELb1ELb0ELb0ELi2ELi1ELi2ELi1ELb1EEENS1_21CollectiveEpilogueBwdISD_SE_SG_Li256ELb0ELb0ELi1EEENS1_19SingleTileSchedulerILb0ELb0ELb0ELi128EEEEEEEEEvNT_6ParamsE,@function
        .size           _ZN7cutlass13device_kernelIN5flash11enable_sm90INS1_16FlashAttnBwdSm90INS1_25CollectiveMainloopBwdSm90ILi2ELi2ELi2EN4cute5tupleIJNS5_1CILi1EEES8_S8_EEENS6_IJNS7_ILi64EEENS7_ILi128EEENS7_ILi96EEEEEENS_6half_tEfNS_4arch4Sm90ELb0ELb1ELb0ELb0ELb1ELb1ELb0ELb0ELi2ELi1ELi2ELi1ELb1EEENS1_21CollectiveEpilogueBwdISD_SE_SG_Li256ELb0ELb0ELi1EEENS1_19SingleTileSchedulerILb0ELb0ELb0ELi128EEEEEEEEEvNT_6ParamsE,(.L_x_123 - _ZN7cutlass13device_kernelIN5flash11enable_sm90INS1_16FlashAttnBwdSm90INS1_25CollectiveMainloopBwdSm90ILi2ELi2ELi2EN4cute5tupleIJNS5_1CILi1EEES8_S8_EEENS6_IJNS7_ILi64EEENS7_ILi128EEENS7_ILi96EEEEEENS_6half_tEfNS_4arch4Sm90ELb0ELb1ELb0ELb0ELb1ELb1ELb0ELb0ELi2ELi1ELi2ELi1ELb1EEENS1_21CollectiveEpilogueBwdISD_SE_SG_Li256ELb0ELb0ELi1EEENS1_19SingleTileSchedulerILb0ELb0ELb0ELi128EEEEEEEEEvNT_6ParamsE)
        .other          _ZN7cutlass13device_kernelIN5flash11enable_sm90INS1_16FlashAttnBwdSm90INS1_25CollectiveMainloopBwdSm90ILi2ELi2ELi2EN4cute5tupleIJNS5_1CILi1EEES8_S8_EEENS6_IJNS7_ILi64EEENS7_ILi128EEENS7_ILi96EEEEEENS_6half_tEfNS_4arch4Sm90ELb0ELb1ELb0ELb0ELb1ELb1ELb0ELb0ELi2ELi1ELi2ELi1ELb1EEENS1_21CollectiveEpilogueBwdISD_SE_SG_Li256ELb0ELb0ELi1EEENS1_19SingleTileSchedulerILb0ELb0ELb0ELi128EEEEEEEEEvNT_6ParamsE,@"STO_CUDA_ENTRY STV_DEFAULT"
_ZN7cutlass13device_kernelIN5flash11enable_sm90INS1_16FlashAttnBwdSm90INS1_25CollectiveMainloopBwdSm90ILi2ELi2ELi2EN4cute5tupleIJNS5_1CILi1EEES8_S8_EEENS6_IJNS7_ILi64EEENS7_ILi128EEENS7_ILi96EEEEEENS_6half_tEfNS_4arch4Sm90ELb0ELb1ELb0ELb0ELb1ELb1ELb0ELb0ELi2ELi1ELi2ELi1ELb1EEENS1_21CollectiveEpilogueBwdISD_SE_SG_Li256ELb0ELb0ELi1EEENS1_19SingleTileSchedulerILb0ELb0ELb0ELi128EEEEEEEEEvNT_6ParamsE:
[----:B------:R-:W-:Y:S01]  /*0000*/  LDC R1, c[0x0][0x37c] ;  /* 0x0000df00ff017b82 */ /* 0x000fe20000000800 */
[----:B------:R-:W-:Y:S05]  /*0010*/  EXIT ;  /* 0x000000000000794d */ /* 0x000fea0003800000 */
.L_x_33:
        /* <DEDUP_REMOVED lines=14> */
.L_x_123:


//--------------------- .text._ZN7cutlass13device_kernelIN5flash11enable_sm90INS1_16FlashAttnBwdSm90INS1_25CollectiveMainloopBwdSm90ILi2ELi2ELi2EN4cute5tupleIJNS5_1CILi1EEES8_S8_EEENS6_IJNS7_ILi64EEENS7_ILi128EEENS7_ILi96EEEEEENS_6half_tEfNS_4arch4Sm90ELb0ELb1ELb0ELb0ELb0ELb1ELb0ELb0ELi2ELi1ELi2ELi1ELb1EEENS1_24CollectiveEpilogueBwdGQAISD_fSG_Li256ELb0ELb0EEENS1_19SingleTileSchedulerILb0ELb0ELb0ELi128EEEEEEEEEvNT_6ParamsE --------------------------
	.section	.text._ZN7cutlass13device_kernelIN5flash11enable_sm90INS1_16FlashAttnBwdSm90INS1_25CollectiveMainloopBwdSm90ILi2ELi2ELi2EN4cute5tupleIJNS5_1CILi1EEES8_S8_EEENS6_IJNS7_ILi64EEENS7_ILi128EEENS7_ILi96EEEEEENS_6half_tEfNS_4arch4Sm90ELb0ELb1ELb0ELb0ELb0ELb1ELb0ELb0ELi2ELi1ELi2ELi1ELb1EEENS1_24CollectiveEpilogueBwdGQAISD_fSG_Li256ELb0ELb0EEENS1_19SingleTileSchedulerILb0ELb0ELb0ELi128EEEEEEEEEvNT_6ParamsE,"ax",@progbits
	.align	128
.text._ZN7cutlass13device_kernelIN5flash11enable_sm90INS1_16FlashAttnBwdSm90INS1_25CollectiveMainloopBwdSm90ILi2ELi2ELi2EN4cute5tupleIJNS5_1CILi1EEES8_S8_EEENS6_IJNS7_ILi64EEENS7_ILi128EEENS7_ILi96EEEEEENS_6half_tEfNS_4arch4Sm90ELb0ELb1ELb0ELb0ELb0ELb1ELb0ELb0ELi2ELi1ELi2ELi1ELb1EEENS1_24CollectiveEpilogueBwdGQAISD_fSG_Li256ELb0ELb0EEENS1_19SingleTileSchedulerILb0ELb0ELb0ELi128EEEEEEEEEvNT_6ParamsE:
        .type           _ZN7cutlass13device_kernelIN5flash11enable_sm90INS1_16FlashAttnBwdSm90INS1_25CollectiveMainloopBwdSm90ILi2ELi2ELi2EN4cute5tupleIJNS5_1CILi1EEES8_S8_EEENS6_IJNS7_ILi64EEENS7_ILi128EEENS7_ILi96EEEEEENS_6half_tEfNS_4arch4Sm90ELb0ELb1ELb0ELb0ELb0ELb1ELb0ELb0ELi2ELi1ELi2ELi1ELb1EEENS1_24CollectiveEpilogueBwdGQAISD_fSG_Li256ELb0ELb0EEENS1_19SingleTileSchedulerILb0ELb0ELb0ELi128EEEEEEEEEvNT_6ParamsE,@function
        .size           _ZN7cutlass13device_kernelIN5flash11enable_sm90INS1_16FlashAttnBwdSm90INS1_25CollectiveMainloopBwdSm90ILi2ELi2ELi2EN4cute5tupleIJNS5_1CILi1EEES8_S8_EEENS6_IJNS7_ILi64EEENS7_ILi128EEENS7_ILi96EEEEEENS_6half_tEfNS_4arch4Sm90ELb0ELb1ELb0ELb0ELb0ELb1ELb0ELb0ELi2ELi1ELi2ELi1ELb1EEENS1_24CollectiveEpilogueBwdGQAISD_fSG_Li256ELb0ELb0EEENS1_19SingleTileSchedulerILb0ELb0ELb0ELi128EEEEEEEEEvNT_6ParamsE,(.L_x_124 - _ZN7cutlass13device_kernelIN5flash11enable_sm90INS1_16FlashAttnBwdSm90INS1_25CollectiveMainloopBwdSm90ILi2ELi2ELi2EN4cute5tupleIJNS5_1CILi1EEES8_S8_EEENS6_IJNS7_ILi64EEENS7_ILi128EEENS7_ILi96EEEEEENS_6half_tEfNS_4arch4Sm90ELb0ELb1ELb0ELb0ELb0ELb1ELb0ELb0ELi2ELi1ELi2ELi1ELb1EEENS1_24CollectiveEpilogueBwdGQAISD_fSG_Li256ELb0ELb0EEENS1_19SingleTileSchedulerILb0ELb0ELb0ELi128EEEEEEEEEvNT_6ParamsE)
        .other          _ZN7cutlass13device_kernelIN5flash11enable_sm90INS1_16FlashAttnBwdSm90INS1_25CollectiveMainloopBwdSm90ILi2ELi2ELi2EN4cute5tupleIJNS5_1CILi1EEES8_S8_EEENS6_IJNS7_ILi64EEENS7_ILi128EEENS7_ILi96EEEEEENS_6half_tEfNS_4arch4Sm90ELb0ELb1ELb0ELb0ELb0ELb1ELb0ELb0ELi2ELi1ELi2ELi1ELb1EEENS1_24CollectiveEpilogueBwdGQAISD_fSG_Li256ELb0ELb0EEENS1_19SingleTileSchedulerILb0ELb0ELb0ELi128EEEEEEEEEvNT_6ParamsE,@"STO_CUDA_ENTRY STV_DEFAULT"
_ZN7cutlass13device_kernelIN5flash11enable_sm90INS1_16FlashAttnBwdSm90INS1_25CollectiveMainloopBwdSm90ILi2ELi2ELi2EN4cute5tupleIJNS5_1CILi1EEES8_S8_EEENS6_IJNS7_ILi64EEENS7_ILi128EEENS7_ILi96EEEEEENS_6half_tEfNS_4arch4Sm90ELb0ELb1ELb0ELb0ELb0ELb1ELb0ELb0ELi2ELi1ELi2ELi1ELb1EEENS1_24CollectiveEpilogueBwdGQAISD_fSG_Li256ELb0ELb0EEENS1_19SingleTileSchedulerILb0ELb0ELb0ELi128EEEEEEEEEvNT_6ParamsE:
[----:B------:R-:W-:Y:S01]  /*0000*/  LDC R1, c[0x0][0x37c] ;  /* 0x0000df00ff017b82 */ /* 0x000fe20000000800 */
[----:B------:R-:W-:Y:S05]  /*0010*/  EXIT ;  /* 0x000000000000794d */ /* 0x000fea0003800000 */
.L_x_34:
        /* <DEDUP_REMOVED lines=14> */
.L_x_124:


//--------------------- .text._ZN7cutlass13device_kernelIN5flash11enable_sm90INS1_16FlashAttnBwdSm90INS1_25CollectiveMainloopBwdSm90ILi2ELi2ELi2EN4cute5tupleIJNS5_1CILi1EEES8_S8_EEENS6_IJNS7_ILi64EEENS7_ILi128EEENS7_ILi96EEEEEENS_6half_tEfNS_4arch4Sm90ELb0ELb1ELb0ELb0ELb1ELb1ELb0ELb0ELi2ELi1ELi2ELi1ELb1EEENS1_24CollectiveEpilogueBwdGQAISD_fSG_Li256ELb0ELb1EEENS1_19SingleTileSchedulerILb0ELb0ELb0ELi128EEEEEEEEEvNT_6ParamsE --------------------------
	.section	.text._ZN7cutlass13device_kernelIN5flash11enable_sm90INS1_16FlashAttnBwdSm90INS1_25CollectiveMainloopBwdSm90ILi2ELi2ELi2EN4cute5tupleIJNS5_1CILi1EEES8_S8_EEENS6_IJNS7_ILi64EEENS7_ILi128EEENS7_ILi96EEEEEENS_6half_tEfNS_4arch4Sm90ELb0ELb1ELb0ELb0ELb1ELb1ELb0ELb0ELi2ELi1ELi2ELi1ELb1EEENS1_24CollectiveEpilogueBwdGQAISD_fSG_Li256ELb0ELb1EEENS1_19SingleTileSchedulerILb0ELb0ELb0ELi128EEEEEEEEEvNT_6ParamsE,"ax",@progbits
	.align	128
.text._ZN7cutlass13device_kernelIN5flash11enable_sm90INS1_16FlashAttnBwdSm90INS1_25CollectiveMainloopBwdSm90ILi2ELi2ELi2EN4cute5tupleIJNS5_1CILi1EEES8_S8_EEENS6_IJNS7_ILi64EEENS7_ILi128EEENS7_ILi96EEEEEENS_6half_tEfNS_4arch4Sm90ELb0ELb1ELb0ELb0ELb1ELb1ELb0ELb0ELi2ELi1ELi2ELi1ELb1EEENS1_24CollectiveEpilogueBwdGQAISD_fSG_Li256ELb0ELb1EEENS1_19SingleTileSchedulerILb0ELb0ELb0ELi128EEEEEEEEEvNT_6ParamsE:
        .type           _ZN7cutlass13device_kernelIN5flash11enable_sm90INS1_16FlashAttnBwdSm90INS1_25CollectiveMainloopBwdSm90ILi2ELi2ELi2EN4cute5tupleIJNS5_1CILi1EEES8_S8_EEENS6_IJNS7_ILi64EEENS7_ILi128EEENS7_ILi96EEEEEENS_6half_tEfNS_4arch4Sm90ELb0ELb1ELb0ELb0ELb1ELb1ELb0ELb0ELi2ELi1ELi2ELi1ELb1EEENS1_24CollectiveEpilogueBwdGQAISD_fSG_Li256ELb0ELb1EEENS1_19SingleTileSchedulerILb0ELb0ELb0ELi128EEEEEEEEEvNT_6ParamsE,@function
        .size           _ZN7cutlass13device_kernelIN5flash11enable_sm90INS1_16FlashAttnBwdSm90INS1_25CollectiveMainloopBwdSm90ILi2ELi2ELi2EN4cute5tupleIJNS5_1CILi1EEES8_S8_EEENS6_IJNS7_ILi64EEENS7_ILi128EEENS7_ILi96EEEEEENS_6half_tEfNS_4arch4Sm90ELb0ELb1ELb0ELb0ELb1ELb1ELb0ELb0ELi2ELi1ELi2ELi1ELb1EEENS1_24CollectiveEpilogueBwdGQAISD_fSG_Li256ELb0ELb1EEENS1_19SingleTileSchedulerILb0ELb0ELb0ELi128EEEEEEEEEvNT_6ParamsE,(.L_x_125 - _ZN7cutlass13device_kernelIN5flash11enable_sm90INS1_16FlashAttnBwdSm90INS1_25CollectiveMainloopBwdSm90ILi2ELi2ELi2EN4cute5tupleIJNS5_1CILi1EEES8_S8_EEENS6_IJNS7_ILi64EEENS7_ILi128EEENS7_ILi96EEEEEENS_6half_tEfNS_4arch4Sm90ELb0ELb1ELb0ELb0ELb1ELb1ELb0ELb0ELi2ELi1ELi2ELi1ELb1EEENS1_24CollectiveEpilogueBwdGQAISD_fSG_Li256ELb0ELb1EEENS1_19SingleTileSchedulerILb0ELb0ELb0ELi128EEEEEEEEEvNT_6ParamsE)
        .other          _ZN7cutlass13device_kernelIN5flash11enable_sm90INS1_16FlashAttnBwdSm90INS1_25CollectiveMainloopBwdSm90ILi2ELi2ELi2EN4cute5tupleIJNS5_1CILi1EEES8_S8_EEENS6_IJNS7_ILi64EEENS7_ILi128EEENS7_ILi96EEEEEENS_6half_tEfNS_4arch4Sm90ELb0ELb1ELb0ELb0ELb1ELb1ELb0ELb0ELi2ELi1ELi2ELi1ELb1EEENS1_24CollectiveEpilogueBwdGQAISD_fSG_Li256ELb0ELb1EEENS1_19SingleTileSchedulerILb0ELb0ELb0ELi128EEEEEEEEEvNT_6ParamsE,@"STO_CUDA_ENTRY STV_DEFAULT"
_ZN7cutlass13device_kernelIN5flash11enable_sm90INS1_16FlashAttnBwdSm90INS1_25CollectiveMainloopBwdSm90ILi2ELi2ELi2EN4cute5tupleIJNS5_1CILi1EEES8_S8_EEENS6_IJNS7_ILi64EEENS7_ILi128EEENS7_ILi96EEEEEENS_6half_tEfNS_4arch4Sm90ELb0ELb1ELb0ELb0ELb1ELb1ELb0ELb0ELi2ELi1ELi2ELi1ELb1EEENS1_24CollectiveEpilogueBwdGQAISD_fSG_Li256ELb0ELb1EEENS1_19SingleTileSchedulerILb0ELb0ELb0ELi128EEEEEEEEEvNT_6ParamsE:
[----:B------:R-:W-:Y:S01]  /*0000*/  LDC R1, c[0x0][0x37c] ;  /* 0x0000df00ff017b82 */ /* 0x000fe20000000800 */
[----:B------:R-:W-:Y:S05]  /*0010*/  EXIT ;  /* 0x000000000000794d */ /* 0x000fea0003800000 */
.L_x_35:
        /* <DEDUP_REMOVED lines=14> */
.L_x_125:


//--------------------- .text._ZN7cutlass13device_kernelIN5flash11enable_sm90INS1_16FlashAttnBwdSm90INS1_25CollectiveMainloopBwdSm90ILi2ELi2ELi2EN4cute5tupleIJNS5_1CILi1EEES8_S8_EEENS6_IJNS7_ILi64EEENS7_ILi128EEENS7_ILi96EEEEEENS_6half_tEfNS_4arch4Sm90ELb0ELb1ELb0ELb1ELb0ELb1ELb0ELb0ELi2ELi1ELi2ELi1ELb1EEENS1_21CollectiveEpilogueBwdISD_SE_SG_Li256ELb1ELb0ELi1EEENS1_19SingleTileSchedulerILb1ELb0ELb0ELi128EEEEEEEEEvNT_6ParamsE --------------------------
	.section	.text._ZN7cutlass13device_kernelIN5flash11enable_sm90INS1_16FlashAttnBwdSm90INS1_25CollectiveMainloopBwdSm90ILi2ELi2ELi2EN4cute5tupleIJNS5_1CILi1EEES8_S8_EEENS6_IJNS7_ILi64EEENS7_ILi128EEENS7_ILi96EEEEEENS_6half_tEfNS_4arch4Sm90ELb0ELb1ELb0ELb1ELb0ELb1ELb0ELb0ELi2ELi1ELi2ELi1ELb1EEENS1_21CollectiveEpilogueBwdISD_SE_SG_Li256ELb1ELb0ELi1EEENS1_19SingleTileSchedulerILb1ELb0ELb0ELi128EEEEEEEEEvNT_6ParamsE,"ax",@progbits
	.align	128
.text._ZN7cutlass13device_kernelIN5flash11enable_sm90INS1_16FlashAttnBwdSm90INS1_25CollectiveMainloopBwdSm90ILi2ELi2ELi2EN4cute5tupleIJNS5_1CILi1EEES8_S8_EEENS6_IJNS7_ILi64EEENS7_ILi128EEENS7_ILi96EEEEEENS_6half_tEfNS_4arch4Sm90ELb0ELb1ELb0ELb1ELb0ELb1ELb0ELb0ELi2ELi1ELi2ELi1ELb1EEENS1_21CollectiveEpilogueBwdISD_SE_SG_Li256ELb1ELb0ELi1EEENS1_19SingleTileSchedulerILb1ELb0ELb0ELi128EEEEEEEEEvNT_6ParamsE:
        .type           _ZN7cutlass13device_kernelIN5flash11enable_sm90INS1_16FlashAttnBwdSm90INS1_25CollectiveMainloopBwdSm90ILi2ELi2ELi2EN4cute5tupleIJNS5_1CILi1EEES8_S8_EEENS6_IJNS7_ILi64EEENS7_ILi128EEENS7_ILi96EEEEEENS_6half_tEfNS_4arch4Sm90ELb0ELb1ELb0ELb1ELb0ELb1ELb0ELb0ELi2ELi1ELi2ELi1ELb1EEENS1_21CollectiveEpilogueBwdISD_SE_SG_Li256ELb1ELb0ELi1EEENS1_19SingleTileSchedulerILb1ELb0ELb0ELi128EEEEEEEEEvNT_6ParamsE,@function
        .size           _ZN7cutlass13device_kernelIN5flash11enable_sm90INS1_16FlashAttnBwdSm90INS1_25CollectiveMainloopBwdSm90ILi2ELi2ELi2EN4cute5tupleIJNS5_1CILi1EEES8_S8_EEENS6_IJNS7_ILi64EEENS7_ILi128EEENS7_ILi96EEEEEENS_6half_tEfNS_4arch4Sm90ELb0ELb1ELb0ELb1ELb0ELb1ELb0ELb0ELi2ELi1ELi2ELi1ELb1EEENS1_21CollectiveEpilogueBwdISD_SE_SG_Li256ELb1ELb0ELi1EEENS1_19SingleTileSchedulerILb1ELb0ELb0ELi128EEEEEEEEEvNT_6ParamsE,(.L_x_126 - _ZN7cutlass13device_kernelIN5flash11enable_sm90INS1_16FlashAttnBwdSm90INS1_25CollectiveMainloopBwdSm90ILi2ELi2ELi2EN4cute5tupleIJNS5_1CILi1EEES8_S8_EEENS6_IJNS7_ILi64EEENS7_ILi128EEENS7_ILi96EEEEEENS_6half_tEfNS_4arch4Sm90ELb0ELb1ELb0ELb1ELb0ELb1ELb0ELb0ELi2ELi1ELi2ELi1ELb1EEENS1_21CollectiveEpilogueBwdISD_SE_SG_Li256ELb1ELb0ELi1EEENS1_19SingleTileSchedulerILb1ELb0ELb0ELi128EEEEEEEEEvNT_6ParamsE)
        .other          _ZN7cutlass13device_kernelIN5flash11enable_sm90INS1_16FlashAttnBwdSm90INS1_25CollectiveMainloopBwdSm90ILi2ELi2ELi2EN4cute5tupleIJNS5_1CILi1EEES8_S8_EEENS6_IJNS7_ILi64EEENS7_ILi128EEENS7_ILi96EEEEEENS_6half_tEfNS_4arch4Sm90ELb0ELb1ELb0ELb1ELb0ELb1ELb0ELb0ELi2ELi1ELi2ELi1ELb1EEENS1_21CollectiveEpilogueBwdISD_SE_SG_Li256ELb1ELb0ELi1EEENS1_19SingleTileSchedulerILb1ELb0ELb0ELi128EEEEEEEEEvNT_6ParamsE,@"STO_CUDA_ENTRY STV_DEFAULT"
_ZN7cutlass13device_kernelIN5flash11enable_sm90INS1_16FlashAttnBwdSm90INS1_25CollectiveMainloopBwdSm90ILi2ELi2ELi2EN4cute5tupleIJNS5_1CILi1EEES8_S8_EEENS6_IJNS7_ILi64EEENS7_ILi128EEENS7_ILi96EEEEEENS_6half_tEfNS_4arch4Sm90ELb0ELb1ELb0ELb1ELb0ELb1ELb0ELb0ELi2ELi1ELi2ELi1ELb1EEENS1_21CollectiveEpilogueBwdISD_SE_SG_Li256ELb1ELb0ELi1EEENS1_19SingleTileSchedulerILb1ELb0ELb0ELi128EEEEEEEEEvNT_6ParamsE:
[----:B------:R-:W-:Y:S01]  /*0000*/  LDC R1, c[0x0][0x37c] ;  /* 0x0000df00ff017b82 */ /* 0x000fe20000000800 */
[----:B------:R-:W-:Y:S05]  /*0010*/  EXIT ;  /* 0x000000000000794d */ /* 0x000fea0003800000 */
.L_x_36:
        /* <DEDUP_REMOVED lines=14> */
.L_x_126:


//--------------------- .text._ZN7cutlass13device_kernelIN5flash11enable_sm90INS1_16FlashAttnBwdSm90INS1_25CollectiveMainloopBwdSm90ILi2ELi2ELi2EN4cute5tupleIJNS5_1CILi1EEES8_S8_EEENS6_IJNS7_ILi64EEENS7_ILi128EEENS7_ILi96EEEEEENS_6half_tEfNS_4arch4Sm90ELb0ELb1ELb0ELb1ELb1ELb1ELb0ELb0ELi2ELi1ELi2ELi1ELb1EEENS1_21CollectiveEpilogueBwdISD_SE_SG_Li256ELb1ELb0ELi1EEENS1_19SingleTileSchedulerILb1ELb0ELb0ELi128EEEEEEEEEvNT_6ParamsE --------------------------
	.section	.text._ZN7cutlass13device_kernelIN5flash11enable_sm90INS1_16FlashAttnBwdSm90INS1_25CollectiveMainloopBwdSm90ILi2ELi2ELi2EN4cute5tupleIJNS5_1CILi1EEES8_S8_EEENS6_IJNS7_ILi64EEENS7_ILi128EEENS7_ILi96EEEEEENS_6half_tEfNS_4arch4Sm90ELb0ELb1ELb0ELb1ELb1ELb1ELb0ELb0ELi2ELi1ELi2ELi1ELb1EEENS1_21CollectiveEpilogueBwdISD_SE_SG_Li256ELb1ELb0ELi1EEENS1_19SingleTileSchedulerILb1ELb0ELb0ELi128EEEEEEEEEvNT_6ParamsE,"ax",@progbits
	.align	128
.text._ZN7cutlass13device_kernelIN5flash11enable_sm90INS1_16FlashAttnBwdSm90INS1_25CollectiveMainloopBwdSm90ILi2ELi2ELi2EN4cute5tupleIJNS5_1CILi1EEES8_S8_EEENS6_IJNS7_ILi64EEENS7_ILi128EEENS7_ILi96EEEEEENS_6half_tEfNS_4arch4Sm90ELb0ELb1ELb0ELb1ELb1ELb1ELb0ELb0ELi2ELi1ELi2ELi1ELb1EEENS1_21CollectiveEpilogueBwdISD_SE_SG_Li256ELb1ELb0ELi1EEENS1_19SingleTileSchedulerILb1ELb0ELb0ELi128EEEEEEEEEvNT_6ParamsE:
        .type           _ZN7cutlass13device_kernelIN5flash11enable_sm90INS1_16FlashAttnBwdSm90INS1_25CollectiveMainloopBwdSm90ILi2ELi2ELi2EN4cute5tupleIJNS5_1CILi1EEES8_S8_EEENS6_IJNS7_ILi64EEENS7_ILi128EEENS7_ILi96EEEEEENS_6half_tEfNS_4arch4Sm90ELb0ELb1ELb0ELb1ELb1ELb1ELb0ELb0ELi2ELi1ELi2ELi1ELb1EEENS1_21CollectiveEpilogueBwdISD_SE_SG_Li256ELb1ELb0ELi1EEENS1_19SingleTileSchedulerILb1ELb0ELb0ELi128EEEEEEEEEvNT_6ParamsE,@function
        .size           _ZN7cutlass13device_kernelIN5flash11enable_sm90INS1_16FlashAttnBwdSm90INS1_25CollectiveMainloopBwdSm90ILi2ELi2ELi2EN4cute5tupleIJNS5_1CILi1EEES8_S8_EEENS6_IJNS7_ILi64EEENS7_ILi128EEENS7_ILi96EEEEEENS_6half_tEfNS_4arch4Sm90ELb0ELb1ELb0ELb1ELb1ELb1ELb0ELb0ELi2ELi1ELi2ELi1ELb1EEENS1_21CollectiveEpilogueBwdISD_SE_SG_Li256ELb1ELb0ELi1EEENS1_19SingleTileSchedulerILb1ELb0ELb0ELi128EEEEEEEEEvNT_6ParamsE,(.L_x_127 - _ZN7cutlass13device_kernelIN5flash11enable_sm90INS1_16FlashAttnBwdSm90INS1_25CollectiveMainloopBwdSm90ILi2ELi2ELi2EN4cute5tupleIJNS5_1CILi1EEES8_S8_EEENS6_IJNS7_ILi64EEENS7_ILi128EEENS7_ILi96EEEEEENS_6half_tEfNS_4arch4Sm90ELb0ELb1ELb0ELb1ELb1ELb1ELb0ELb0ELi2ELi1ELi2ELi1ELb1EEENS1_21CollectiveEpilogueBwdISD_SE_SG_Li256ELb1ELb0ELi1EEENS1_19SingleTileSchedulerILb1ELb0ELb0ELi128EEEEEEEEEvNT_6ParamsE)
        .other          _ZN7cutlass13device_kernelIN5flash11enable_sm90INS1_16FlashAttnBwdSm90INS1_25CollectiveMainloopBwdSm90ILi2ELi2ELi2EN4cute5tupleIJNS5_1CILi1EEES8_S8_EEENS6_IJNS7_ILi64EEENS7_ILi128EEENS7_ILi96EEEEEENS_6half_tEfNS_4arch4Sm90ELb0ELb1ELb0ELb1ELb1ELb1ELb0ELb0ELi2ELi1ELi2ELi1ELb1EEENS1_21CollectiveEpilogueBwdISD_SE_SG_Li256ELb1ELb0ELi1EEENS1_19SingleTileSchedulerILb1ELb0ELb0ELi128EEEEEEEEEvNT_6ParamsE,@"STO_CUDA_ENTRY STV_DEFAULT"
_ZN7cutlass13device_kernelIN5flash11enable_sm90INS1_16FlashAttnBwdSm90INS1_25CollectiveMainloopBwdSm90ILi2ELi2ELi2EN4cute5tupleIJNS5_1CILi1EEES8_S8_EEENS6_IJNS7_ILi64EEENS7_ILi128EEENS7_ILi96EEEEEENS_6half_tEfNS_4arch4Sm90ELb0ELb1ELb0ELb1ELb1ELb1ELb0ELb0ELi2ELi1ELi2ELi1ELb1EEENS1_21CollectiveEpilogueBwdISD_SE_SG_Li256ELb1ELb0ELi1EEENS1_19SingleTileSchedulerILb1ELb0ELb0ELi128EEEEEEEEEvNT_6ParamsE:
[----:B------:R-:W-:Y:S01]  /*0000*/  LDC R1, c[0x0][0x37c] ;  /* 0x0000df00ff017b82 */ /* 0x000fe20000000800 */
[----:B------:R-:W-:Y:S05]  /*0010*/  EXIT ;  /* 0x000000000000794d */ /* 0x000fea0003800000 */
.L_x_37:
        /* <DEDUP_REMOVED lines=14> */
.L_x_127:


//--------------------- .text._ZN7cutlass13device_kernelIN5flash11enable_sm90INS1_16FlashAttnBwdSm90INS1_25CollectiveMainloopBwdSm90ILi2ELi2ELi2EN4cute5tupleIJNS5_1CILi1EEES8_S8_EEENS6_IJNS7_ILi64EEENS7_ILi128EEENS7_ILi96EEEEEENS_6half_tEfNS_4arch4Sm90ELb0ELb1ELb0ELb1ELb0ELb1ELb0ELb0ELi2ELi1ELi2ELi1ELb1EEENS1_24CollectiveEpilogueBwdGQAISD_fSG_Li256ELb1ELb0EEENS1_19SingleTileSchedulerILb1ELb0ELb0ELi128EEEEEEEEEvNT_6ParamsE --------------------------
	.section	.text._ZN7cutlass13device_kernelIN5flash11enable_sm90INS1_16FlashAttnBwdSm90INS1_25CollectiveMainloopBwdSm90ILi2ELi2ELi2EN4cute5tupleIJNS5_1CILi1EEES8_S8_EEENS6_IJNS7_ILi64EEENS7_ILi128EEENS7_ILi96EEEEEENS_6half_tEfNS_4arch4Sm90ELb0ELb1ELb0ELb1ELb0ELb1ELb0ELb0ELi2ELi1ELi2ELi1ELb1EEENS1_24CollectiveEpilogueBwdGQAISD_fSG_Li256ELb1ELb0EEENS1_19SingleTileSchedulerILb1ELb0ELb0ELi128EEEEEEEEEvNT_6ParamsE,"ax",@progbits
	.align	128
.text._ZN7cutlass13device_kernelIN5flash11enable_sm90INS1_16FlashAttnBwdSm90INS1_25CollectiveMainloopBwdSm90ILi2ELi2ELi2EN4cute5tupleIJNS5_1CILi1EEES8_S8_EEENS6_IJNS7_ILi64EEENS7_ILi128EEENS7_ILi96EEEEEENS_6half_tEfNS_4arch4Sm90ELb0ELb1ELb0ELb1ELb0ELb1ELb0ELb0ELi2ELi1ELi2ELi1ELb1EEENS1_24CollectiveEpilogueBwdGQAISD_fSG_Li256ELb1ELb0EEENS1_19SingleTileSchedulerILb1ELb0ELb0ELi128EEEEEEEEEvNT_6ParamsE:
        .type           _ZN7cutlass13device_kernelIN5flash11enable_sm90INS1_16FlashAttnBwdSm90INS1_25CollectiveMainloopBwdSm90ILi2ELi2ELi2EN4cute5tupleIJNS5_1CILi1EEES8_S8_EEENS6_IJNS7_ILi64EEENS7_ILi128EEENS7_ILi96EEEEEENS_6half_tEfNS_4arch4Sm90ELb0ELb1ELb0ELb1ELb0ELb1ELb0ELb0ELi2ELi1ELi2ELi1ELb1EEENS1_24CollectiveEpilogueBwdGQAISD_fSG_Li256ELb1ELb0EEENS1_19SingleTileSchedulerILb1ELb0ELb0ELi128EEEEEEEEEvNT_6ParamsE,@function
        .size           _ZN7cutlass13device_kernelIN5flash11enable_sm90INS1_16FlashAttnBwdSm90INS1_25CollectiveMainloopBwdSm90ILi2ELi2ELi2EN4cute5tupleIJNS5_1CILi1EEES8_S8_EEENS6_IJNS7_ILi64EEENS7_ILi128EEENS7_ILi96EEEEEENS_6half_tEfNS_4arch4Sm90ELb0ELb1ELb0ELb1ELb0ELb1ELb0ELb0ELi2ELi1ELi2ELi1ELb1EEENS1_24CollectiveEpilogueBwdGQAISD_fSG_Li256ELb1ELb0EEENS1_19SingleTileSchedulerILb1ELb0ELb0ELi128EEEEEEEEEvNT_6ParamsE,(.L_x_128 - _ZN7cutlass13device_kernelIN5flash11enable_sm90INS1_16FlashAttnBwdSm90INS1_25CollectiveMainloopBwdSm90ILi2ELi2ELi2EN4cute5tupleIJNS5_1CILi1EEES8_S8_EEENS6_IJNS7_ILi64EEENS7_ILi128EEENS7_ILi96EEEEEENS_6half_tEfNS_4arch4Sm90ELb0ELb1ELb0ELb1ELb0ELb1ELb0ELb0ELi2ELi1ELi2ELi1ELb1EEENS1_24CollectiveEpilogueBwdGQAISD_fSG_Li256ELb1ELb0EEENS1_19SingleTileSchedulerILb1ELb0ELb0ELi128EEEEEEEEEvNT_6ParamsE)
        .other          _ZN7cutlass13device_kernelIN5flash11enable_sm90INS1_16FlashAttnBwdSm90INS1_25CollectiveMainloopBwdSm90ILi2ELi2ELi2EN4cute5tupleIJNS5_1CILi1EEES8_S8_EEENS6_IJNS7_ILi64EEENS7_ILi128EEENS7_ILi96EEEEEENS_6half_tEfNS_4arch4Sm90ELb0ELb1ELb0ELb1ELb0ELb1ELb0ELb0ELi2ELi1ELi2ELi1ELb1EEENS1_24CollectiveEpilogueBwdGQAISD_fSG_Li256ELb1ELb0EEENS1_19SingleTileSchedulerILb1ELb0ELb0ELi128EEEEEEEEEvNT_6ParamsE,@"STO_CUDA_ENTRY STV_DEFAULT"
_ZN7cutlass13device_kernelIN5flash11enable_sm90INS1_16FlashAttnBwdSm90INS1_25CollectiveMainloopBwdSm90ILi2ELi2ELi2EN4cute5tupleIJNS5_1CILi1EEES8_S8_EEENS6_IJNS7_ILi64EEENS7_ILi128EEENS7_ILi96EEEEEENS_6half_tEfNS_4arch4Sm90ELb0ELb1ELb0ELb1ELb0ELb1ELb0ELb0ELi2ELi1ELi2ELi1ELb1EEENS1_24CollectiveEpilogueBwdGQAISD_fSG_Li256ELb1ELb0EEENS1_19SingleTileSchedulerILb1ELb0ELb0ELi128EEEEEEEEEvNT_6ParamsE:
[----:B------:R-:W-:Y:S01]  /*0000*/  LDC R1, c[0x0][0x37c] ;  /* 0x0000df00ff017b82 */ /* 0x000fe20000000800 */
[----:B------:R-:W-:Y:S05]  /*0010*/  EXIT ;  /* 0x000000000000794d */ /* 0x000fea0003800000 */
.L_x_38:
        /* <DEDUP_REMOVED lines=14> */
.L_x_128:


//--------------------- .text._ZN7cutlass13device_kernelIN5flash11enable_sm90INS1_16FlashAttnBwdSm90INS1_25CollectiveMainloopBwdSm90ILi2ELi2ELi2EN4cute5tupleIJNS5_1CILi1EEES8_S8_EEENS6_IJNS7_ILi64EEENS7_ILi128EEENS7_ILi96EEEEEENS_6half_tEfNS_4arch4Sm90ELb0ELb1ELb0ELb1ELb1ELb1ELb0ELb0ELi2ELi1ELi2ELi1ELb1EEENS1_24CollectiveEpilogueBwdGQAISD_fSG_Li256ELb1ELb1EEENS1_19SingleTileSchedulerILb1ELb0ELb0ELi128EEEEEEEEEvNT_6ParamsE --------------------------
	.section	.text._ZN7cutlass13device_kernelIN5flash11enable_sm90INS1_16FlashAttnBwdSm90INS1_25CollectiveMainloopBwdSm90ILi2ELi2ELi2EN4cute5tupleIJNS5_1CILi1EEES8_S8_EEENS6_IJNS7_ILi64EEENS7_ILi128EEENS7_ILi96EEEEEENS_6half_tEfNS_4arch4Sm90ELb0ELb1ELb0ELb1ELb1ELb1ELb0ELb0ELi2ELi1ELi2ELi1ELb1EEENS1_24CollectiveEpilogueBwdGQAISD_fSG_Li256ELb1ELb1EEENS1_19SingleTileSchedulerILb1ELb0ELb0ELi128EEEEEEEEEvNT_6ParamsE,"ax",@progbits
	.align	128
.text._ZN7cutlass13device_kernelIN5flash11enable_sm90INS1_16FlashAttnBwdSm90INS1_25CollectiveMainloopBwdSm90ILi2ELi2ELi2EN4cute5tupleIJNS5_1CILi1EEES8_S8_EEENS6_IJNS7_ILi64EEENS7_ILi128EEENS7_ILi96EEEEEENS_6half_tEfNS_4arch4Sm90ELb0ELb1ELb0ELb1ELb1ELb1ELb0ELb0ELi2ELi1ELi2ELi1ELb1EEENS1_24CollectiveEpilogueBwdGQAISD_fSG_Li256ELb1ELb1EEENS1_19SingleTileSchedulerILb1ELb0ELb0ELi128EEEEEEEEEvNT_6ParamsE:
        .type           _ZN7cutlass13device_kernelIN5flash11enable_sm90INS1_16FlashAttnBwdSm90INS1_25CollectiveMainloopBwdSm90ILi2ELi2ELi2EN4cute5tupleIJNS5_1CILi1EEES8_S8_EEENS6_IJNS7_ILi64EEENS7_ILi128EEENS7_ILi96EEEEEENS_6half_tEfNS_4arch4Sm90ELb0ELb1ELb0ELb1ELb1ELb1ELb0ELb0ELi2ELi1ELi2ELi1ELb1EEENS1_24CollectiveEpilogueBwdGQAISD_fSG_Li256ELb1ELb1EEENS1_19SingleTileSchedulerILb1ELb0ELb0ELi128EEEEEEEEEvNT_6ParamsE,@function
        .size           _ZN7cutlass13device_kernelIN5flash11enable_sm90INS1_16FlashAttnBwdSm90INS1_25CollectiveMainloopBwdSm90ILi2ELi2ELi2EN4cute5tupleIJNS5_1CILi1EEES8_S8_EEENS6_IJNS7_ILi64EEENS7_ILi128EEENS7_ILi96EEEEEENS_6half_tEfNS_4arch4Sm90ELb0ELb1ELb0ELb1ELb1ELb1ELb0ELb0ELi2ELi1ELi2ELi1ELb1EEENS1_24CollectiveEpilogueBwdGQAISD_fSG_Li256ELb1ELb1EEENS1_19SingleTileSchedulerILb1ELb0ELb0ELi128EEEEEEEEEvNT_6ParamsE,(.L_x_129 - _ZN7cutlass13device_kernelIN5flash11enable_sm90INS1_16FlashAttnBwdSm90INS1_25CollectiveMainloopBwdSm90ILi2ELi2ELi2EN4cute5tupleIJNS5_1CILi1EEES8_S8_EEENS6_IJNS7_ILi64EEENS7_ILi128EEENS7_ILi96EEEEEENS_6half_tEfNS_4arch4Sm90ELb0ELb1ELb0ELb1ELb1ELb1ELb0ELb0ELi2ELi1ELi2ELi1ELb1EEENS1_24CollectiveEpilogueBwdGQAISD_fSG_Li256ELb1ELb1EEENS1_19SingleTileSchedulerILb1ELb0ELb0ELi128EEEEEEEEEvNT_6ParamsE)
        .other          _ZN7cutlass13device_kernelIN5flash11enable_sm90INS1_16FlashAttnBwdSm90INS1_25CollectiveMainloopBwdSm90ILi2ELi2ELi2EN4cute5tupleIJNS5_1CILi1EEES8_S8_EEENS6_IJNS7_ILi64EEENS7_ILi128EEENS7_ILi96EEEEEENS_6half_tEfNS_4arch4Sm90ELb0ELb1ELb0ELb1ELb1ELb1ELb0ELb0ELi2ELi1ELi2ELi1ELb1EEENS1_24CollectiveEpilogueBwdGQAISD_fSG_Li256ELb1ELb1EEENS1_19SingleTileSchedulerILb1ELb0ELb0ELi128EEEEEEEEEvNT_6ParamsE,@"STO_CUDA_ENTRY STV_DEFAULT"
_ZN7cutlass13device_kernelIN5flash11enable_sm90INS1_16FlashAttnBwdSm90INS1_25CollectiveMainloopBwdSm90ILi2ELi2ELi2EN4cute5tupleIJNS5_1CILi1EEES8_S8_EEENS6_IJNS7_ILi64EEENS7_ILi128EEENS7_ILi96EEEEEENS_6half_tEfNS_4arch4Sm90ELb0ELb1ELb0ELb1ELb1ELb1ELb0ELb0ELi2ELi1ELi2ELi1ELb1EEENS1_24CollectiveEpilogueBwdGQAISD_fSG_Li256ELb1ELb1EEENS1_19SingleTileSchedulerILb1ELb0ELb0ELi128EEEEEEEEEvNT_6ParamsE:
[----:B------:R-:W-:Y:S01]  /*0000*/  LDC R1, c[0x0][0x37c] ;  /* 0x0000df00ff017b82 */ /* 0x000fe20000000800 */
[----:B------:R-:W-:Y:S05]  /*0010*/  EXIT ;  /* 0x000000000000794d */ /* 0x000fea0003800000 */
.L_x_39:
        /* <DEDUP_REMOVED lines=14> */
.L_x_129:


//--------------------- .text._ZN7cutlass13device_kernelIN5flash11enable_sm90INS1_16FlashAttnBwdSm90INS1_25CollectiveMainloopBwdSm90ILi2ELi2ELi2EN4cute5tupleIJNS5_1CILi1EEES8_S8_EEENS6_IJNS7_ILi64EEENS7_ILi128EEENS7_ILi96EEEEEENS_6half_tEfNS_4arch4Sm90ELb1ELb0ELb0ELb0ELb0ELb1ELb0ELb0ELi2ELi1ELi2ELi1ELb1EEENS1_21CollectiveEpilogueBwdISD_SE_SG_Li256ELb0ELb0ELi1EEENS1_25SingleTileBwdLPTSchedulerILb0ELi128ELb0EEEEEEEEEvNT_6ParamsE --------------------------
	.section	.text._ZN7cutlass13device_kernelIN5flash11enable_sm90INS1_16FlashAttnBwdSm90INS1_25CollectiveMainloopBwdSm90ILi2ELi2ELi2EN4cute5tupleIJNS5_1CILi1EEES8_S8_EEENS6_IJNS7_ILi64EEENS7_ILi128EEENS7_ILi96EEEEEENS_6half_tEfNS_4arch4Sm90ELb1ELb0ELb0ELb0ELb0ELb1ELb0ELb0ELi2ELi1ELi2ELi1ELb1EEENS1_21CollectiveEpilogueBwdISD_SE_SG_Li256ELb0ELb0ELi1EEENS1_25SingleTileBwdLPTSchedulerILb0ELi128ELb0EEEEEEEEEvNT_6ParamsE,"ax",@progbits
	.align	128
.text._ZN7cutlass13device_kernelIN5flash11enable_sm90INS1_16FlashAttnBwdSm90INS1_25CollectiveMainloopBwdSm90ILi2ELi2ELi2EN4cute5tupleIJNS5_1CILi1EEES8_S8_EEENS6_IJNS7_ILi64EEENS7_ILi128EEENS7_ILi96EEEEEENS_6half_tEfNS_4arch4Sm90ELb1ELb0ELb0ELb0ELb0ELb1ELb0ELb0ELi2ELi1ELi2ELi1ELb1EEENS1_21CollectiveEpilogueBwdISD_SE_SG_Li256ELb0ELb0ELi1EEENS1_25SingleTileBwdLPTSchedulerILb0ELi128ELb0EEEEEEEEEvNT_6ParamsE:
        .type           _ZN7cutlass13device_kernelIN5flash11enable_sm90INS1_16FlashAttnBwdSm90INS1_25CollectiveMainloopBwdSm90ILi2ELi2ELi2EN4cute5tupleIJNS5_1CILi1EEES8_S8_EEENS6_IJNS7_ILi64EEENS7_ILi128EEENS7_ILi96EEEEEENS_6half_tEfNS_4arch4Sm90ELb1ELb0ELb0ELb0ELb0ELb1ELb0ELb0ELi2ELi1ELi2ELi1ELb1EEENS1_21CollectiveEpilogueBwdISD_SE_SG_Li256ELb0ELb0ELi1EEENS1_25SingleTileBwdLPTSchedulerILb0ELi128ELb0EEEEEEEEEvNT_6ParamsE,@function
        .size           _ZN7cutlass13device_kernelIN5flash11enable_sm90INS1_16FlashAttnBwdSm90INS1_25CollectiveMainloopBwdSm90ILi2ELi2ELi2EN4cute5tupleIJNS5_1CILi1EEES8_S8_EEENS6_IJNS7_ILi64EEENS7_ILi128EEENS7_ILi96EEEEEENS_6half_tEfNS_4arch4Sm90ELb1ELb0ELb0ELb0ELb0ELb1ELb0ELb0ELi2ELi1ELi2ELi1ELb1EEENS1_21CollectiveEpilogueBwdISD_SE_SG_Li256ELb0ELb0ELi1EEENS1_25SingleTileBwdLPTSchedulerILb0ELi128ELb0EEEEEEEEEvNT_6ParamsE,(.L_x_130 - _ZN7cutlass13device_kernelIN5flash11enable_sm90INS1_16FlashAttnBwdSm90INS1_25CollectiveMainloopBwdSm90ILi2ELi2ELi2EN4cute5tupleIJNS5_1CILi1EEES8_S8_EEENS6_IJNS7_ILi64EEENS7_ILi128EEENS7_ILi96EEEEEENS_6half_tEfNS_4arch4Sm90ELb1ELb0ELb0ELb0ELb0ELb1ELb0ELb0ELi2ELi1ELi2ELi1ELb1EEENS1_21CollectiveEpilogueBwdISD_SE_SG_Li256ELb0ELb0ELi1EEENS1_25SingleTileBwdLPTSchedulerILb0ELi128ELb0EEEEEEEEEvNT_6ParamsE)
        .other          _ZN7cutlass13device_kernelIN5flash11enable_sm90INS1_16FlashAttnBwdSm90INS1_25CollectiveMainloopBwdSm90ILi2ELi2ELi2EN4cute5tupleIJNS5_1CILi1EEES8_S8_EEENS6_IJNS7_ILi64EEENS7_ILi128EEENS7_ILi96EEEEEENS_6half_tEfNS_4arch4Sm90ELb1ELb0ELb0ELb0ELb0ELb1ELb0ELb0ELi2ELi1ELi2ELi1ELb1EEENS1_21CollectiveEpilogueBwdISD_SE_SG_Li256ELb0ELb0ELi1EEENS1_25SingleTileBwdLPTSchedulerILb0ELi128ELb0EEEEEEEEEvNT_6ParamsE,@"STO_CUDA_ENTRY STV_DEFAULT"
_ZN7cutlass13device_kernelIN5flash11enable_sm90INS1_16FlashAttnBwdSm90INS1_25CollectiveMainloopBwdSm90ILi2ELi2ELi2EN4cute5tupleIJNS5_1CILi1EEES8_S8_EEENS6_IJNS7_ILi64EEENS7_ILi128EEENS7_ILi96EEEEEENS_6half_tEfNS_4arch4Sm90ELb1ELb0ELb0ELb0ELb0ELb1ELb0ELb0ELi2ELi1ELi2ELi1ELb1EEENS1_21CollectiveEpilogueBwdISD_SE_SG_Li256ELb0ELb0ELi1EEENS1_25SingleTileBwdLPTSchedulerILb0ELi128ELb0EEEEEEEEEvNT_6ParamsE:
[----:B------:R-:W-:Y:S01]  /*0000*/  LDC R1, c[0x0][0x37c] ;  /* 0x0000df00ff017b82 */ /* 0x000fe20000000800 */
[----:B------:R-:W-:Y:S05]  /*0010*/  EXIT ;  /* 0x000000000000794d */ /* 0x000fea0003800000 */
.L_x_40:
        /* <DEDUP_REMOVED lines=14> */
.L_x_130:


//--------------------- .text._ZN7cutlass13device_kernelIN5flash11enable_sm90INS1_16FlashAttnBwdSm90INS1_25CollectiveMainloopBwdSm90ILi2ELi2ELi2EN4cute5tupleIJNS5_1CILi1EEES8_S8_EEENS6_IJNS7_ILi64EEENS7_ILi128EEENS7_ILi96EEEEEENS_6half_tEfNS_4arch4Sm90ELb1ELb0ELb0ELb0ELb1ELb1ELb0ELb0ELi2ELi1ELi2ELi1ELb1EEENS1_21CollectiveEpilogueBwdISD_SE_SG_Li256ELb0ELb0ELi1EEENS1_25SingleTileBwdLPTSchedulerILb0ELi128ELb1EEEEEEEEEvNT_6ParamsE --------------------------
	.section	.text._ZN7cutlass13device_kernelIN5flash11enable_sm90INS1_16FlashAttnBwdSm90INS1_25CollectiveMainloopBwdSm90ILi2ELi2ELi2EN4cute5tupleIJNS5_1CILi1EEES8_S8_EEENS6_IJNS7_ILi64EEENS7_ILi128EEENS7_ILi96EEEEEENS_6half_tEfNS_4arch4Sm90ELb1ELb0ELb0ELb0ELb1ELb1ELb0ELb0ELi2ELi1ELi2ELi1ELb1EEENS1_21CollectiveEpilogueBwdISD_SE_SG_Li256ELb0ELb0ELi1EEENS1_25SingleTileBwdLPTSchedulerILb0ELi128ELb1EEEEEEEEEvNT_6ParamsE,"ax",@progbits
	.align	128
.text._ZN7cutlass13device_kernelIN5flash11enable_sm90INS1_16FlashAttnBwdSm90INS1_25CollectiveMainloopBwdSm90ILi2ELi2ELi2EN4cute5tupleIJNS5_1CILi1EEES8_S8_EEENS6_IJNS7_ILi64EEENS7_ILi128EEENS7_ILi96EEEEEENS_6half_tEfNS_4arch4Sm90ELb1ELb0ELb0ELb0ELb1ELb1ELb0ELb0ELi2ELi1ELi2ELi1ELb1EEENS1_21CollectiveEpilogueBwdISD_SE_SG_Li256ELb0ELb0ELi1EEENS1_25SingleTileBwdLPTSchedulerILb0ELi128ELb1EEEEEEEEEvNT_6ParamsE:
        .type           _ZN7cutlass13device_kernelIN5flash11enable_sm90INS1_16FlashAttnBwdSm90INS1_25CollectiveMainloopBwdSm90ILi2ELi2ELi2EN4cute5tupleIJNS5_1CILi1EEES8_S8_EEENS6_IJNS7_ILi64EEENS7_ILi128EEENS7_ILi96EEEEEENS_6half_tEfNS_4arch4Sm90ELb1ELb0ELb0ELb0ELb1ELb1ELb0ELb0ELi2ELi1ELi2ELi1ELb1EEENS1_21CollectiveEpilogueBwdISD_SE_SG_Li256ELb0ELb0ELi1EEENS1_25SingleTileBwdLPTSchedulerILb0ELi128ELb1EEEEEEEEEvNT_6ParamsE,@function
        .size           _ZN7cutlass13device_kernelIN5flash11enable_sm90INS1_16FlashAttnBwdSm90INS1_25CollectiveMainloopBwdSm90ILi2ELi2ELi2EN4cute5tupleIJNS5_1CILi1EEES8_S8_EEENS6_IJNS7_ILi64EEENS7_ILi128EEENS7_ILi96EEEEEENS_6half_tEfNS_4arch4Sm90ELb1ELb0ELb0ELb0ELb1ELb1ELb0ELb0ELi2ELi1ELi2ELi1ELb1EEENS1_21CollectiveEpilogueBwdISD_SE_SG_Li256ELb0ELb0ELi1EEENS1_25SingleTileBwdLPTSchedulerILb0ELi128ELb1EEEEEEEEEvNT_6ParamsE,(.L_x_131 - _ZN7cutlass13device_kernelIN5flash11enable_sm90INS1_16FlashAttnBwdSm90INS1_25CollectiveMainloopBwdSm90ILi2ELi2ELi2EN4cute5tupleIJNS5_1CILi1EEES8_S8_EEENS6_IJNS7_ILi64EEENS7_ILi128EEENS7_ILi96EEEEEENS_6half_tEfNS_4arch4Sm90ELb1ELb0ELb0ELb0ELb1ELb1ELb0ELb0ELi2ELi1ELi2ELi1ELb1EEENS1_21CollectiveEpilogueBwdISD_SE_SG_Li256ELb0ELb0ELi1EEENS1_25SingleTileBwdLPTSchedulerILb0ELi128ELb1EEEEEEEEEvNT_6ParamsE)
        .other          _ZN7cutlass13device_kernelIN5flash11enable_sm90INS1_16FlashAttnBwdSm90INS1_25CollectiveMainloopBwdSm90ILi2ELi2ELi2EN4cute5tupleIJNS5_1CILi1EEES8_S8_EEENS6_IJNS7_ILi64EEENS7_ILi128EEENS7_ILi96EEEEEENS_6half_tEfNS_4arch4Sm90ELb1ELb0ELb0ELb0ELb1ELb1ELb0ELb0ELi2ELi1ELi2ELi1ELb1EEENS1_21CollectiveEpilogueBwdISD_SE_SG_Li256ELb0ELb0ELi1EEENS1_25SingleTileBwdLPTSchedulerILb0ELi128ELb1EEEEEEEEEvNT_6ParamsE,@"STO_CUDA_ENTRY STV_DEFAULT"
_ZN7cutlass13device_kernelIN5flash11enable_sm90INS1_16FlashAttnBwdSm90INS1_25CollectiveMainloopBwdSm90ILi2ELi2ELi2EN4cute5tupleIJNS5_1CILi1EEES8_S8_EEENS6_IJNS7_ILi64EEENS7_ILi128EEENS7_ILi96EEEEEENS_6half_tEfNS_4arch4Sm90ELb1ELb0ELb0ELb0ELb1ELb1ELb0ELb0ELi2ELi1ELi2ELi1ELb1EEENS1_21CollectiveEpilogueBwdISD_SE_SG_Li256ELb0ELb0ELi1EEENS1_25SingleTileBwdLPTSchedulerILb0ELi128ELb1EEEEEEEEEvNT_6ParamsE:
[----:B------:R-:W-:Y:S01]  /*0000*/  LDC R1, c[0x0][0x37c] ;  /* 0x0000df00ff017b82 */ /* 0x000fe20000000800 */
[----:B------:R-:W-:Y:S05]  /*0010*/  EXIT ;  /* 0x000000000000794d */ /* 0x000fea0003800000 */
.L_x_41:
        /* <DEDUP_REMOVED lines=14> */
.L_x_131:


//--------------------- .text._ZN7cutlass13device_kernelIN5flash11enable_sm90INS1_16FlashAttnBwdSm90INS1_25CollectiveMainloopBwdSm90ILi2ELi2ELi2EN4cute5tupleIJNS5_1CILi1EEES8_S8_EEENS6_IJNS7_ILi64EEENS7_ILi128EEENS7_ILi96EEEEEENS_6half_tEfNS_4arch4Sm90ELb1ELb0ELb0ELb0ELb0ELb1ELb0ELb0ELi2ELi1ELi2ELi1ELb1EEENS1_24CollectiveEpilogueBwdGQAISD_fSG_Li256ELb0ELb0EEENS1_25SingleTileBwdLPTSchedulerILb0ELi128ELb0EEEEEEEEEvNT_6ParamsE --------------------------
	.section	.text._ZN7cutlass13device_kernelIN5flash11enable_sm90INS1_16FlashAttnBwdSm90INS1_25CollectiveMainloopBwdSm90ILi2ELi2ELi2EN4cute5tupleIJNS5_1CILi1EEES8_S8_EEENS6_IJNS7_ILi64EEENS7_ILi128EEENS7_ILi96EEEEEENS_6half_tEfNS_4arch4Sm90ELb1ELb0ELb0ELb0ELb0ELb1ELb0ELb0ELi2ELi1ELi2ELi1ELb1EEENS1_24CollectiveEpilogueBwdGQAISD_fSG_Li256ELb0ELb0EEENS1_25SingleTileBwdLPTSchedulerILb0ELi128ELb0EEEEEEEEEvNT_6ParamsE,"ax",@progbits
	.align	128
.text._ZN7cutlass13device_kernelIN5flash11enable_sm90INS1_16FlashAttnBwdSm90INS1_25CollectiveMainloopBwdSm90ILi2ELi2ELi2EN4cute5tupleIJNS5_1CILi1EEES8_S8_EEENS6_IJNS7_ILi64EEENS7_ILi128EEENS7_ILi96EEEEEENS_6half_tEfNS_4arch4Sm90ELb1ELb0ELb0ELb0ELb0ELb1ELb0ELb0ELi2ELi1ELi2ELi1ELb1EEENS1_24CollectiveEpilogueBwdGQAISD_fSG_Li256ELb0ELb0EEENS1_25SingleTileBwdLPTSchedulerILb0ELi128ELb0EEEEEEEEEvNT_6ParamsE:
        .type           _ZN7cutlass13device_kernelIN5flash11enable_sm90INS1_16FlashAttnBwdSm90INS1_25CollectiveMainloopBwdSm90ILi2ELi2ELi2EN4cute5tupleIJNS5_1CILi1EEES8_S8_EEENS6_IJNS7_ILi64EEENS7_ILi128EEENS7_ILi96EEEEEENS_6half_tEfNS_4arch4Sm90ELb1ELb0ELb0ELb0ELb0ELb1ELb0ELb0ELi2ELi1ELi2ELi1ELb1EEENS1_24CollectiveEpilogueBwdGQAISD_fSG_Li256ELb0ELb0EEENS1_25SingleTileBwdLPTSchedulerILb0ELi128ELb0EEEEEEEEEvNT_6ParamsE,@function
        .size           _ZN7cutlass13device_kernelIN5flash11enable_sm90INS1_16FlashAttnBwdSm90INS1_25CollectiveMainloopBwdSm90ILi2ELi2ELi2EN4cute5tupleIJNS5_1CILi1EEES8_S8_EEENS6_IJNS7_ILi64EEENS7_ILi128EEENS7_ILi96EEEEEENS_6half_tEfNS_4arch4Sm90ELb1ELb0ELb0ELb0ELb0ELb1ELb0ELb0ELi2ELi1ELi2ELi1ELb1EEENS1_24CollectiveEpilogueBwdGQAISD_fSG_Li256ELb0ELb0EEENS1_25SingleTileBwdLPTSchedulerILb0ELi128ELb0EEEEEEEEEvNT_6ParamsE,(.L_x_132 - _ZN7cutlass13device_kernelIN5flash11enable_sm90INS1_16FlashAttnBwdSm90INS1_25CollectiveMainloopBwdSm90ILi2ELi2ELi2EN4cute5tupleIJNS5_1CILi1EEES8_S8_EEENS6_IJNS7_ILi64EEENS7_ILi128EEENS7_ILi96EEEEEENS_6half_tEfNS_4arch4Sm90ELb1ELb0ELb0ELb0ELb0ELb1ELb0ELb0ELi2ELi1ELi2ELi1ELb1EEENS1_24CollectiveEpilogueBwdGQAISD_fSG_Li256ELb0ELb0EEENS1_25SingleTileBwdLPTSchedulerILb0ELi128ELb0EEEEEEEEEvNT_6ParamsE)
        .other          _ZN7cutlass13device_kernelIN5flash11enable_sm90INS1_16FlashAttnBwdSm90INS1_25CollectiveMainloopBwdSm90ILi2ELi2ELi2EN4cute5tupleIJNS5_1CILi1EEES8_S8_EEENS6_IJNS7_ILi64EEENS7_ILi128EEENS7_ILi96EEEEEENS_6half_tEfNS_4arch4Sm90ELb1ELb0ELb0ELb0ELb0ELb1ELb0ELb0ELi2ELi1ELi2ELi1ELb1EEENS1_24CollectiveEpilogueBwdGQAISD_fSG_Li256ELb0ELb0EEENS1_25SingleTileBwdLPTSchedulerILb0ELi128ELb0EEEEEEEEEvNT_6ParamsE,@"STO_CUDA_ENTRY STV_DEFAULT"
_ZN7cutlass13device_kernelIN5flash11enable_sm90INS1_16FlashAttnBwdSm90INS1_25CollectiveMainloopBwdSm90ILi2ELi2ELi2EN4cute5tupleIJNS5_1CILi1EEES8_S8_EEENS6_IJNS7_ILi64EEENS7_ILi128EEENS7_ILi96EEEEEENS_6half_tEfNS_4arch4Sm90ELb1ELb0ELb0ELb0ELb0ELb1ELb0ELb0ELi2ELi1ELi2ELi1ELb1EEENS1_24CollectiveEpilogueBwdGQAISD_fSG_Li256ELb0ELb0EEENS1_25SingleTileBwdLPTSchedulerILb0ELi128ELb0EEEEEEEEEvNT_6ParamsE:
[----:B------:R-:W-:Y:S01]  /*0000*/  LDC R1, c[0x0][0x37c] ;  /* 0x0000df00ff017b82 */ /* 0x000fe20000000800 */
[----:B------:R-:W-:Y:S05]  /*0010*/  EXIT ;  /* 0x000000000000794d */ /* 0x000fea0003800000 */
.L_x_42:
        /* <DEDUP_REMOVED lines=14> */
.L_x_132:


//--------------------- .text._ZN7cutlass13device_kernelIN5flash11enable_sm90INS1_16FlashAttnBwdSm90INS1_25CollectiveMainloopBwdSm90ILi2ELi2ELi2EN4cute5tupleIJNS5_1CILi1EEES8_S8_EEENS6_IJNS7_ILi64EEENS7_ILi128EEENS7_ILi96EEEEEENS_6half_tEfNS_4arch4Sm90ELb1ELb0ELb0ELb0ELb1ELb1ELb0ELb0ELi2ELi1ELi2ELi1ELb1EEENS1_24CollectiveEpilogueBwdGQAISD_fSG_Li256ELb0ELb1EEENS1_25SingleTileBwdLPTSchedulerILb0ELi128ELb1EEEEEEEEEvNT_6ParamsE --------------------------
	.section	.text._ZN7cutlass13device_kernelIN5flash11enable_sm90INS1_16FlashAttnBwdSm90INS1_25CollectiveMainloopBwdSm90ILi2ELi2ELi2EN4cute5tupleIJNS5_1CILi1EEES8_S8_EEENS6_IJNS7_ILi64EEENS7_ILi128EEENS7_ILi96EEEEEENS_6half_tEfNS_4arch4Sm90ELb1ELb0ELb0ELb0ELb1ELb1ELb0ELb0ELi2ELi1ELi2ELi1ELb1EEENS1_24CollectiveEpilogueBwdGQAISD_fSG_Li256ELb0ELb1EEENS1_25SingleTileBwdLPTSchedulerILb0ELi128ELb1EEEEEEEEEvNT_6ParamsE,"ax",@progbits
	.align	128
.text._ZN7cutlass13device_kernelIN5flash11enable_sm90INS1_16FlashAttnBwdSm90INS1_25CollectiveMainloopBwdSm90ILi2ELi2ELi2EN4cute5tupleIJNS5_1CILi1EEES8_S8_EEENS6_IJNS7_ILi64EEENS7_ILi128EEENS7_ILi96EEEEEENS_6half_tEfNS_4arch4Sm90ELb1ELb0ELb0ELb0ELb1ELb1ELb0ELb0ELi2ELi1ELi2ELi1ELb1EEENS1_24CollectiveEpilogueBwdGQAISD_fSG_Li256ELb0ELb1EEENS1_25SingleTileBwdLPTSchedulerILb0ELi128ELb1EEEEEEEEEvNT_6ParamsE:
        .type           _ZN7cutlass13device_kernelIN5flash11enable_sm90INS1_16FlashAttnBwdSm90INS1_25CollectiveMainloopBwdSm90ILi2ELi2ELi2EN4cute5tupleIJNS5_1CILi1EEES8_S8_EEENS6_IJNS7_ILi64EEENS7_ILi128EEENS7_ILi96EEEEEENS_6half_tEfNS_4arch4Sm90ELb1ELb0ELb0ELb0ELb1ELb1ELb0ELb0ELi2ELi1ELi2ELi1ELb1EEENS1_24CollectiveEpilogueBwdGQAISD_fSG_Li256ELb0ELb1EEENS1_25SingleTileBwdLPTSchedulerILb0ELi128ELb1EEEEEEEEEvNT_6ParamsE,@function
        .size           _ZN7cutlass13device_kernelIN5flash11enable_sm90INS1_16FlashAttnBwdSm90INS1_25CollectiveMainloopBwdSm90ILi2ELi2ELi2EN4cute5tupleIJNS5_1CILi1EEES8_S8_EEENS6_IJNS7_ILi64EEENS7_ILi128EEENS7_ILi96EEEEEENS_6half_tEfNS_4arch4Sm90ELb1ELb0ELb0ELb0ELb1ELb1ELb0ELb0ELi2ELi1ELi2ELi1ELb1EEENS1_24CollectiveEpilogueBwdGQAISD_fSG_Li256ELb0ELb1EEENS1_25SingleTileBwdLPTSchedulerILb0ELi128ELb1EEEEEEEEEvNT_6ParamsE,(.L_x_133 - _ZN7cutlass13device_kernelIN5flash11enable_sm90INS1_16FlashAttnBwdSm90INS1_25CollectiveMainloopBwdSm90ILi2ELi2ELi2EN4cute5tupleIJNS5_1CILi1EEES8_S8_EEENS6_IJNS7_ILi64EEENS7_ILi128EEENS7_ILi96EEEEEENS_6half_tEfNS_4arch4Sm90ELb1ELb0ELb0ELb0ELb1ELb1ELb0ELb0ELi2ELi1ELi2ELi1ELb1EEENS1_24CollectiveEpilogueBwdGQAISD_fSG_Li256ELb0ELb1EEENS1_25SingleTileBwdLPTSchedulerILb0ELi128ELb1EEEEEEEEEvNT_6ParamsE)
        .other          _ZN7cutlass13device_kernelIN5flash11enable_sm90INS1_16FlashAttnBwdSm90INS1_25CollectiveMainloopBwdSm90ILi2ELi2ELi2EN4cute5tupleIJNS5_1CILi1EEES8_S8_EEENS6_IJNS7_ILi64EEENS7_ILi128EEENS7_ILi96EEEEEENS_6half_tEfNS_4arch4Sm90ELb1ELb0ELb0ELb0ELb1ELb1ELb0ELb0ELi2ELi1ELi2ELi1ELb1EEENS1_24CollectiveEpilogueBwdGQAISD_fSG_Li256ELb0ELb1EEENS1_25SingleTileBwdLPTSchedulerILb0ELi128ELb1EEEEEEEEEvNT_6ParamsE,@"STO_CUDA_ENTRY STV_DEFAULT"
_ZN7cutlass13device_kernelIN5flash11enable_sm90INS1_16FlashAttnBwdSm90INS1_25CollectiveMainloopBwdSm90ILi2ELi2ELi2EN4cute5tupleIJNS5_1CILi1EEES8_S8_EEENS6_IJNS7_ILi64EEENS7_ILi128EEENS7_ILi96EEEEEENS_6half_tEfNS_4arch4Sm90ELb1ELb0ELb0ELb0ELb1ELb1ELb0ELb0ELi2ELi1ELi2ELi1ELb1EEENS1_24CollectiveEpilogueBwdGQAISD_fSG_Li256ELb0ELb1EEENS1_25SingleTileBwdLPTSchedulerILb0ELi128ELb1EEEEEEEEEvNT_6ParamsE:
[----:B------:R-:W-:Y:S01]  /*0000*/  LDC R1, c[0x0][0x37c] ;  /* 0x0000df00ff017b82 */ /* 0x000fe20000000800 */
[----:B------:R-:W-:Y:S05]  /*0010*/  EXIT ;  /* 0x000000000000794d */ /* 0x000fea0003800000 */
.L_x_43:
        /* <DEDUP_REMOVED lines=14> */
.L_x_133:


//--------------------- .text._ZN7cutlass13device_kernelIN5flash22FlashAttnBwdPreprocessIN4cute5tupleIJNS3_1CILi64EEENS5_ILi96EEEEEENS_6half_tEfNS_4arch4Sm90ELb1ELb0EEEEEvNT_6ParamsE --------------------------
	.section	.text._ZN7cutlass13device_kernelIN5flash22FlashAttnBwdPreprocessIN4cute5tupleIJNS3_1CILi64EEENS5_ILi96EEEEEENS_6half_tEfNS_4arch4Sm90ELb1ELb0EEEEEvNT_6ParamsE,"ax",@progbits
	.align	128
.text._ZN7cutlass13device_kernelIN5flash22FlashAttnBwdPreprocessIN4cute5tupleIJNS3_1CILi64EEENS5_ILi96EEEEEENS_6half_tEfNS_4arch4Sm90ELb1ELb0EEEEEvNT_6ParamsE:
        .type           _ZN7cutlass13device_kernelIN5flash22FlashAttnBwdPreprocessIN4cute5tupleIJNS3_1CILi64EEENS5_ILi96EEEEEENS_6half_tEfNS_4arch4Sm90ELb1ELb0EEEEEvNT_6ParamsE,@function
        .size           _ZN7cutlass13device_kernelIN5flash22FlashAttnBwdPreprocessIN4cute5tupleIJNS3_1CILi64EEENS5_ILi96EEEEEENS_6half_tEfNS_4arch4Sm90ELb1ELb0EEEEEvNT_6ParamsE,(.L_x_134 - _ZN7cutlass13device_kernelIN5flash22FlashAttnBwdPreprocessIN4cute5tupleIJNS3_1CILi64EEENS5_ILi96EEEEEENS_6half_tEfNS_4arch4Sm90ELb1ELb0EEEEEvNT_6ParamsE)
        .other          _ZN7cutlass13device_kernelIN5flash22FlashAttnBwdPreprocessIN4cute5tupleIJNS3_1CILi64EEENS5_ILi96EEEEEENS_6half_tEfNS_4arch4Sm90ELb1ELb0EEEEEvNT_6ParamsE,@"STO_CUDA_ENTRY STV_DEFAULT"
_ZN7cutlass13device_kernelIN5flash22FlashAttnBwdPreprocessIN4cute5tupleIJNS3_1CILi64EEENS5_ILi96EEEEEENS_6half_tEfNS_4arch4Sm90ELb1ELb0EEEEEvNT_6ParamsE:
[----:B------:R-:W-:Y:S01]  /*0000*/  LDC R1, c[0x0][0x37c] ;  /* 0x0000df00ff017b82 */ /* 0x000fe20000000800 */
[----:B------:R-:W0:Y:S07]  /*0010*/  S2R R0, SR_CTAID.X ;  /* 0x0000000000007919 */ /* 0x000e2e0000002500 */
[----:B------:R-:W0:Y:S01]  /*0020*/  LDC R5, c[0x0][0x388] ;  /* 0x0000e200ff057b82 */ /* 0x000e220000000800 */
[----:B------:R-:W1:Y:S01]  /*0030*/  LDCU.64 UR4, c[0x0][0x358] ;  /* 0x00006b00ff0477ac */ /* 0x000e620008000a00 */
[----:B------:R-:W2:Y:S06]  /*0040*/  S2R R3, SR_TID.X ;  /* 0x0000000000037919 */ /* 0x000eac0000002100 */
[----:B------:R-:W3:Y:S08]  /*0050*/  S2UR UR6, SR_CTAID.Y ;  /* 0x00000000000679c3 */ /* 0x000ef00000002600 */
[----:B------:R-:W3:Y:S08]  /*0060*/  LDC.64 R8, c[0x0][0x400] ;  /* 0x00010000ff087b82 */ /* 0x000ef00000000a00 */
[----:B------:R-:W4:Y:S01]  /*0070*/  S2UR UR7, SR_CTAID.Z ;  /* 0x00000000000779c3 */ /* 0x000f220000002700 */
[----:B0-----:R-:W-:-:S07]  /*0080*/  IMAD R2, R0, -0x40, R5 ;  /* 0xffffffc000027824 */ /* 0x001fce00078e0205 */
[----:B------:R-:W4:Y:S01]  /*0090*/  LDC.64 R10, c[0x0][0x408] ;  /* 0x00010200ff0a7b82 */ /* 0x000f220000000a00 */
[----:B--2---:R-:W-:-:S04]  /*00a0*/  ISETP.GE.AND P0, PT, R3, R2, PT ;  /* 0x000000020300720c */ /* 0x004fc80003f06270 */
[----:B------:R-:W-:-:S13]  /*00b0*/  ISETP.GT.U32.OR P0, PT, R3, 0x3f, P0 ;  /* 0x0000003f0300780c */ /* 0x000fda0000704470 */
[----:B------:R-:W0:Y:S01]  /*00c0*/  @!P0 LDC.64 R18, c[0x0][0x3f8] ;  /* 0x0000fe00ff128b82 */ /* 0x000e220000000a00 */
[----:B------:R-:W-:Y:S02]  /*00d0*/  @!P0 LEA R6, R0, R3, 0x6 ;  /* 0x0000000300068211 */ /* 0x000fe400078e30ff */
[----:B------:R-:W-:-:S03]  /*00e0*/  @!P0 MOV R7, RZ ;  /* 0x000000ff00078202 */ /* 0x000fc60000000f00 */
[----:B---3--:R-:W-:-:S04]  /*00f0*/  @!P0 IMAD.WIDE.U32 R6, R8, UR6, R6 ;  /* 0x0000000608068c25 */ /* 0x008fc8000f8e0006 */
[----:B------:R-:W-:Y:S02]  /*0100*/  @!P0 IMAD R7, R9, UR6, R7 ;  /* 0x0000000609078c24 */ /* 0x000fe4000f8e0207 */
[----:B----4-:R-:W-:-:S04]  /*0110*/  @!P0 IMAD.WIDE.U32 R6, R10, UR7, R6 ;  /* 0x000000070a068c25 */ /* 0x010fc8000f8e0006 */
[----:B------:R-:W-:Y:S01]  /*0120*/  @!P0 IMAD R4, R11, UR7, R7 ;  /* 0x000000070b048c24 */ /* 0x000fe2000f8e0207 */
[----:B0-----:R-:W-:-:S04]  /*0130*/  @!P0 LEA R18, P1, R6, R18, 0x2 ;  /* 0x0000001206128211 */ /* 0x001fc800078210ff */
[----:B------:R-:W-:Y:S02]  /*0140*/  @!P0 LEA.HI.X R19, R6, R19, R4, 0x2, P1 ;  /* 0x0000001306138211 */ /* 0x000fe400008f1404 */
[----:B------:R-:W-:Y:S02]  /*0150*/  MOV R4, 0x7f800000 ;  /* 0x7f80000000047802 */ /* 0x000fe40000000f00 */
[----:B------:R-:W-:-:S04]  /*0160*/  SHF.R.U32.HI R32, RZ, 0x2, R3 ;  /* 0x00000002ff207819 */ /* 0x000fc80000011603 */
[----:B-1----:R0:W5:Y:S01]  /*0170*/  @!P0 LDG.E R4, desc[UR4][R18.64] ;  /* 0x0000000412048981 */ /* 0x002162000c1e1900 */
[----:B------:R-:W-:Y:S01]  /*0180*/  ISETP.GE.AND P0, PT, R32, R2, PT ;  /* 0x000000022000720c */ /* 0x000fe20003f06270 */
[----:B------:R-:W-:Y:S01]  /*0190*/  BSSY.RECONVERGENT B0, `(.L_x_44) ;  /* 0x000002a000007945 */ /* 0x000fe20003800200 */
[----:B------:R-:W-:Y:S01]  /*01a0*/  SHF.L.U32 R6, R3, 0x3, RZ ;  /* 0x0000000303067819 */ /* 0x000fe200000006ff */
[----:B------:R-:W-:Y:S01]  /*01b0*/  HFMA2 R33, -RZ, RZ, 0, 0 ;  /* 0x00000000ff217431 */ /* 0x000fe200000001ff */
[----:B------:R-:W-:Y:S02]  /*01c0*/  CS2R R8, SRZ ;  /* 0x0000000000087805 */ /* 0x000fe4000001ff00 */
[----:B------:R-:W-:Y:S02]  /*01d0*/  CS2R R10, SRZ ;  /* 0x00000000000a7805 */ /* 0x000fe4000001ff00 */
[----:B------:R-:W-:Y:S02]  /*01e0*/  LOP3.LUT R6, R6, 0x18, RZ, 0xc0, !PT ;  /* 0x0000001806067812 */ /* 0x000fe400078ec0ff */
[----:B------:R-:W-:-:S02]  /*01f0*/  CS2R R12, SRZ ;  /* 0x00000000000c7805 */ /* 0x000fc4000001ff00 */
[----:B------:R-:W-:Y:S02]  /*0200*/  CS2R R14, SRZ ;  /* 0x00000000000e7805 */ /* 0x000fe4000001ff00 */
[----:B------:R-:W-:Y:S02]  /*0210*/  CS2R R16, SRZ ;  /* 0x0000000000107805 */ /* 0x000fe4000001ff00 */
[----:B0-----:R-:W-:Y:S02]  /*0220*/  CS2R R18, SRZ ;  /* 0x0000000000127805 */ /* 0x001fe4000001ff00 */
[----:B------:R-:W-:Y:S02]  /*0230*/  CS2R R20, SRZ ;  /* 0x0000000000147805 */ /* 0x000fe4000001ff00 */
[----:B------:R-:W-:Y:S02]  /*0240*/  CS2R R22, SRZ ;  /* 0x0000000000167805 */ /* 0x000fe4000001ff00 */
[----:B------:R-:W-:-:S02]  /*0250*/  CS2R R24, SRZ ;  /* 0x0000000000187805 */ /* 0x000fc4000001ff00 */
[----:B------:R-:W-:Y:S02]  /*0260*/  CS2R R26, SRZ ;  /* 0x00000000001a7805 */ /* 0x000fe4000001ff00 */
[----:B------:R-:W-:Y:S02]  /*0270*/  CS2R R28, SRZ ;  /* 0x00000000001c7805 */ /* 0x000fe4000001ff00 */
[----:B------:R-:W-:Y:S02]  /*0280*/  CS2R R30, SRZ ;  /* 0x00000000001e7805 */ /* 0x000fe4000001ff00 */
[C---:B------:R-:W-:Y:S02]  /*0290*/  LOP3.LUT R40, R6.reuse, 0x20, RZ, 0xfc, !PT ;  /* 0x0000002006287812 */ /* 0x040fe400078efcff */
[----:B------:R-:W-:Y:S01]  /*02a0*/  LOP3.LUT R41, R6, 0x40, RZ, 0xfc, !PT ;  /* 0x0000004006297812 */ /* 0x000fe200078efcff */
[----:B------:R-:W-:Y:S06]  /*02b0*/  @P0 BRA `(.L_x_45) ;  /* 0x00000000005c0947 */ /* 0x000fec0003800000 */
[----:B------:R-:W0:Y:S01]  /*02c0*/  LDC.64 R34, c[0x0][0x3a0] ;  /* 0x0000e800ff227b82 */ /* 0x000e220000000a00 */
[----:B------:R-:W-:Y:S01]  /*02d0*/  MOV R7, RZ ;  /* 0x000000ff00077202 */ /* 0x000fe20000000f00 */
[----:B------:R-:W1:Y:S01]  /*02e0*/  LDCU.64 UR10, c[0x0][0x398] ;  /* 0x00007300ff0a77ac */ /* 0x000e620008000a00 */
[----:B------:R-:W2:Y:S05]  /*02f0*/  LDCU UR8, c[0x0][0x38c] ;  /* 0x00007180ff0877ac */ /* 0x000eaa0008000800 */
[----:B------:R-:W3:Y:S01]  /*0300*/  LDC.64 R36, c[0x0][0x3a8] ;  /* 0x0000ea00ff247b82 */ /* 0x000ee20000000a00 */
[----:B------:R-:W4:Y:S01]  /*0310*/  LDCU.64 UR12, c[0x0][0x380] ;  /* 0x00007000ff0c77ac */ /* 0x000f220008000a00 */
[----:B0-----:R-:W-:Y:S01]  /*0320*/  IMAD.WIDE.U32 R38, R34, UR6, R6 ;  /* 0x0000000622267c25 */ /* 0x001fe2000f8e0006 */
[----:B--2---:R-:W-:-:S02]  /*0330*/  ISETP.GE.AND P1, PT, R6, UR8, PT ;  /* 0x0000000806007c0c */ /* 0x004fc4000bf26270 */
[----:B------:R-:W-:Y:S01]  /*0340*/  ISETP.GE.AND P2, PT, R40, UR8, PT ;  /* 0x0000000828007c0c */ /* 0x000fe2000bf46270 */
[----:B------:R-:W-:Y:S01]  /*0350*/  IMAD R39, R35, UR6, R39 ;  /* 0x0000000623277c24 */ /* 0x000fe2000f8e0227 */
[----:B------:R-:W-:Y:S01]  /*0360*/  ISETP.GE.AND P3, PT, R41, UR8, PT ;  /* 0x0000000829007c0c */ /* 0x000fe2000bf66270 */
[----:B---3--:R-:W-:-:S04]  /*0370*/  IMAD.WIDE.U32 R34, R36, UR7, R38 ;  /* 0x0000000724227c25 */ /* 0x008fc8000f8e0026 */
[----:B------:R-:W-:-:S04]  /*0380*/  IMAD.WIDE.U32 R38, R0, 0x40, R32 ;  /* 0x0000004000267825 */ /* 0x000fc800078e0020 */
[----:B------:R-:W-:Y:S02]  /*0390*/  IMAD R35, R37, UR7, R35 ;  /* 0x0000000725237c24 */ /* 0x000fe4000f8e0223 */
[----:B-1----:R-:W-:Y:S02]  /*03a0*/  IMAD R37, R39, UR10, RZ ;  /* 0x0000000a27257c24 */ /* 0x002fe4000f8e02ff */
[----:B------:R-:W-:-:S04]  /*03b0*/  IMAD.WIDE.U32 R34, R38, UR10, R34 ;  /* 0x0000000a26227c25 */ /* 0x000fc8000f8e0022 */
[----:B------:R-:W-:Y:S01]  /*03c0*/  IMAD R37, R38, UR11, R37 ;  /* 0x0000000b26257c24 */ /* 0x000fe2000f8e0225 */
[----:B----4-:R-:W-:-:S04]  /*03d0*/  LEA R36, P4, R34, UR12, 0x1 ;  /* 0x0000000c22247c11 */ /* 0x010fc8000f8808ff */
[----:B------:R-:W-:-:S04]  /*03e0*/  IADD3 R35, PT, PT, R35, R37, RZ ;  /* 0x0000002523237210 */ /* 0x000fc80007ffe0ff */
[----:B------:R-:W-:-:S05]  /*03f0*/  LEA.HI.X R37, R34, UR13, R35, 0x1, P4 ;  /* 0x0000000d22257c11 */ /* 0x000fca000a0f0c23 */
[----:B------:R0:W5:Y:S04]  /*0400*/  @!P1 LDG.E.128 R8, desc[UR4][R36.64] ;  /* 0x0000000424089981 */ /* 0x000168000c1e1d00 */
[----:B------:R0:W5:Y:S04]  /*0410*/  @!P2 LDG.E.128 R12, desc[UR4][R36.64+0x40] ;  /* 0x00004004240ca981 */ /* 0x000168000c1e1d00 */
[----:B------:R0:W5:Y:S02]  /*0420*/  @!P3 LDG.E.128 R16, desc[UR4][R36.64+0x80] ;  /* 0x000080042410b981 */ /* 0x000164000c1e1d00 */
.L_x_45:
[----:B------:R-:W-:Y:S05]  /*0430*/  BSYNC.RECONVERGENT B0 ;  /* 0x0000000000007941 */ /* 0x000fea0003800200 */
.L_x_44:
[----:B------:R-:W-:Y:S04]  /*0440*/  BSSY.RECONVERGENT B0, `(.L_x_46) ;  /* 0x0000019000007945 */ /* 0x000fe80003800200 */
[----:B------:R-:W-:Y:S05]  /*0450*/  @P0 BRA `(.L_x_47) ;  /* 0x00000000005c0947 */ /* 0x000fea0003800000 */
[----:B------:R-:W1:Y:S01]  /*0460*/  LDC.64 R34, c[0x0][0x3c0] ;  /* 0x0000f000ff227b82 */ /* 0x000e620000000a00 */
[----:B------:R-:W2:Y:S01]  /*0470*/  LDCU.128 UR8, c[0x0][0x3b0] ;  /* 0x00007600ff0877ac */ /* 0x000ea20008000c00 */
[----:B------:R-:W-:Y:S01]  /*0480*/  MOV R38, R6 ;  /* 0x0000000600267202 */ /* 0x000fe20000000f00 */
[----:B------:R-:W-:Y:S01]  /*0490*/  HFMA2 R39, -RZ, RZ, 0, 0 ;  /* 0x00000000ff277431 */ /* 0x000fe200000001ff */
[----:B------:R-:W3:Y:S04]  /*04a0*/  LDCU UR12, c[0x0][0x38c] ;  /* 0x00007180ff0c77ac */ /* 0x000ee80008000800 */
[----:B0-----:R-:W0:Y:S01]  /*04b0*/  LDC.64 R36, c[0x0][0x3c8] ;  /* 0x0000f200ff247b82 */ /* 0x001e220000000a00 */
[----:B---3--:R-:W-:Y:S01]  /*04c0*/  ISETP.GE.AND P2, PT, R40, UR12, PT ;  /* 0x0000000c28007c0c */ /* 0x008fe2000bf46270 */
[----:B-1----:R-:W-:Y:S01]  /*04d0*/  IMAD.WIDE.U32 R38, R34, UR6, R38 ;  /* 0x0000000622267c25 */ /* 0x002fe2000f8e0026 */
[----:B------:R-:W-:-:S02]  /*04e0*/  ISETP.GE.AND P1, PT, R6, UR12, PT ;  /* 0x0000000c06007c0c */ /* 0x000fc4000bf26270 */
[----:B------:R-:W-:Y:S01]  /*04f0*/  ISETP.GE.AND P3, PT, R41, UR12, PT ;  /* 0x0000000c29007c0c */ /* 0x000fe2000bf66270 */
[----:B------:R-:W-:Y:S02]  /*0500*/  IMAD R39, R35, UR6, R39 ;  /* 0x0000000623277c24 */ /* 0x000fe4000f8e0227 */
[----:B------:R-:W-:-:S04]  /*0510*/  IMAD.WIDE.U32 R34, R0, 0x40, R32 ;  /* 0x0000004000227825 */ /* 0x000fc800078e0020 */
[----:B0-----:R-:W-:-:S04]  /*0520*/  IMAD.WIDE.U32 R38, R36, UR7, R38 ;  /* 0x0000000724267c25 */ /* 0x001fc8000f8e0026 */
[----:B------:R-:W-:Y:S02]  /*0530*/  IMAD R39, R37, UR7, R39 ;  /* 0x0000000725277c24 */ /* 0x000fe4000f8e0227 */
[----:B--2---:R-:W-:Y:S02]  /*0540*/  IMAD R35, R35, UR10, RZ ;  /* 0x0000000a23237c24 */ /* 0x004fe4000f8e02ff */
[----:B------:R-:W-:-:S04]  /*0550*/  IMAD.WIDE.U32 R38, R34, UR10, R38 ;  /* 0x0000000a22267c25 */ /* 0x000fc8000f8e0026 */
[----:B------:R-:W-:Y:S01]  /*0560*/  IMAD R35, R34, UR11, R35 ;  /* 0x0000000b22237c24 */ /* 0x000fe2000f8e0223 */
[----:B------:R-:W-:-:S04]  /*0570*/  LEA R34, P0, R38, UR8, 0x1 ;  /* 0x0000000826227c11 */ /* 0x000fc8000f8008ff */
[----:B------:R-:W-:-:S04]  /*0580*/  IADD3 R35, PT, PT, R39, R35, RZ ;  /* 0x0000002327237210 */ /* 0x000fc80007ffe0ff */
[----:B------:R-:W-:-:S05]  /*0590*/  LEA.HI.X R35, R38, UR9, R35, 0x1, P0 ;  /* 0x0000000926237c11 */ /* 0x000fca00080f0c23 */
[----:B------:R1:W5:Y:S04]  /*05a0*/  @!P1 LDG.E.128 R20, desc[UR4][R34.64] ;  /* 0x0000000422149981 */ /* 0x000368000c1e1d00 */
[----:B------:R1:W5:Y:S04]  /*05b0*/  @!P2 LDG.E.128 R24, desc[UR4][R34.64+0x40] ;  /* 0x000040042218a981 */ /* 0x000368000c1e1d00 */
[----:B------:R1:W5:Y:S02]  /*05c0*/  @!P3 LDG.E.128 R28, desc[UR4][R34.64+0x80] ;  /* 0x00008004221cb981 */ /* 0x000364000c1e1d00 */
.L_x_47:
[----:B------:R-:W-:Y:S05]  /*05d0*/  BSYNC.RECONVERGENT B0 ;  /* 0x0000000000007941 */ /* 0x000fea0003800200 */
.L_x_46:
[----:B-----5:R-:W-:Y:S01]  /*05e0*/  HADD2.F32 R7, -RZ, R8.H1_H1 ;  /* 0x30000008ff077230 */ /* 0x020fe20000004100 */
[----:B------:R-:W-:Y:S01]  /*05f0*/  ISETP.NE.AND P1, PT, R6, RZ, PT ;  /* 0x000000ff0600720c */ /* 0x000fe20003f25270 */
[----:B-1----:R-:W-:Y:S01]  /*0600*/  HADD2.F32 R34, -RZ, R20.H1_H1 ;  /* 0x30000014ff227230 */ /* 0x002fe20000004100 */
[----:B------:R-:W-:Y:S01]  /*0610*/  BSSY.RECONVERGENT B0, `(.L_x_48) ;  /* 0x0000067000007945 */ /* 0x000fe20003800200 */
[----:B------:R-:W-:Y:S02]  /*0620*/  HADD2.F32 R8, -RZ, R8.H0_H0 ;  /* 0x20000008ff087230 */ /* 0x000fe40000004100 */
[----:B------:R-:W-:Y:S02]  /*0630*/  HADD2.F32 R35, -RZ, R20.H0_H0 ;  /* 0x20000014ff237230 */ /* 0x000fe40000004100 */
[----:B0-----:R-:W-:Y:S01]  /*0640*/  FMUL.FTZ R37, R7, R34 ;  /* 0x0000002207257220 */ /* 0x001fe20000410000 */
[----:B------:R-:W-:Y:S02]  /*0650*/  HADD2.F32 R7, -RZ, R9.H0_H0 ;  /* 0x20000009ff077230 */ /* 0x000fe40000004100 */
[----:B------:R-:W-:-:S02]  /*0660*/  HADD2.F32 R20, -RZ, R21.H0_H0 ;  /* 0x20000015ff147230 */ /* 0x000fc40000004100 */
[----:B------:R-:W-:Y:S01]  /*0670*/  FFMA.FTZ R34, R8, R35, R37 ;  /* 0x0000002308227223 */ /* 0x000fe20000010025 */
[----:B------:R-:W-:Y:S02]  /*0680*/  HADD2.F32 R9, -RZ, R9.H1_H1 ;  /* 0x30000009ff097230 */ /* 0x000fe40000004100 */
[----:B------:R-:W-:Y:S02]  /*0690*/  HADD2.F32 R8, -RZ, R21.H1_H1 ;  /* 0x30000015ff087230 */ /* 0x000fe40000004100 */
[----:B------:R-:W-:Y:S01]  /*06a0*/  FFMA.FTZ R34, R7, R20, R34 ;  /* 0x0000001407227223 */ /* 0x000fe20000010022 */
[----:B------:R-:W-:Y:S02]  /*06b0*/  HADD2.F32 R7, -RZ, R10.H0_H0 ;  /* 0x2000000aff077230 */ /* 0x000fe40000004100 */
[----:B------:R-:W-:Y:S02]  /*06c0*/  HADD2.F32 R20, -RZ, R22.H0_H0 ;  /* 0x20000016ff147230 */ /* 0x000fe40000004100 */
[----:B------:R-:W-:Y:S01]  /*06d0*/  FFMA.FTZ R8, R9, R8, R34 ;  /* 0x0000000809087223 */ /* 0x000fe20000010022 */
[----:B------:R-:W-:-:S02]  /*06e0*/  HADD2.F32 R10, -RZ, R10.H1_H1 ;  /* 0x3000000aff0a7230 */ /* 0x000fc40000004100 */
[----:B------:R-:W-:Y:S02]  /*06f0*/  HADD2.F32 R9, -RZ, R22.H1_H1 ;  /* 0x30000016ff097230 */ /* 0x000fe40000004100 */
[----:B------:R-:W-:Y:S01]  /*0700*/  FFMA.FTZ R21, R7, R20, R8 ;  /* 0x0000001407157223 */ /* 0x000fe20000010008 */
[----:B------:R-:W-:Y:S02]  /*0710*/  HADD2.F32 R7, -RZ, R11.H0_H0 ;  /* 0x2000000bff077230 */ /* 0x000fe40000004100 */
[----:B------:R-:W-:Y:S02]  /*0720*/  HADD2.F32 R8, -RZ, R23.H0_H0 ;  /* 0x20000017ff087230 */ /* 0x000fe40000004100 */
[----:B------:R-:W-:Y:S01]  /*0730*/  FFMA.FTZ R20, R10, R9, R21 ;  /* 0x000000090a147223 */ /* 0x000fe20000010015 */
[----:B------:R-:W-:Y:S02]  /*0740*/  HADD2.F32 R11, -RZ, R11.H1_H1 ;  /* 0x3000000bff0b7230 */ /* 0x000fe40000004100 */
[----:B------:R-:W-:-:S02]  /*0750*/  HADD2.F32 R10, -RZ, R23.H1_H1 ;  /* 0x30000017ff0a7230 */ /* 0x000fc40000004100 */
[----:B------:R-:W-:Y:S01]  /*0760*/  FFMA.FTZ R20, R7, R8, R20 ;  /* 0x0000000807147223 */ /* 0x000fe20000010014 */
[----:B------:R-:W-:Y:S02]  /*0770*/  HADD2.F32 R7, -RZ, R12.H0_H0 ;  /* 0x2000000cff077230 */ /* 0x000fe40000004100 */
[----:B------:R-:W-:Y:S02]  /*0780*/  HADD2.F32 R8, -RZ, R24.H0_H0 ;  /* 0x20000018ff087230 */ /* 0x000fe40000004100 */
[----:B------:R-:W-:Y:S01]  /*0790*/  FFMA.FTZ R10, R11, R10, R20 ;  /* 0x0000000a0b0a7223 */ /* 0x000fe20000010014 */
[----:B------:R-:W-:Y:S02]  /*07a0*/  HADD2.F32 R12, -RZ, R12.H1_H1 ;  /* 0x3000000cff0c7230 */ /* 0x000fe40000004100 */
[----:B------:R-:W-:Y:S02]  /*07b0*/  HADD2.F32 R9, -RZ, R24.H1_H1 ;  /* 0x30000018ff097230 */ /* 0x000fe40000004100 */
[----:B------:R-:W-:Y:S01]  /*07c0*/  FFMA.FTZ R11, R7, R8, R10 ;  /* 0x00000008070b7223 */ /* 0x000fe2000001000a */
[----:B------:R-:W-:-:S02]  /*07d0*/  HADD2.F32 R7, -RZ, R13.H0_H0 ;  /* 0x2000000dff077230 */ /* 0x000fc40000004100 */
[----:B------:R-:W-:Y:S02]  /*07e0*/  HADD2.F32 R8, -RZ, R25.H0_H0 ;  /* 0x20000019ff087230 */ /* 0x000fe40000004100 */
[----:B------:R-:W-:Y:S01]  /*07f0*/  FFMA.FTZ R12, R12, R9, R11 ;  /* 0x000000090c0c7223 */ /* 0x000fe2000001000b */
[----:B------:R-:W-:Y:S02]  /*0800*/  HADD2.F32 R13, -RZ, R13.H1_H1 ;  /* 0x3000000dff0d7230 */ /* 0x000fe40000004100 */
[----:B------:R-:W-:Y:S02]  /*0810*/  HADD2.F32 R10, -RZ, R25.H1_H1 ;  /* 0x30000019ff0a7230 */ /* 0x000fe40000004100 */
[----:B------:R-:W-:Y:S01]  /*0820*/  FFMA.FTZ R12, R7, R8, R12 ;  /* 0x00000008070c7223 */ /* 0x000fe2000001000c */
        /* <DEDUP_REMOVED lines=36> */
[----:B------:R-:W-:Y:S01]  /*0a70*/  IADD3 R7, PT, PT, R5, 0x3f, RZ ;  /* 0x0000003f05077810 */ /* 0x000fe20007ffe0ff */
[----:B------:R-:W-:Y:S02]  /*0a80*/  IMAD R6, R0, 0x600, R3 ;  /* 0x0000060000067824 */ /* 0x000fe400078e0203 */
[----:B------:R-:W-:Y:S01]  /*0a90*/  FFMA.FTZ R19, R19, R10, R8 ;  /* 0x0000000a13137223 */ /* 0x000fe20000010008 */
[----:B------:R-:W-:-:S02]  /*0aa0*/  SHF.R.S32.HI R10, RZ, 0x1f, R7 ;  /* 0x0000001fff0a7819 */ /* 0x000fc40000011407 */
[----:B------:R-:W-:Y:S02]  /*0ab0*/  SHF.L.U32 R6, R6, 0x2, RZ ;  /* 0x0000000206067819 */ /* 0x000fe400000006ff */
[----:B------:R-:W0:Y:S01]  /*0ac0*/  SHFL.BFLY PT, R8, R19, 0x2, 0x1f ;  /* 0x0c401f0013087f89 */ /* 0x000e2200000e0000 */
[----:B------:R-:W-:-:S04]  /*0ad0*/  LEA.HI R10, R10, R7, RZ, 0x6 ;  /* 0x000000070a0a7211 */ /* 0x000fc800078f30ff */
[----:B------:R-:W-:-:S04]  /*0ae0*/  LOP3.LUT R10, R10, 0xffffffc0, RZ, 0xc0, !PT ;  /* 0xffffffc00a0a7812 */ /* 0x000fc800078ec0ff */
[----:B------:R-:W-:Y:S02]  /*0af0*/  IADD3 R9, PT, PT, R7, -R10, RZ ;  /* 0x8000000a07097210 */ /* 0x000fe40007ffe0ff */
[----:B------:R-:W1:Y:S02]  /*0b00*/  LDC.64 R10, c[0x0][0x440] ;  /* 0x00011000ff0a7b82 */ /* 0x000e640000000a00 */
[----:B------:R-:W-:-:S04]  /*0b10*/  LEA R14, R0, R9, 0x6 ;  /* 0x00000009000e7211 */ /* 0x000fc800078e30ff */
[----:B------:R-:W-:-:S04]  /*0b20*/  IADD3 R14, PT, PT, R7, -R14, RZ ;  /* 0x8000000e070e7210 */ /* 0x000fc80007ffe0ff */
[----:B------:R-:W-:Y:S01]  /*0b30*/  ISETP.GE.AND P0, PT, R3, R14, PT ;  /* 0x0000000e0300720c */ /* 0x000fe20003f06270 */
[----:B0-----:R-:W-:-:S03]  /*0b40*/  FADD.FTZ R5, R19, R8 ;  /* 0x0000000813057221 */ /* 0x001fc60000010000 */
[----:B------:R-:W-:Y:S01]  /*0b50*/  ISETP.GT.U32.OR P0, PT, R3, 0x3f, P0 ;  /* 0x0000003f0300780c */ /* 0x000fe20000704470 */
[----:B------:R-:W0:Y:S01]  /*0b60*/  LDC.64 R8, c[0x0][0x448] ;  /* 0x00011200ff087b82 */ /* 0x000e220000000a00 */
[----:B------:R-:W2:Y:S02]  /*0b70*/  SHFL.BFLY PT, R12, R5, 0x1, 0x1f ;  /* 0x0c201f00050c7f89 */ /* 0x000ea400000e0000 */
[----:B--2---:R-:W-:Y:S01]  /*0b80*/  FADD.FTZ R18, R5, R12 ;  /* 0x0000000c05127221 */ /* 0x004fe20000010000 */
[----:B------:R-:W-:Y:S08]  /*0b90*/  @P1 BRA `(.L_x_49) ;  /* 0x0000000000381947 */ /* 0x000ff00003800000 */
[----:B------:R-:W2:Y:S01]  /*0ba0*/  LDC.64 R14, c[0x0][0x3e8] ;  /* 0x0000fa00ff0e7b82 */ /* 0x000ea20000000a00 */
[----:B------:R-:W-:Y:S01]  /*0bb0*/  LEA R12, R0, R32, 0x6 ;  /* 0x00000020000c7211 */ /* 0x000fe200078e30ff */
[----:B------:R-:W3:Y:S01]  /*0bc0*/  LDCU.64 UR8, c[0x0][0x3d0] ;  /* 0x00007a00ff0877ac */ /* 0x000ee20008000a00 */
[----:B------:R-:W-:Y:S02]  /*0bd0*/  MOV R13, RZ ;  /* 0x000000ff000d7202 */ /* 0x000fe40000000f00 */
[----:B------:R-:W-:-:S03]  /*0be0*/  ISETP.GE.AND P1, PT, R32, R2, PT ;  /* 0x000000022000720c */ /* 0x000fc60003f26270 */
[----:B------:R-:W4:Y:S01]  /*0bf0*/  LDC.64 R16, c[0x0][0x3f0] ;  /* 0x0000fc00ff107b82 */ /* 0x000f220000000a00 */
[----:B--2---:R-:W-:-:S04]  /*0c00*/  IMAD.WIDE.U32 R12, R14, UR6, R12 ;  /* 0x000000060e0c7c25 */ /* 0x004fc8000f8e000c */
[----:B------:R-:W-:Y:S02]  /*0c10*/  IMAD R13, R15, UR6, R13 ;  /* 0x000000060f0d7c24 */ /* 0x000fe4000f8e020d */
[----:B----4-:R-:W-:-:S04]  /*0c20*/  IMAD.WIDE.U32 R12, R16, UR7, R12 ;  /* 0x00000007100c7c25 */ /* 0x010fc8000f8e000c */
[----:B------:R-:W-:Y:S01]  /*0c30*/  IMAD R5, R17, UR7, R13 ;  /* 0x0000000711057c24 */ /* 0x000fe2000f8e020d */
[----:B---3--:R-:W-:-:S04]  /*0c40*/  LEA R14, P2, R12, UR8, 0x2 ;  /* 0x000000080c0e7c11 */ /* 0x008fc8000f8410ff */
[----:B------:R-:W-:Y:S02]  /*0c50*/  LEA.HI.X R15, R12, UR9, R5, 0x2, P2 ;  /* 0x000000090c0f7c11 */ /* 0x000fe400090f1405 */
[----:B------:R-:W-:-:S05]  /*0c60*/  FSEL R5, R18, RZ, !P1 ;  /* 0x000000ff12057208 */ /* 0x000fca0004800000 */
[----:B------:R2:W-:Y:S02]  /*0c70*/  STG.E desc[UR4][R14.64], R5 ;  /* 0x000000050e007986 */ /* 0x0005e4000c101904 */
.L_x_49:
[----:B------:R-:W-:Y:S05]  /*0c80*/  BSYNC.RECONVERGENT B0 ;  /* 0x0000000000007941 */ /* 0x000fea0003800200 */
.L_x_48:
[----:B------:R-:W-:Y:S04]  /*0c90*/  BSSY.RECONVERGENT B0, `(.L_x_50) ;  /* 0x0000011000007945 */ /* 0x000fe80003800200 */
[----:B------:R-:W-:Y:S05]  /*0ca0*/  @P0 BRA `(.L_x_51) ;  /* 0x00000000003c0947 */ /* 0x000fea0003800000 */
[----:B--2---:R-:W2:Y:S01]  /*0cb0*/  LDC.64 R14, c[0x0][0x418] ;  /* 0x00010600ff0e7b82 */ /* 0x004ea20000000a00 */
[----:B------:R-:W-:Y:S01]  /*0cc0*/  LEA R12, R0, R3, 0x6 ;  /* 0x00000003000c7211 */ /* 0x000fe200078e30ff */
[----:B------:R-:W-:Y:S02]  /*0cd0*/  HFMA2 R13, -RZ, RZ, 0, 0 ;  /* 0x00000000ff0d7431 */ /* 0x000fe400000001ff */
[C---:B------:R-:W-:Y:S01]  /*0ce0*/  FMUL.FTZ R2, R4.reuse, 1.4426950216293334961 ;  /* 0x3fb8aa3b04027820 */ /* 0x040fe20000410000 */
[----:B------:R-:W-:-:S03]  /*0cf0*/  FSETP.NEU.FTZ.AND P0, PT, R4, -INF , PT ;  /* 0xff8000000400780b */ /* 0x000fc60003f1d000 */
[----:B------:R-:W3:Y:S08]  /*0d00*/  LDC.64 R16, c[0x0][0x420] ;  /* 0x00010800ff107b82 */ /* 0x000ef00000000a00 */
[----:B------:R-:W4:Y:S01]  /*0d10*/  LDC.64 R18, c[0x0][0x410] ;  /* 0x00010400ff127b82 */ /* 0x000f220000000a00 */
[----:B--2---:R-:W-:-:S04]  /*0d20*/  IMAD.WIDE.U32 R12, R14, UR6, R12 ;  /* 0x000000060e0c7c25 */ /* 0x004fc8000f8e000c */
[----:B------:R-:W-:Y:S02]  /*0d30*/  IMAD R13, R15, UR6, R13 ;  /* 0x000000060f0d7c24 */ /* 0x000fe4000f8e020d */
[----:B---3--:R-:W-:-:S04]  /*0d40*/  IMAD.WIDE.U32 R12, R16, UR7, R12 ;  /* 0x00000007100c7c25 */ /* 0x008fc8000f8e000c */
[----:B------:R-:W-:Y:S01]  /*0d50*/  IMAD R5, R17, UR7, R13 ;  /* 0x0000000711057c24 */ /* 0x000fe2000f8e020d */
[----:B----4-:R-:W-:-:S04]  /*0d60*/  LEA R14, P1, R12, R18, 0x2 ;  /* 0x000000120c0e7211 */ /* 0x010fc800078210ff */
[----:B------:R-:W-:Y:S02]  /*0d70*/  LEA.HI.X R15, R12, R19, R5, 0x2, P1 ;  /* 0x000000130c0f7211 */ /* 0x000fe400008f1405 */
[----:B------:R-:W-:-:S05]  /*0d80*/  FSEL R5, R2, RZ, P0 ;  /* 0x000000ff02057208 */ /* 0x000fca0000000000 */
[----:B------:R3:W-:Y:S02]  /*0d90*/  STG.E desc[UR4][R14.64], R5 ;  /* 0x000000050e007986 */ /* 0x0007e4000c101904 */
.L_x_51:
[----:B------:R-:W-:Y:S05]  /*0da0*/  BSYNC.RECONVERGENT B0 ;  /* 0x0000000000007941 */ /* 0x000fea0003800200 */
.L_x_50:
[----:B------:R-:W4:Y:S01]  /*0db0*/  LDCU.64 UR10, c[0x0][0x458] ;  /* 0x00008b00ff0a77ac */ /* 0x000f220008000a00 */
[----:B------:R-:W-:Y:S01]  /*0dc0*/  MOV R7, RZ ;  /* 0x000000ff00077202 */ /* 0x000fe20000000f00 */
[----:B------:R-:W5:Y:S02]  /*0dd0*/  LDCU.64 UR8, c[0x0][0x428] ;  /* 0x00008500ff0877ac */ /* 0x000f640008000a00 */
[----:B-1----:R-:W-:-:S04]  /*0de0*/  IMAD.WIDE.U32 R6, R10, UR6, R6 ;  /* 0x000000060a067c25 */ /* 0x002fc8000f8e0006 */
[----:B------:R-:W-:Y:S02]  /*0df0*/  IMAD R7, R11, UR6, R7 ;  /* 0x000000060b077c24 */ /* 0x000fe4000f8e0207 */
[----:B0-23--:R-:W-:Y:S01]  /*0e00*/  IMAD.WIDE.U32 R4, R8, UR7, R6 ;  /* 0x0000000708047c25 */ /* 0x00dfe2000f8e0006 */
[----:B----4-:R-:W-:-:S03]  /*0e10*/  ISETP.NE.U32.AND P0, PT, RZ, UR10, PT ;  /* 0x0000000aff007c0c */ /* 0x010fc6000bf05070 */
[----:B------:R-:W-:Y:S01]  /*0e20*/  IMAD R9, R9, UR7, R5 ;  /* 0x0000000709097c24 */ /* 0x000fe2000f8e0205 */
[----:B------:R-:W-:Y:S02]  /*0e30*/  ISETP.NE.AND.EX P0, PT, RZ, UR11, PT, P0 ;  /* 0x0000000bff007c0c */ /* 0x000fe4000bf05300 */
[C---:B-----5:R-:W-:Y:S02]  /*0e40*/  LEA R6, P1, R4.reuse, UR8, 0x2 ;  /* 0x0000000804067c11 */ /* 0x060fe4000f8210ff */
[----:B------:R-:W-:Y:S02]  /*0e50*/  ISETP.NE.OR P0, PT, R3, RZ, !P0 ;  /* 0x000000ff0300720c */ /* 0x000fe40004705670 */
[----:B------:R-:W-:-:S05]  /*0e60*/  LEA.HI.X R7, R4, UR9, R9, 0x2, P1 ;  /* 0x0000000904077c11 */ /* 0x000fca00088f1409 */
[----:B------:R0:W-:Y:S04]  /*0e70*/  STG.E.128 desc[UR4][R6.64], RZ ;  /* 0x000000ff06007986 */ /* 0x0001e8000c101d04 */
[----:B------:R0:W-:Y:S04]  /*0e80*/  STG.E.128 desc[UR4][R6.64+0x1000], RZ ;  /* 0x001000ff06007986 */ /* 0x0001e8000c101d04 */
[----:B------:R0:W-:Y:S04]  /*0e90*/  STG.E.128 desc[UR4][R6.64+0x2000], RZ ;  /* 0x002000ff06007986 */ /* 0x0001e8000c101d04 */
[----:B------:R0:W-:Y:S04]  /*0ea0*/  STG.E.128 desc[UR4][R6.64+0x3000], RZ ;  /* 0x003000ff06007986 */ /* 0x0001e8000c101d04 */
[----:B------:R0:W-:Y:S04]  /*0eb0*/  STG.E.128 desc[UR4][R6.64+0x4000], RZ ;  /* 0x004000ff06007986 */ /* 0x0001e8000c101d04 */
[----:B------:R0:W-:Y:S01]  /*0ec0*/  STG.E.128 desc[UR4][R6.64+0x5000], RZ ;  /* 0x005000ff06007986 */ /* 0x0001e2000c101d04 */
[----:B------:R-:W-:Y:S05]  /*0ed0*/  @P0 EXIT ;  /* 0x000000000000094d */ /* 0x000fea0003800000 */
[----:B------:R-:W1:Y:S08]  /*0ee0*/  LDC R5, c[0x0][0x450] ;  /* 0x00011400ff057b82 */ /* 0x000e700000000800 */
[----:B0-----:R-:W0:Y:S08]  /*0ef0*/  LDC R7, c[0x0][0x390] ;  /* 0x0000e400ff077b82 */ /* 0x001e300000000800 */
[----:B------:R-:W2:Y:S01]  /*0f00*/  LDC.64 R2, c[0x0][0x458] ;  /* 0x00011600ff027b82 */ /* 0x000ea20000000a00 */
[----:B-1----:R-:W-:-:S04]  /*0f10*/  IMAD R0, R0, R5, UR7 ;  /* 0x0000000700007e24 */ /* 0x002fc8000f8e0205 */
[----:B0-----:R-:W-:-:S04]  /*0f20*/  IMAD R5, R0, R7, UR6 ;  /* 0x0000000600057e24 */ /* 0x001fc8000f8e0207 */
[----:B--2---:R-:W-:-:S05]  /*0f30*/  IMAD.WIDE R2, R5, 0x4, R2 ;  /* 0x0000000405027825 */ /* 0x004fca00078e0202 */
[----:B------:R-:W-:Y:S01]  /*0f40*/  STG.E desc[UR4][R2.64], RZ ;  /* 0x000000ff02007986 */ /* 0x000fe2000c101904 */
[----:B------:R-:W-:Y:S05]  /*0f50*/  EXIT ;  /* 0x000000000000794d */ /* 0x000fea0003800000 */
.L_x_52:
        /* <DEDUP_REMOVED lines=10> */
.L_x_134:


//--------------------- .text._ZN7cutlass13device_kernelIN5flash11enable_sm90INS1_16FlashAttnBwdSm90INS1_25CollectiveMainloopBwdSm90ILi2ELi2ELi2EN4cute5tupleIJNS5_1CILi1EEES8_S8_EEENS6_IJNS7_ILi64EEENS7_ILi128EEENS7_ILi96EEEEEENS_6half_tEfNS_4arch4Sm90ELb1ELb0ELb0ELb1ELb0ELb1ELb0ELb0ELi2ELi1ELi2ELi1ELb1EEENS1_21CollectiveEpilogueBwdISD_SE_SG_Li256ELb1ELb0ELi1EEENS1_25SingleTileBwdLPTSchedulerILb1ELi128ELb0EEEEEEEEEvNT_6ParamsE --------------------------
	.section	.text._ZN7cutlass13device_kernelIN5flash11enable_sm90INS1_16FlashAttnBwdSm90INS1_25CollectiveMainloopBwdSm90ILi2ELi2ELi2EN4cute5tupleIJNS5_1CILi1EEES8_S8_EEENS6_IJNS7_ILi64EEENS7_ILi128EEENS7_ILi96EEEEEENS_6half_tEfNS_4arch4Sm90ELb1ELb0ELb0ELb1ELb0ELb1ELb0ELb0ELi2ELi1ELi2ELi1ELb1EEENS1_21CollectiveEpilogueBwdISD_SE_SG_Li256ELb1ELb0ELi1EEENS1_25SingleTileBwdLPTSchedulerILb1ELi128ELb0EEEEEEEEEvNT_6ParamsE,"ax",@progbits
	.align	128
.text._ZN7cutlass13device_kernelIN5flash11enable_sm90INS1_16FlashAttnBwdSm90INS1_25CollectiveMainloopBwdSm90ILi2ELi2ELi2EN4cute5tupleIJNS5_1CILi1EEES8_S8_EEENS6_IJNS7_ILi64EEENS7_ILi128EEENS7_ILi96EEEEEENS_6half_tEfNS_4arch4Sm90ELb1ELb0ELb0ELb1ELb0ELb1ELb0ELb0ELi2ELi1ELi2ELi1ELb1EEENS1_21CollectiveEpilogueBwdISD_SE_SG_Li256ELb1ELb0ELi1EEENS1_25SingleTileBwdLPTSchedulerILb1ELi128ELb0EEEEEEEEEvNT_6ParamsE:
        .type           _ZN7cutlass13device_kernelIN5flash11enable_sm90INS1_16FlashAttnBwdSm90INS1_25CollectiveMainloopBwdSm90ILi2ELi2ELi2EN4cute5tupleIJNS5_1CILi1EEES8_S8_EEENS6_IJNS7_ILi64EEENS7_ILi128EEENS7_ILi96EEEEEENS_6half_tEfNS_4arch4Sm90ELb1ELb0ELb0ELb1ELb0ELb1ELb0ELb0ELi2ELi1ELi2ELi1ELb1EEENS1_21CollectiveEpilogueBwdISD_SE_SG_Li256ELb1ELb0ELi1EEENS1_25SingleTileBwdLPTSchedulerILb1ELi128ELb0EEEEEEEEEvNT_6ParamsE,@function
        .size           _ZN7cutlass13device_kernelIN5flash11enable_sm90INS1_16FlashAttnBwdSm90INS1_25CollectiveMainloopBwdSm90ILi2ELi2ELi2EN4cute5tupleIJNS5_1CILi1EEES8_S8_EEENS6_IJNS7_ILi64EEENS7_ILi128EEENS7_ILi96EEEEEENS_6half_tEfNS_4arch4Sm90ELb1ELb0ELb0ELb1ELb0ELb1ELb0ELb0ELi2ELi1ELi2ELi1ELb1EEENS1_21CollectiveEpilogueBwdISD_SE_SG_Li256ELb1ELb0ELi1EEENS1_25SingleTileBwdLPTSchedulerILb1ELi128ELb0EEEEEEEEEvNT_6ParamsE,(.L_x_135 - _ZN7cutlass13device_kernelIN5flash11enable_sm90INS1_16FlashAttnBwdSm90INS1_25CollectiveMainloopBwdSm90ILi2ELi2ELi2EN4cute5tupleIJNS5_1CILi1EEES8_S8_EEENS6_IJNS7_ILi64EEENS7_ILi128EEENS7_ILi96EEEEEENS_6half_tEfNS_4arch4Sm90ELb1ELb0ELb0ELb1ELb0ELb1ELb0ELb0ELi2ELi1ELi2ELi1ELb1EEENS1_21CollectiveEpilogueBwdISD_SE_SG_Li256ELb1ELb0ELi1EEENS1_25SingleTileBwdLPTSchedulerILb1ELi128ELb0EEEEEEEEEvNT_6ParamsE)
        .other          _ZN7cutlass13device_kernelIN5flash11enable_sm90INS1_16FlashAttnBwdSm90INS1_25CollectiveMainloopBwdSm90ILi2ELi2ELi2EN4cute5tupleIJNS5_1CILi1EEES8_S8_EEENS6_IJNS7_ILi64EEENS7_ILi128EEENS7_ILi96EEEEEENS_6half_tEfNS_4arch4Sm90ELb1ELb0ELb0ELb1ELb0ELb1ELb0ELb0ELi2ELi1ELi2ELi1ELb1EEENS1_21CollectiveEpilogueBwdISD_SE_SG_Li256ELb1ELb0ELi1EEENS1_25SingleTileBwdLPTSchedulerILb1ELi128ELb0EEEEEEEEEvNT_6ParamsE,@"STO_CUDA_ENTRY STV_DEFAULT"
_ZN7cutlass13device_kernelIN5flash11enable_sm90INS1_16FlashAttnBwdSm90INS1_25CollectiveMainloopBwdSm90ILi2ELi2ELi2EN4cute5tupleIJNS5_1CILi1EEES8_S8_EEENS6_IJNS7_ILi64EEENS7_ILi128EEENS7_ILi96EEEEEENS_6half_tEfNS_4arch4Sm90ELb1ELb0ELb0ELb1ELb0ELb1ELb0ELb0ELi2ELi1ELi2ELi1ELb1EEENS1_21CollectiveEpilogueBwdISD_SE_SG_Li256ELb1ELb0ELi1EEENS1_25SingleTileBwdLPTSchedulerILb1ELi128ELb0EEEEEEEEEvNT_6ParamsE:
[----:B------:R-:W-:Y:S01]  /*0000*/  LDC R1, c[0x0][0x37c] ;  /* 0x0000df00ff017b82 */ /* 0x000fe20000000800 */
[----:B------:R-:W-:Y:S05]  /*0010*/  EXIT ;  /* 0x000000000000794d */ /* 0x000fea0003800000 */
.L_x_53:
        /* <DEDUP_REMOVED lines=14> */
.L_x_135:


//--------------------- .text._ZN7cutlass13device_kernelIN5flash11enable_sm90INS1_16FlashAttnBwdSm90INS1_25CollectiveMainloopBwdSm90ILi2ELi2ELi2EN4cute5tupleIJNS5_1CILi1EEES8_S8_EEENS6_IJNS7_ILi64EEENS7_ILi128EEENS7_ILi96EEEEEENS_6half_tEfNS_4arch4Sm90ELb1ELb0ELb0ELb1ELb1ELb1ELb0ELb0ELi2ELi1ELi2ELi1ELb1EEENS1_21CollectiveEpilogueBwdISD_SE_SG_Li256ELb1ELb0ELi1EEENS1_25SingleTileBwdLPTSchedulerILb1ELi128ELb1EEEEEEEEEvNT_6ParamsE --------------------------
	.section	.text._ZN7cutlass13device_kernelIN5flash11enable_sm90INS1_16FlashAttnBwdSm90INS1_25CollectiveMainloopBwdSm90ILi2ELi2ELi2EN4cute5tupleIJNS5_1CILi1EEES8_S8_EEENS6_IJNS7_ILi64EEENS7_ILi128EEENS7_ILi96EEEEEENS_6half_tEfNS_4arch4Sm90ELb1ELb0ELb0ELb1ELb1ELb1ELb0ELb0ELi2ELi1ELi2ELi1ELb1EEENS1_21CollectiveEpilogueBwdISD_SE_SG_Li256ELb1ELb0ELi1EEENS1_25SingleTileBwdLPTSchedulerILb1ELi128ELb1EEEEEEEEEvNT_6ParamsE,"ax",@progbits
	.align	128
.text._ZN7cutlass13device_kernelIN5flash11enable_sm90INS1_16FlashAttnBwdSm90INS1_25CollectiveMainloopBwdSm90ILi2ELi2ELi2EN4cute5tupleIJNS5_1CILi1EEES8_S8_EEENS6_IJNS7_ILi64EEENS7_ILi128EEENS7_ILi96EEEEEENS_6half_tEfNS_4arch4Sm90ELb1ELb0ELb0ELb1ELb1ELb1ELb0ELb0ELi2ELi1ELi2ELi1ELb1EEENS1_21CollectiveEpilogueBwdISD_SE_SG_Li256ELb1ELb0ELi1EEENS1_25SingleTileBwdLPTSchedulerILb1ELi128ELb1EEEEEEEEEvNT_6ParamsE:
        .type           _ZN7cutlass13device_kernelIN5flash11enable_sm90INS1_16FlashAttnBwdSm90INS1_25CollectiveMainloopBwdSm90ILi2ELi2ELi2EN4cute5tupleIJNS5_1CILi1EEES8_S8_EEENS6_IJNS7_ILi64EEENS7_ILi128EEENS7_ILi96EEEEEENS_6half_tEfNS_4arch4Sm90ELb1ELb0ELb0ELb1ELb1ELb1ELb0ELb0ELi2ELi1ELi2ELi1ELb1EEENS1_21CollectiveEpilogueBwdISD_SE_SG_Li256ELb1ELb0ELi1EEENS1_25SingleTileBwdLPTSchedulerILb1ELi128ELb1EEEEEEEEEvNT_6ParamsE,@function
        .size           _ZN7cutlass13device_kernelIN5flash11enable_sm90INS1_16FlashAttnBwdSm90INS1_25CollectiveMainloopBwdSm90ILi2ELi2ELi2EN4cute5tupleIJNS5_1CILi1EEES8_S8_EEENS6_IJNS7_ILi64EEENS7_ILi128EEENS7_ILi96EEEEEENS_6half_tEfNS_4arch4Sm90ELb1ELb0ELb0ELb1ELb1ELb1ELb0ELb0ELi2ELi1ELi2ELi1ELb1EEENS1_21CollectiveEpilogueBwdISD_SE_SG_Li256ELb1ELb0ELi1EEENS1_25SingleTileBwdLPTSchedulerILb1ELi128ELb1EEEEEEEEEvNT_6ParamsE,(.L_x_136 - _ZN7cutlass13device_kernelIN5flash11enable_sm90INS1_16FlashAttnBwdSm90INS1_25CollectiveMainloopBwdSm90ILi2ELi2ELi2EN4cute5tupleIJNS5_1CILi1EEES8_S8_EEENS6_IJNS7_ILi64EEENS7_ILi128EEENS7_ILi96EEEEEENS_6half_tEfNS_4arch4Sm90ELb1ELb0ELb0ELb1ELb1ELb1ELb0ELb0ELi2ELi1ELi2ELi1ELb1EEENS1_21CollectiveEpilogueBwdISD_SE_SG_Li256ELb1ELb0ELi1EEENS1_25SingleTileBwdLPTSchedulerILb1ELi128ELb1EEEEEEEEEvNT_6ParamsE)
        .other          _ZN7cutlass13device_kernelIN5flash11enable_sm90INS1_16FlashAttnBwdSm90INS1_25CollectiveMainloopBwdSm90ILi2ELi2ELi2EN4cute5tupleIJNS5_1CILi1EEES8_S8_EEENS6_IJNS7_ILi64EEENS7_ILi128EEENS7_ILi96EEEEEENS_6half_tEfNS_4arch4Sm90ELb1ELb0ELb0ELb1ELb1ELb1ELb0ELb0ELi2ELi1ELi2ELi1ELb1EEENS1_21CollectiveEpilogueBwdISD_SE_SG_Li256ELb1ELb0ELi1EEENS1_25SingleTileBwdLPTSchedulerILb1ELi128ELb1EEEEEEEEEvNT_6ParamsE,@"STO_CUDA_ENTRY STV_DEFAULT"
_ZN7cutlass13device_kernelIN5flash11enable_sm90INS1_16FlashAttnBwdSm90INS1_25CollectiveMainloopBwdSm90ILi2ELi2ELi2EN4cute5tupleIJNS5_1CILi1EEES8_S8_EEENS6_IJNS7_ILi64EEENS7_ILi128EEENS7_ILi96EEEEEENS_6half_tEfNS_4arch4Sm90ELb1ELb0ELb0ELb1ELb1ELb1ELb0ELb0ELi2ELi1ELi2ELi1ELb1EEENS1_21CollectiveEpilogueBwdISD_SE_SG_Li256ELb1ELb0ELi1EEENS1_25SingleTileBwdLPTSchedulerILb1ELi128ELb1EEEEEEEEEvNT_6ParamsE:
[----:B------:R-:W-:Y:S01]  /*0000*/  LDC R1, c[0x0][0x37c] ;  /* 0x0000df00ff017b82 */ /* 0x000fe20000000800 */
[----:B------:R-:W-:Y:S05]  /*0010*/  EXIT ;  /* 0x000000000000794d */ /* 0x000fea0003800000 */
.L_x_54:
        /* <DEDUP_REMOVED lines=14> */
.L_x_136:


//--------------------- .text._ZN7cutlass13device_kernelIN5flash11enable_sm90INS1_16FlashAttnBwdSm90INS1_25CollectiveMainloopBwdSm90ILi2ELi2ELi2EN4cute5tupleIJNS5_1CILi1EEES8_S8_EEENS6_IJNS7_ILi64EEENS7_ILi128EEENS7_ILi96EEEEEENS_6half_tEfNS_4arch4Sm90ELb1ELb0ELb0ELb1ELb0ELb1ELb0ELb0ELi2ELi1ELi2ELi1ELb1EEENS1_24CollectiveEpilogueBwdGQAISD_fSG_Li256ELb1ELb0EEENS1_25SingleTileBwdLPTSchedulerILb1ELi128ELb0EEEEEEEEEvNT_6ParamsE --------------------------
	.section	.text._ZN7cutlass13device_kernelIN5flash11enable_sm90INS1_16FlashAttnBwdSm90INS1_25CollectiveMainloopBwdSm90ILi2ELi2ELi2EN4cute5tupleIJNS5_1CILi1EEES8_S8_EEENS6_IJNS7_ILi64EEENS7_ILi128EEENS7_ILi96EEEEEENS_6half_tEfNS_4arch4Sm90ELb1ELb0ELb0ELb1ELb0ELb1ELb0ELb0ELi2ELi1ELi2ELi1ELb1EEENS1_24CollectiveEpilogueBwdGQAISD_fSG_Li256ELb1ELb0EEENS1_25SingleTileBwdLPTSchedulerILb1ELi128ELb0EEEEEEEEEvNT_6ParamsE,"ax",@progbits
	.align	128
.text._ZN7cutlass13device_kernelIN5flash11enable_sm90INS1_16FlashAttnBwdSm90INS1_25CollectiveMainloopBwdSm90ILi2ELi2ELi2EN4cute5tupleIJNS5_1CILi1EEES8_S8_EEENS6_IJNS7_ILi64EEENS7_ILi128EEENS7_ILi96EEEEEENS_6half_tEfNS_4arch4Sm90ELb1ELb0ELb0ELb1ELb0ELb1ELb0ELb0ELi2ELi1ELi2ELi1ELb1EEENS1_24CollectiveEpilogueBwdGQAISD_fSG_Li256ELb1ELb0EEENS1_25SingleTileBwdLPTSchedulerILb1ELi128ELb0EEEEEEEEEvNT_6ParamsE:
        .type           _ZN7cutlass13device_kernelIN5flash11enable_sm90INS1_16FlashAttnBwdSm90INS1_25CollectiveMainloopBwdSm90ILi2ELi2ELi2EN4cute5tupleIJNS5_1CILi1EEES8_S8_EEENS6_IJNS7_ILi64EEENS7_ILi128EEENS7_ILi96EEEEEENS_6half_tEfNS_4arch4Sm90ELb1ELb0ELb0ELb1ELb0ELb1ELb0ELb0ELi2ELi1ELi2ELi1ELb1EEENS1_24CollectiveEpilogueBwdGQAISD_fSG_Li256ELb1ELb0EEENS1_25SingleTileBwdLPTSchedulerILb1ELi128ELb0EEEEEEEEEvNT_6ParamsE,@function
        .size           _ZN7cutlass13device_kernelIN5flash11enable_sm90INS1_16FlashAttnBwdSm90INS1_25CollectiveMainloopBwdSm90ILi2ELi2ELi2EN4cute5tupleIJNS5_1CILi1EEES8_S8_EEENS6_IJNS7_ILi64EEENS7_ILi128EEENS7_ILi96EEEEEENS_6half_tEfNS_4arch4Sm90ELb1ELb0ELb0ELb1ELb0ELb1ELb0ELb0ELi2ELi1ELi2ELi1ELb1EEENS1_24CollectiveEpilogueBwdGQAISD_fSG_Li256ELb1ELb0EEENS1_25SingleTileBwdLPTSchedulerILb1ELi128ELb0EEEEEEEEEvNT_6ParamsE,(.L_x_137 - _ZN7cutlass13device_kernelIN5flash11enable_sm90INS1_16FlashAttnBwdSm90INS1_25CollectiveMainloopBwdSm90ILi2ELi2ELi2EN4cute5tupleIJNS5_1CILi1EEES8_S8_EEENS6_IJNS7_ILi64EEENS7_ILi128EEENS7_ILi96EEEEEENS_6half_tEfNS_4arch4Sm90ELb1ELb0ELb0ELb1ELb0ELb1ELb0ELb0ELi2ELi1ELi2ELi1ELb1EEENS1_24CollectiveEpilogueBwdGQAISD_fSG_Li256ELb1ELb0EEENS1_25SingleTileBwdLPTSchedulerILb1ELi128ELb0EEEEEEEEEvNT_6ParamsE)
        .other          _ZN7cutlass13device_kernelIN5flash11enable_sm90INS1_16FlashAttnBwdSm90INS1_25CollectiveMainloopBwdSm90ILi2ELi2ELi2EN4cute5tupleIJNS5_1CILi1EEES8_S8_EEENS6_IJNS7_ILi64EEENS7_ILi128EEENS7_ILi96EEEEEENS_6half_tEfNS_4arch4Sm90ELb1ELb0ELb0ELb1ELb0ELb1ELb0ELb0ELi2ELi1ELi2ELi1ELb1EEENS1_24CollectiveEpilogueBwdGQAISD_fSG_Li256ELb1ELb0EEENS1_25SingleTileBwdLPTSchedulerILb1ELi128ELb0EEEEEEEEEvNT_6ParamsE,@"STO_CUDA_ENTRY STV_DEFAULT"
_ZN7cutlass13device_kernelIN5flash11enable_sm90INS1_16FlashAttnBwdSm90INS1_25CollectiveMainloopBwdSm90ILi2ELi2ELi2EN4cute5tupleIJNS5_1CILi1EEES8_S8_EEENS6_IJNS7_ILi64EEENS7_ILi128EEENS7_ILi96EEEEEENS_6half_tEfNS_4arch4Sm90ELb1ELb0ELb0ELb1ELb0ELb1ELb0ELb0ELi2ELi1ELi2ELi1ELb1EEENS1_24CollectiveEpilogueBwdGQAISD_fSG_Li256ELb1ELb0EEENS1_25SingleTileBwdLPTSchedulerILb1ELi128ELb0EEEEEEEEEvNT_6ParamsE:
[----:B------:R-:W-:Y:S01]  /*0000*/  LDC R1, c[0x0][0x37c] ;  /* 0x0000df00ff017b82 */ /* 0x000fe20000000800 */
[----:B------:R-:W-:Y:S05]  /*0010*/  EXIT ;  /* 0x000000000000794d */ /* 0x000fea0003800000 */
.L_x_55:
        /* <DEDUP_REMOVED lines=14> */
.L_x_137:


//--------------------- .text._ZN7cutlass13device_kernelIN5flash32FlashAttnBwdPostprocessConvertdQIN4cute5tupleIJNS3_1CILi128EEENS5_ILi96EEEEEENS_6half_tEfNS_4arch4Sm90ELi256ENS3_8TiledMMAINS3_8MMA_AtomIJNS3_4SM904GMMA25MMA_64x96x16_F32F16F16_RSILNSF_5MajorE0ELSH_1ELNSF_7ScaleInE1ELSI_1EEEEEENS3_6LayoutINS4_IJNS5_ILi2EEENS5_ILi1EEESN_EEENS4_IJSN_NS5_ILi0EEESP_EEEEENS4_IJNS3_10UnderscoreESS_SS_EEEEELb0EEEEEvNT_6ParamsE --------------------------
	.section	.text._ZN7cutlass13device_kernelIN5flash32FlashAttnBwdPostprocessConvertdQIN4cute5tupleIJNS3_1CILi128EEENS5_ILi96EEEEEENS_6half_tEfNS_4arch4Sm90ELi256ENS3_8TiledMMAINS3_8MMA_AtomIJNS3_4SM904GMMA25MMA_64x96x16_F32F16F16_RSILNSF_5MajorE0ELSH_1ELNSF_7ScaleInE1ELSI_1EEEEEENS3_6LayoutINS4_IJNS5_ILi2EEENS5_ILi1EEESN_EEENS4_IJSN_NS5_ILi0EEESP_EEEEENS4_IJNS3_10UnderscoreESS_SS_EEEEELb0EEEEEvNT_6ParamsE,"ax",@progbits
	.align	128
.text._ZN7cutlass13device_kernelIN5flash32FlashAttnBwdPostprocessConvertdQIN4cute5tupleIJNS3_1CILi128EEENS5_ILi96EEEEEENS_6half_tEfNS_4arch4Sm90ELi256ENS3_8TiledMMAINS3_8MMA_AtomIJNS3_4SM904GMMA25MMA_64x96x16_F32F16F16_RSILNSF_5MajorE0ELSH_1ELNSF_7ScaleInE1ELSI_1EEEEEENS3_6LayoutINS4_IJNS5_ILi2EEENS5_ILi1EEESN_EEENS4_IJSN_NS5_ILi0EEESP_EEEEENS4_IJNS3_10UnderscoreESS_SS_EEEEELb0EEEEEvNT_6ParamsE:
        .type           _ZN7cutlass13device_kernelIN5flash32FlashAttnBwdPostprocessConvertdQIN4cute5tupleIJNS3_1CILi128EEENS5_ILi96EEEEEENS_6half_tEfNS_4arch4Sm90ELi256ENS3_8TiledMMAINS3_8MMA_AtomIJNS3_4SM904GMMA25MMA_64x96x16_F32F16F16_RSILNSF_5MajorE0ELSH_1ELNSF_7ScaleInE1ELSI_1EEEEEENS3_6LayoutINS4_IJNS5_ILi2EEENS5_ILi1EEESN_EEENS4_IJSN_NS5_ILi0EEESP_EEEEENS4_IJNS3_10UnderscoreESS_SS_EEEEELb0EEEEEvNT_6ParamsE,@function
        .size           _ZN7cutlass13device_kernelIN5flash32FlashAttnBwdPostprocessConvertdQIN4cute5tupleIJNS3_1CILi128EEENS5_ILi96EEEEEENS_6half_tEfNS_4arch4Sm90ELi256ENS3_8TiledMMAINS3_8MMA_AtomIJNS3_4SM904GMMA25MMA_64x96x16_F32F16F16_RSILNSF_5MajorE0ELSH_1ELNSF_7ScaleInE1ELSI_1EEEEEENS3_6LayoutINS4_IJNS5_ILi2EEENS5_ILi1EEESN_EEENS4_IJSN_NS5_ILi0EEESP_EEEEENS4_IJNS3_10UnderscoreESS_SS_EEEEELb0EEEEEvNT_6ParamsE,(.L_x_138 - _ZN7cutlass13device_kernelIN5flash32FlashAttnBwdPostprocessConvertdQIN4cute5tupleIJNS3_1CILi128EEENS5_ILi96EEEEEENS_6half_tEfNS_4arch4Sm90ELi256ENS3_8TiledMMAINS3_8MMA_AtomIJNS3_4SM904GMMA25MMA_64x96x16_F32F16F16_RSILNSF_5MajorE0ELSH_1ELNSF_7ScaleInE1ELSI_1EEEEEENS3_6LayoutINS4_IJNS5_ILi2EEENS5_ILi1EEESN_EEENS4_IJSN_NS5_ILi0EEESP_EEEEENS4_IJNS3_10UnderscoreESS_SS_EEEEELb0EEEEEvNT_6ParamsE)
        .other          _ZN7cutlass13device_kernelIN5flash32FlashAttnBwdPostprocessConvertdQIN4cute5tupleIJNS3_1CILi128EEENS5_ILi96EEEEEENS_6half_tEfNS_4arch4Sm90ELi256ENS3_8TiledMMAINS3_8MMA_AtomIJNS3_4SM904GMMA25MMA_64x96x16_F32F16F16_RSILNSF_5MajorE0ELSH_1ELNSF_7ScaleInE1ELSI_1EEEEEENS3_6LayoutINS4_IJNS5_ILi2EEENS5_ILi1EEESN_EEENS4_IJSN_NS5_ILi0EEESP_EEEEENS4_IJNS3_10UnderscoreESS_SS_EEEEELb0EEEEEvNT_6ParamsE,@"STO_CUDA_ENTRY STV_DEFAULT"
_ZN7cutlass13device_kernelIN5flash32FlashAttnBwdPostprocessConvertdQIN4cute5tupleIJNS3_1CILi128EEENS5_ILi96EEEEEENS_6half_tEfNS_4arch4Sm90ELi256ENS3_8TiledMMAINS3_8MMA_AtomIJNS3_4SM904GMMA25MMA_64x96x16_F32F16F16_RSILNSF_5MajorE0ELSH_1ELNSF_7ScaleInE1ELSI_1EEEEEENS3_6LayoutINS4_IJNS5_ILi2EEENS5_ILi1EEESN_EEENS4_IJSN_NS5_ILi0EEESP_EEEEENS4_IJNS3_10UnderscoreESS_SS_EEEEELb0EEEEEvNT_6ParamsE:
[----:B------:R-:W-:Y:S08]  /*0000*/  LDC R1, c[0x0][0x37c] ;  /* 0x0000df00ff017b82 */ /* 0x000ff00000000800 */
[----:B------:R-:W0:Y:S01]  /*0010*/  LDC.64 R10, c[0x0][0x3e0] ;  /* 0x0000f800ff0a7b82 */ /* 0x000e220000000a00 */
[----:B------:R-:W1:Y:S01]  /*0020*/  S2R R3, SR_CTAID.X ;  /* 0x0000000000037919 */ /* 0x000e620000002500 */
[----:B------:R-:W2:Y:S01]  /*0030*/  LDCU.64 UR8, c[0x0][0x358] ;  /* 0x00006b00ff0877ac */ /* 0x000ea20008000a00 */
[----:B------:R-:W3:Y:S01]  /*0040*/  S2R R9, SR_CTAID.Z ;  /* 0x0000000000097919 */ /* 0x000ee20000002700 */
[----:B0-----:R-:W-:-:S04]  /*0050*/  ISETP.NE.U32.AND P0, PT, R10, RZ, PT ;  /* 0x000000ff0a00720c */ /* 0x001fc80003f05070 */
[----:B------:R-:W-:-:S13]  /*0060*/  ISETP.NE.AND.EX P1, PT, R11, RZ, PT, P0 ;  /* 0x000000ff0b00720c */ /* 0x000fda0003f25300 */
[----:B-123--:R-:W-:Y:S05]  /*0070*/  @P1 BRA `(.L_x_56) ;  /* 0x0000000000241947 */ /* 0x00efea0003800000 */
[----:B------:R-:W0:Y:S01]  /*0080*/  LDCU.64 UR4, c[0x0][0x3e8] ;  /* 0x00007d00ff0477ac */ /* 0x000e220008000a00 */
[----:B------:R-:W-:Y:S02]  /*0090*/  CS2R R6, SRZ ;  /* 0x0000000000067805 */ /* 0x000fe4000001ff00 */
[----:B------:R-:W-:Y:S01]  /*00a0*/  CS2R R64, SRZ ;  /* 0x0000000000407805 */ /* 0x000fe2000001ff00 */
[----:B------:R-:W1:Y:S01]  /*00b0*/  LDCU UR6, c[0x0][0x3b0] ;  /* 0x00007600ff0677ac */ /* 0x000e620008000800 */
[----:B0-----:R-:W-:-:S04]  /*00c0*/  UISETP.NE.U32.AND UP0, UPT, UR4, URZ, UPT ;  /* 0x000000ff0400728c */ /* 0x001fc8000bf05070 */
[----:B------:R-:W-:Y:S01]  /*00d0*/  UISETP.NE.AND.EX UP0, UPT, UR5, URZ, UPT, UP0 ;  /* 0x000000ff0500728c */ /* 0x000fe2000bf05300 */
[----:B-1----:R-:W-:-:S08]  /*00e0*/  IMAD.U32 R45, RZ, RZ, UR6 ;  /* 0x00000006ff2d7e24 */ /* 0x002fd0000f8e00ff */
[----:B------:R-:W-:Y:S05]  /*00f0*/  BRA.U !UP0, `(.L_x_57) ;  /* 0x0000000108547547 */ /* 0x000fea000b800000 */
[----:B------:R-:W-:Y:S05]  /*0100*/  BRA `(.L_x_58) ;  /* 0x0000000000387947 */ /* 0x000fea0003800000 */
.L_x_56:
[----:B------:R-:W0:Y:S01]  /*0110*/  LDC.64 R4, c[0x0][0x3e0] ;  /* 0x0000f800ff047b82 */ /* 0x000e220000000a00 */
[----:B------:R-:W1:Y:S01]  /*0120*/  LDCU.64 UR4, c[0x0][0x3e8] ;  /* 0x00007d00ff0477ac */ /* 0x000e620008000a00 */
[----:B0-----:R-:W-:-:S05]  /*0130*/  IMAD.WIDE.U32 R4, R9, 0x4, R4 ;  /* 0x0000000409047825 */ /* 0x001fca00078e0004 */
[----:B------:R-:W2:Y:S01]  /*0140*/  LDG.E R64, desc[UR8][R4.64] ;  /* 0x0000000804407981 */ /* 0x000ea2000c1e1900 */
[----:B-1----:R-:W-:-:S04]  /*0150*/  UISETP.NE.U32.AND UP0, UPT, UR4, URZ, UPT ;  /* 0x000000ff0400728c */ /* 0x002fc8000bf05070 */
[----:B------:R-:W-:Y:S01]  /*0160*/  UISETP.NE.AND.EX UP0, UPT, UR5, URZ, UPT, UP0 ;  /* 0x000000ff0500728c */ /* 0x000fe2000bf05300 */
[--C-:B--2---:R-:W-:Y:S01]  /*0170*/  IMAD R0, R9, 0x80, R64.reuse ;  /* 0x0000008009007824 */ /* 0x104fe200078e0240 */
[----:B------:R-:W-:-:S04]  /*0180*/  SHF.R.S32.HI R65, RZ, 0x1f, R64 ;  /* 0x0000001fff417819 */ /* 0x000fc80000011440 */
[----:B------:R-:W-:-:S04]  /*0190*/  SHF.R.S32.HI R7, RZ, 0x1f, R0 ;  /* 0x0000001fff077819 */ /* 0x000fc80000011400 */
[----:B------:R-:W-:-:S04]  /*01a0*/  LEA.HI R7, R7, R0, RZ, 0x7 ;  /* 0x0000000007077211 */ /* 0x000fc800078f38ff */
[----:B------:R-:W-:-:S05]  /*01b0*/  SHF.R.U32.HI R7, RZ, 0x7, R7 ;  /* 0x00000007ff077819 */ /* 0x000fca0000011607 */
[----:B------:R-:W-:-:S05]  /*01c0*/  IMAD R6, R7, 0x3000, RZ ;  /* 0x0000300007067824 */ /* 0x000fca00078e02ff */
[----:B------:R-:W-:Y:S01]  /*01d0*/  SHF.R.S32.HI R7, RZ, 0x1f, R6 ;  /* 0x0000001fff077819 */ /* 0x000fe20000011406 */
[----:B------:R-:W-:Y:S06]  /*01e0*/  BRA.U !UP0, `(.L_x_59) ;  /* 0x0000000108107547 */ /* 0x000fec000b800000 */
.L_x_58:
[----:B------:R-:W0:Y:S02]  /*01f0*/  LDC.64 R4, c[0x0][0x3e8] ;  /* 0x0000fa00ff047b82 */ /* 0x000e240000000a00 */
[----:B0-----:R-:W-:-:S05]  /*0200*/  IMAD.WIDE.U32 R4, R9, 0x4, R4 ;  /* 0x0000000409047825 */ /* 0x001fca00078e0004 */
[----:B------:R0:W5:Y:S01]  /*0210*/  LDG.E R45, desc[UR8][R4.64] ;  /* 0x00000008042d7981 */ /* 0x000162000c1e1900 */
[----:B------:R-:W-:Y:S05]  /*0220*/  BRA `(.L_x_57) ;  /* 0x0000000000087947 */ /* 0x000fea0003800000 */
.L_x_59:
[----:B------:R-:W2:Y:S02]  /*0230*/  LDG.E R5, desc[UR8][R4.64+0x4] ;  /* 0x0000040804057981 */ /* 0x000ea4000c1e1900 */
[----:B--2---:R-:W-:-:S07]  /*0240*/  IMAD.IADD R45, R5, 0x1, -R64 ;  /* 0x00000001052d7824 */ /* 0x004fce00078e0a40 */
.L_x_57:
[----:B0-----:R-:W-:Y:S02]  /*0250*/  SHF.L.U32 R4, R3, 0x7, RZ ;  /* 0x0000000703047819 */ /* 0x001fe400000006ff */
[----:B------:R-:W-:Y:S02]  /*0260*/  ISETP.NE.AND.EX P0, PT, R11, RZ, PT, P0 ;  /* 0x000000ff0b00720c */ /* 0x000fe40003f05300 */
[----:B-----5:R-:W-:-:S13]  /*0270*/  ISETP.GT.AND P2, PT, R45, R4, PT ;  /* 0x000000042d00720c */ /* 0x020fda0003f44270 */
[----:B------:R-:W-:Y:S05]  /*0280*/  @!P2 EXIT P0 ;  /* 0x000000000000a94d */ /* 0x000fea0000000000 */
[----:B------:R-:W0:Y:S01]  /*0290*/  S2R R0, SR_CTAID.Y ;  /* 0x0000000000007919 */ /* 0x000e220000002600 */
[----:B------:R-:W0:Y:S01]  /*02a0*/  LDC.64 R10, c[0x0][0x398] ;  /* 0x0000e600ff0a7b82 */ /* 0x000e220000000a00 */
[----:B------:R-:W-:Y:S01]  /*02b0*/  IMAD R15, R3, 0x3000, RZ ;  /* 0x00003000030f7824 */ /* 0x000fe200078e02ff */
[----:B------:R-:W-:Y:S01]  /*02c0*/  SEL R2, R9, RZ, !P1 ;  /* 0x000000ff09027207 */ /* 0x000fe20004800000 */
[----:B------:R-:W1:Y:S01]  /*02d0*/  S2R R5, SR_TID.X ;  /* 0x0000000000057919 */ /* 0x000e620000002100 */
[----:B------:R-:W-:Y:S02]  /*02e0*/  BSSY.RECONVERGENT B0, `(.L_x_60) ;  /* 0x0000023000007945 */ /* 0x000fe40003800200 */
[----:B------:R-:W-:Y:S01]  /*02f0*/  IADD3 R6, P0, PT, R15, R6, RZ ;  /* 0x000000060f067210 */ /* 0x000fe20007f1e0ff */
[----:B------:R-:W2:Y:S01]  /*0300*/  S2R R17, SR_CgaCtaId ;  /* 0x0000000000117919 */ /* 0x000ea20000008800 */
[----:B------:R-:W3:Y:S03]  /*0310*/  LDC.64 R12, c[0x0][0x3a0] ;  /* 0x0000e800ff0c7b82 */ /* 0x000ee60000000a00 */
[----:B------:R-:W-:-:S05]  /*0320*/  IMAD.X R7, RZ, RZ, R7, P0 ;  /* 0x000000ffff077224 */ /* 0x000fca00000e0607 */
[----:B------:R-:W4:Y:S01]  /*0330*/  LDC.64 R14, c[0x0][0x380] ;  /* 0x0000e000ff0e7b82 */ /* 0x000f220000000a00 */
[----:B0-----:R-:W-:Y:S01]  /*0340*/  IMAD.WIDE.U32 R6, R0, R10, R6 ;  /* 0x0000000a00067225 */ /* 0x001fe200078e0006 */
[----:B-1----:R-:W-:-:S03]  /*0350*/  ISETP.NE.AND P0, PT, R5, RZ, PT ;  /* 0x000000ff0500720c */ /* 0x002fc60003f05270 */
[----:B------:R-:W-:Y:S02]  /*0360*/  IMAD R7, R0, R11, R7 ;  /* 0x0000000b00077224 */ /* 0x000fe400078e0207 */
[----:B---3--:R-:W-:-:S04]  /*0370*/  IMAD.WIDE.U32 R6, R2, R12, R6 ;  /* 0x0000000c02067225 */ /* 0x008fc800078e0006 */
[----:B------:R-:W-:Y:S01]  /*0380*/  IMAD R7, R2, R13, R7 ;  /* 0x0000000d02077224 */ /* 0x000fe200078e0207 */
[----:B----4-:R-:W-:-:S04]  /*0390*/  LEA R14, P1, R6, R14, 0x2 ;  /* 0x0000000e060e7211 */ /* 0x010fc800078210ff */
[----:B------:R-:W-:Y:S01]  /*03a0*/  LEA.HI.X R7, R6, R15, R7, 0x2, P1 ;  /* 0x0000000f06077211 */ /* 0x000fe200008f1407 */
[----:B--2---:R-:W-:Y:S08]  /*03b0*/  @P0 BRA `(.L_x_61) ;  /* 0x0000000000540947 */ /* 0x004ff00003800000 */
[----:B------:R-:W0:Y:S01]  /*03c0*/  S2UR UR7, SR_CgaCtaId ;  /* 0x00000000000779c3 */ /* 0x000e220000008800 */
[----:B------:R-:W-:Y:S01]  /*03d0*/  UMOV UR6, 0x400 ;  /* 0x0000040000067882 */ /* 0x000fe20000000000 */
[----:B------:R-:W-:Y:S01]  /*03e0*/  UMOV UR4, 0x1 ;  /* 0x0000000100047882 */ /* 0x000fe20000000000 */
[----:B------:R-:W-:Y:S01]  /*03f0*/  IMAD.MOV.U32 R6, RZ, RZ, 0xc000 ;  /* 0x0000c000ff067424 */ /* 0x000fe200078e00ff */
[----:B------:R-:W-:-:S04]  /*0400*/  UIADD3 UR4, UPT, UPT, -UR4, 0x100000, URZ ;  /* 0x0010000004047890 */ /* 0x000fc8000fffe1ff */
[----:B------:R-:W-:Y:S02]  /*0410*/  USHF.L.U32 UR5, UR4, 0xb, URZ ;  /* 0x0000000b04057899 */ /* 0x000fe400080006ff */
[----:B------:R-:W-:Y:S01]  /*0420*/  USHF.L.U32 UR4, UR4, 0x1, URZ ;  /* 0x0000000104047899 */ /* 0x000fe200080006ff */
[----:B------:R-:W-:Y:S01]  /*0430*/  PLOP3.LUT P0, PT, PT, PT, PT, 0x80, 0x8 ;  /* 0x000000000008781c */ /* 0x000fe20003f0f070 */
[----:B------:R-:W-:Y:S01]  /*0440*/  UMOV UR10, 0xc00 ;  /* 0x00000c00000a7882 */ /* 0x000fe20000000000 */
[----:B0-----:R-:W-:-:S04]  /*0450*/  ULEA UR6, UR7, UR6, 0x18 ;  /* 0x0000000607067291 */ /* 0x001fc8000f8ec0ff */
[----:B------:R-:W-:Y:S01]  /*0460*/  UIADD3 UR7, UPT, UPT, UR6, 0x12000, URZ ;  /* 0x0001200006077890 */ /* 0x000fe2000fffe0ff */
[----:B------:R-:W0:Y:S07]  /*0470*/  FENCE.VIEW.ASYNC.S ;  /* 0x00000000000073c6 */ /* 0x000e2e0000000000 */
[----:B0-----:R0:W1:Y:S02]  /*0480*/  SYNCS.EXCH.64 URZ, [UR6+0x12000], UR4 ;  /* 0x0120000406ff75b2 */ /* 0x0010640008000100 */
[----:B0-----:R-:W-:-:S02]  /*0490*/  R2UR UR4, R14 ;  /* 0x000000000e0472ca */ /* 0x001fc400000e0000 */
[----:B------:R-:W-:Y:S01]  /*04a0*/  R2UR UR5, R7 ;  /* 0x00000000070572ca */ /* 0x000fe200000e0000 */
[----:B-1----:R0:W-:-:S14]  /*04b0*/  SYNCS.ARRIVE.TRANS64 RZ, [UR6+0x12000], R6 ;  /* 0x01200006ffff79a7 */ /* 0x0021dc0008000006 */
.L_x_62:
[----:B------:R-:W-:Y:S01]  /*04c0*/  @P0 ELECT P1, URZ, PT ;  /* 0x0000000000ff082f */ /* 0x000fe20003820000 */
[----:B------:R1:W-:-:S12]  /*04d0*/  UBLKCP.S.G [UR6], [UR4], UR10 ;  /* 0x00000006040073ba */ /* 0x0003d8000800020a */
[----:B------:R-:W-:Y:S02]  /*04e0*/  @P1 PLOP3.LUT P0, PT, P1, PT, PT, 0x8, 0x80 ;  /* 0x000000000080181c */ /* 0x000fe40000f0e170 */
[----:B------:R-:W-:-:S11]  /*04f0*/  PLOP3.LUT P1, PT, PT, PT, PT, 0x8, 0x80 ;  /* 0x000000000080781c */ /* 0x000fd60003f2e170 */
[----:B-1----:R-:W-:Y:S05]  /*0500*/  @P0 BRA.U.ANY `(.L_x_62) ;  /* 0xfffffffd00ec0947 */ /* 0x002fea000393ffff */
.L_x_61:
[----:B------:R-:W-:Y:S05]  /*0510*/  BSYNC.RECONVERGENT B0 ;  /* 0x0000000000007941 */ /* 0x000fea0003800200 */
.L_x_60:
[----:B------:R-:W-:Y:S01]  /*0520*/  BAR.SYNC.DEFER_BLOCKING 0x0 ;  /* 0x0000000000007b1d */ /* 0x000fe20000010000 */
[----:B0-----:R-:W-:Y:S02]  /*0530*/  MOV R6, 0x400 ;  /* 0x0000040000067802 */ /* 0x001fe40000000f00 */
[----:B------:R-:W-:Y:S02]  /*0540*/  SHF.L.U32 R7, RZ, 0x1f, RZ ;  /* 0x0000001fff077819 */ /* 0x000fe400000006ff */
[----:B------:R-:W-:-:S07]  /*0550*/  LEA R6, R17, R6, 0x18 ;  /* 0x0000000611067211 */ /* 0x000fce00078ec0ff */
.L_x_63:
[----:B0-----:R0:W1:Y:S02]  /*0560*/  SYNCS.PHASECHK.TRANS64.TRYWAIT P0, [R6+URZ+0x12000], R7 ;  /* 0x01200007060075a7 */ /* 0x00106400080011ff */
[----:B-1----:R-:W-:Y:S05]  /*0570*/  @!P0 NANOSLEEP.SYNCS 0x989680 ;  /* 0x009896800000895d */ /* 0x002fea0003900000 */
[----:B------:R-:W1:Y:S02]  /*0580*/  @!P0 SYNCS.PHASECHK.TRANS64 P0, [R6+URZ+0x12000], R7 ;  /* 0x01200007060085a7 */ /* 0x000e6400080010ff */
[----:B-1----:R-:W-:Y:S05]  /*0590*/  @!P0 BRA `(.L_x_63) ;  /* 0xfffffffc00f08947 */ /* 0x002fea000383ffff */
[C---:B------:R-:W-:Y:S01]  /*05a0*/  IMAD.SHL.U32 R20, R5.reuse, 0x10, RZ ;  /* 0x0000001005147824 */ /* 0x040fe200078e00ff */
[--C-:B0-----:R-:W-:Y:S01]  /*05b0*/  SHF.R.U32.HI R7, RZ, 0x7, R5.reuse ;  /* 0x00000007ff077819 */ /* 0x101fe20000011605 */
[C---:B------:R-:W-:Y:S01]  /*05c0*/  IMAD.SHL.U32 R24, R5.reuse, 0x4, RZ ;  /* 0x0000000405187824 */ /* 0x040fe200078e00ff */
[----:B------:R-:W0:Y:S01]  /*05d0*/  LDCU UR4, c[0x0][0x3d8] ;  /* 0x00007b00ff0477ac */ /* 0x000e220008000800 */
[----:B------:R-:W-:Y:S01]  /*05e0*/  LOP3.LUT P0, RZ, R5, 0x4, RZ, 0xc0, !PT ;  /* 0x0000000405ff7812 */ /* 0x000fe2000780c0ff */
[----:B------:R-:W-:Y:S01]  /*05f0*/  BSSY.RECONVERGENT B0, `(.L_x_64) ;  /* 0x000009a000007945 */ /* 0x000fe20003800200 */
[C---:B------:R-:W-:Y:S01]  /*0600*/  LOP3.LUT R8, R20.reuse, 0x7f0, RZ, 0xc0, !PT ;  /* 0x000007f014087812 */ /* 0x040fe200078ec0ff */
[----:B------:R-:W1:Y:S01]  /*0610*/  LDCU.64 UR6, c[0x0][0x3d0] ;  /* 0x00007a00ff0677ac */ /* 0x000e620008000a00 */
[----:B------:R-:W-:Y:S02]  /*0620*/  LOP3.LUT R22, R20, 0x3e00, RZ, 0xc0, !PT ;  /* 0x00003e0014167812 */ /* 0x000fe400078ec0ff */
[----:B------:R-:W-:Y:S01]  /*0630*/  SHF.R.U32.HI R20, RZ, 0x1, R5 ;  /* 0x00000001ff147819 */ /* 0x000fe20000011605 */
[----:B------:R-:W-:Y:S01]  /*0640*/  IMAD R7, R7, 0x6000, R8 ;  /* 0x0000600007077824 */ /* 0x000fe200078e0208 */
[----:B------:R-:W-:-:S04]  /*0650*/  VIADDMNMX R4, R45, -R4, 0x80, PT ;  /* 0x000000802d047446 */ /* 0x000fc80003800904 */
[----:B------:R-:W-:Y:S01]  /*0660*/  IADD3 R46, PT, PT, R6, R7, RZ ;  /* 0x00000007062e7210 */ /* 0x000fe20007ffe0ff */
[----:B------:R-:W-:-:S04]  /*0670*/  IMAD.SHL.U32 R7, R5, 0x20, RZ ;  /* 0x0000002005077824 */ /* 0x000fc800078e00ff */
[----:B------:R-:W0:Y:S01]  /*0680*/  LDS.128 R12, [R46+0x800] ;  /* 0x000800002e0c7984 */ /* 0x000e220000000c00 */
[----:B------:R-:W-:Y:S02]  /*0690*/  LOP3.LUT R21, R7, 0xc0, RZ, 0xc0, !PT ;  /* 0x000000c007157812 */ /* 0x000fe400078ec0ff */
[--C-:B------:R-:W-:Y:S01]  /*06a0*/  LOP3.LUT R22, R22, 0x20, R7.reuse, 0xf8, !PT ;  /* 0x0000002016167812 */ /* 0x100fe200078ef807 */
[----:B------:R-:W2:Y:S01]  /*06b0*/  LDS.128 R8, [R46] ;  /* 0x000000002e087984 */ /* 0x000ea20000000c00 */
[----:B------:R-:W-:Y:S02]  /*06c0*/  LOP3.LUT R21, R21, 0x18, R24, 0xf8, !PT ;  /* 0x0000001815157812 */ /* 0x000fe400078ef818 */
[----:B------:R-:W-:Y:S01]  /*06d0*/  LOP3.LUT R7, R22, 0x100, R7, 0xf8, !PT ;  /* 0x0000010016077812 */ /* 0x000fe200078ef807 */
[----:B------:R-:W3:Y:S01]  /*06e0*/  LDS.128 R24, [R46+0x1800] ;  /* 0x001800002e187984 */ /* 0x000ee20000000c00 */
[----:B------:R-:W-:-:S03]  /*06f0*/  LOP3.LUT R20, R21, 0x8, R20, 0x78, !PT ;  /* 0x0000000815147812 */ /* 0x000fc600078e7814 */
[----:B------:R-:W4:Y:S01]  /*0700*/  LDS.128 R16, [R46+0x1000] ;  /* 0x001000002e107984 */ /* 0x000f220000000c00 */
[----:B------:R-:W-:Y:S02]  /*0710*/  LOP3.LUT R40, R7, R20, RZ, 0xfc, !PT ;  /* 0x0000001407287212 */ /* 0x000fe400078efcff */
[----:B------:R-:W-:Y:S01]  /*0720*/  IADD3 R7, PT, PT, R6, 0xc000, RZ ;  /* 0x0000c00006077810 */ /* 0x000fe20007ffe0ff */
[----:B------:R-:W5:Y:S04]  /*0730*/  LDS.128 R28, [R46+0x2000] ;  /* 0x002000002e1c7984 */ /* 0x000f680000000c00 */
[----:B------:R-:W1:Y:S01]  /*0740*/  LDS.128 R32, [R46+0x2800] ;  /* 0x002800002e207984 */ /* 0x000e620000000c00 */
[----:B------:R-:W-:-:S04]  /*0750*/  IMAD R20, R40, 0x2, R7 ;  /* 0x0000000228147824 */ /* 0x000fc800078e0207 */
[C---:B------:R-:W-:Y:S01]  /*0760*/  VIADD R44, R20.reuse, 0x20 ;  /* 0x00000020142c7836 */ /* 0x040fe20000000000 */
[----:B------:R-:W-:Y:S02]  /*0770*/  @P0 IADD3 R44, PT, PT, R20, -0x20, RZ ;  /* 0xffffffe0142c0810 */ /* 0x000fe40007ffe0ff */
[----:B------:R-:W1:Y:S01]  /*0780*/  LDS.128 R20, [R46+0x4800] ;  /* 0x004800002e147984 */ /* 0x000e620000000c00 */
[----:B0-----:R-:W-:Y:S01]  /*0790*/  FMUL.FTZ R41, R12, UR4 ;  /* 0x000000040c297c20 */ /* 0x001fe20008410000 */
[----:B------:R-:W-:Y:S01]  /*07a0*/  FMUL.FTZ R42, R13, UR4 ;  /* 0x000000040d2a7c20 */ /* 0x000fe20008410000 */
[----:B------:R-:W-:Y:S01]  /*07b0*/  FMUL.FTZ R43, R14, UR4 ;  /* 0x000000040e2b7c20 */ /* 0x000fe20008410000 */
[----:B------:R-:W-:Y:S01]  /*07c0*/  FMUL.FTZ R48, R15, UR4 ;  /* 0x000000040f307c20 */ /* 0x000fe20008410000 */
[----:B--2---:R-:W-:Y:S01]  /*07d0*/  FMUL.FTZ R36, R8, UR4 ;  /* 0x0000000408247c20 */ /* 0x004fe20008410000 */
[----:B------:R-:W0:Y:S01]  /*07e0*/  LDS.128 R12, [R46+0x3800] ;  /* 0x003800002e0c7984 */ /* 0x000e220000000c00 */
[----:B------:R-:W-:Y:S01]  /*07f0*/  FMUL.FTZ R39, R9, UR4 ;  /* 0x0000000409277c20 */ /* 0x000fe20008410000 */
[----:B------:R-:W-:Y:S01]  /*0800*/  FMUL.FTZ R37, R10, UR4 ;  /* 0x000000040a257c20 */ /* 0x000fe20008410000 */
[----:B---3--:R-:W-:Y:S01]  /*0810*/  FMUL.FTZ R51, R24, UR4 ;  /* 0x0000000418337c20 */ /* 0x008fe20008410000 */
[----:B------:R-:W-:Y:S01]  /*0820*/  FMUL.FTZ R54, R25, UR4 ;  /* 0x0000000419367c20 */ /* 0x000fe20008410000 */
[----:B------:R-:W-:Y:S01]  /*0830*/  FMUL.FTZ R53, R26, UR4 ;  /* 0x000000041a357c20 */ /* 0x000fe20008410000 */
[----:B------:R-:W-:Y:S01]  /*0840*/  FMUL.FTZ R56, R27, UR4 ;  /* 0x000000041b387c20 */ /* 0x000fe20008410000 */
[----:B------:R-:W-:Y:S01]  /*0850*/  FMUL.FTZ R38, R11, UR4 ;  /* 0x000000040b267c20 */ /* 0x000fe20008410000 */
[----:B------:R-:W2:Y:S01]  /*0860*/  LDS.128 R24, [R46+0x5000] ;  /* 0x005000002e187984 */ /* 0x000ea20000000c00 */
[----:B----4-:R-:W-:Y:S01]  /*0870*/  FMUL.FTZ R47, R16, UR4 ;  /* 0x00000004102f7c20 */ /* 0x010fe20008410000 */
[----:B------:R-:W-:Y:S01]  /*0880*/  FMUL.FTZ R50, R17, UR4 ;  /* 0x0000000411327c20 */ /* 0x000fe20008410000 */
[----:B------:R-:W-:Y:S01]  /*0890*/  FMUL.FTZ R49, R18, UR4 ;  /* 0x0000000412317c20 */ /* 0x000fe20008410000 */
[----:B------:R-:W3:Y:S01]  /*08a0*/  LDS.128 R8, [R46+0x3000] ;  /* 0x003000002e087984 */ /* 0x000ee20000000c00 */
[----:B------:R-:W-:Y:S01]  /*08b0*/  FMUL.FTZ R52, R19, UR4 ;  /* 0x0000000413347c20 */ /* 0x000fe20008410000 */
[----:B-----5:R-:W-:Y:S01]  /*08c0*/  FMUL.FTZ R55, R28, UR4 ;  /* 0x000000041c377c20 */ /* 0x020fe20008410000 */
[----:B------:R-:W-:Y:S01]  /*08d0*/  FMUL.FTZ R58, R29, UR4 ;  /* 0x000000041d3a7c20 */ /* 0x000fe20008410000 */
[----:B------:R-:W4:Y:S01]  /*08e0*/  LDS.128 R16, [R46+0x4000] ;  /* 0x004000002e107984 */ /* 0x000f220000000c00 */
[----:B------:R-:W-:Y:S01]  /*08f0*/  FMUL.FTZ R57, R30, UR4 ;  /* 0x000000041e397c20 */ /* 0x000fe20008410000 */
[----:B------:R-:W-:Y:S01]  /*0900*/  FMUL.FTZ R60, R31, UR4 ;  /* 0x000000041f3c7c20 */ /* 0x000fe20008410000 */
[----:B-1----:R-:W-:Y:S01]  /*0910*/  FMUL.FTZ R59, R32, UR4 ;  /* 0x00000004203b7c20 */ /* 0x002fe20008410000 */
[----:B------:R1:W5:Y:S01]  /*0920*/  LDS.128 R28, [R46+0x5800] ;  /* 0x005800002e1c7984 */ /* 0x0003620000000c00 */
[----:B------:R-:W-:Y:S01]  /*0930*/  F2FP.F16.F32.PACK_AB R32, R39, R36 ;  /* 0x000000242720723e */ /* 0x000fe200000000ff */
[----:B------:R-:W-:Y:S01]  /*0940*/  FMUL.FTZ R61, R34, UR4 ;  /* 0x00000004223d7c20 */ /* 0x000fe20008410000 */
[----:B------:R-:W-:Y:S01]  /*0950*/  FMUL.FTZ R62, R35, UR4 ;  /* 0x00000004233e7c20 */ /* 0x000fe20008410000 */
[----:B------:R-:W-:Y:S01]  /*0960*/  F2FP.F16.F32.PACK_AB R36, R50, R47 ;  /* 0x0000002f3224723e */ /* 0x000fe200000000ff */
[----:B------:R-:W-:Y:S01]  /*0970*/  IMAD R47, R40, 0x2, R6 ;  /* 0x00000002282f7824 */ /* 0x000fe200078e0206 */
[----:B------:R-:W-:Y:S01]  /*0980*/  F2FP.F16.F32.PACK_AB R34, R42, R41 ;  /* 0x000000292a22723e */ /* 0x000fe200000000ff */
[----:B------:R-:W-:Y:S01]  /*0990*/  FMUL.FTZ R20, R20, UR4 ;  /* 0x0000000414147c20 */ /* 0x000fe20008410000 */
[----:B-1----:R-:W-:Y:S01]  /*09a0*/  FMUL.FTZ R46, R33, UR4 ;  /* 0x00000004212e7c20 */ /* 0x002fe20008410000 */
[----:B------:R-:W-:Y:S01]  /*09b0*/  F2FP.F16.F32.PACK_AB R33, R38, R37 ;  /* 0x000000252621723e */ /* 0x000fe200000000ff */
[----:B------:R-:W-:Y:S01]  /*09c0*/  FMUL.FTZ R21, R21, UR4 ;  /* 0x0000000415157c20 */ /* 0x000fe20008410000 */
[----:B------:R-:W-:Y:S01]  /*09d0*/  F2FP.F16.F32.PACK_AB R35, R48, R43 ;  /* 0x0000002b3023723e */ /* 0x000fe200000000ff */
[----:B------:R-:W-:Y:S01]  /*09e0*/  FMUL.FTZ R22, R22, UR4 ;  /* 0x0000000416167c20 */ /* 0x000fe20008410000 */
[----:B------:R-:W-:Y:S01]  /*09f0*/  F2FP.F16.F32.PACK_AB R37, R52, R49 ;  /* 0x000000313425723e */ /* 0x000fe200000000ff */
[----:B------:R-:W-:Y:S01]  /*0a00*/  FMUL.FTZ R23, R23, UR4 ;  /* 0x0000000417177c20 */ /* 0x000fe20008410000 */
[----:B------:R-:W-:Y:S01]  /*0a10*/  F2FP.F16.F32.PACK_AB R38, R54, R51 ;  /* 0x000000333626723e */ /* 0x000fe200000000ff */
[----:B------:R2:W-:Y:S01]  /*0a20*/  STSM.16.M88.4 [R47+0xc000], R32 ;  /* 0x00c000202f007844 */ /* 0x0005e20000000200 */
[----:B------:R-:W-:-:S02]  /*0a30*/  F2FP.F16.F32.PACK_AB R39, R56, R53 ;  /* 0x000000353827723e */ /* 0x000fc400000000ff */
[----:B------:R-:W-:Y:S01]  /*0a40*/  F2FP.F16.F32.PACK_AB R40, R58, R55 ;  /* 0x000000373a28723e */ /* 0x000fe200000000ff */
[----:B0-----:R-:W-:Y:S01]  /*0a50*/  FMUL.FTZ R12, R12, UR4 ;  /* 0x000000040c0c7c20 */ /* 0x001fe20008410000 */
[----:B------:R-:W-:Y:S01]  /*0a60*/  FMUL.FTZ R13, R13, UR4 ;  /* 0x000000040d0d7c20 */ /* 0x000fe20008410000 */
[----:B------:R0:W-:Y:S01]  /*0a70*/  STSM.16.M88.4 [R44], R36 ;  /* 0x000000242c007844 */ /* 0x0001e20000000200 */
[----:B------:R-:W-:Y:S01]  /*0a80*/  FMUL.FTZ R14, R14, UR4 ;  /* 0x000000040e0e7c20 */ /* 0x000fe20008410000 */
[----:B------:R-:W-:Y:S01]  /*0a90*/  FMUL.FTZ R15, R15, UR4 ;  /* 0x000000040f0f7c20 */ /* 0x000fe20008410000 */
[----:B------:R-:W-:Y:S02]  /*0aa0*/  F2FP.F16.F32.PACK_AB R41, R60, R57 ;  /* 0x000000393c29723e */ /* 0x000fe400000000ff */
[----:B------:R-:W-:Y:S02]  /*0ab0*/  F2FP.F16.F32.PACK_AB R42, R46, R59 ;  /* 0x0000003b2e2a723e */ /* 0x000fe400000000ff */
[----:B------:R-:W-:Y:S01]  /*0ac0*/  F2FP.F16.F32.PACK_AB R43, R62, R61 ;  /* 0x0000003d3e2b723e */ /* 0x000fe200000000ff */
[----:B--2---:R-:W-:Y:S01]  /*0ad0*/  FMUL.FTZ R34, R26, UR4 ;  /* 0x000000041a227c20 */ /* 0x004fe20008410000 */
[----:B------:R-:W-:Y:S01]  /*0ae0*/  F2FP.F16.F32.PACK_AB R26, R13, R12 ;  /* 0x0000000c0d1a723e */ /* 0x000fe200000000ff */
[----:B---3--:R-:W-:Y:S01]  /*0af0*/  FMUL.FTZ R8, R8, UR4 ;  /* 0x0000000408087c20 */ /* 0x008fe20008410000 */
[----:B------:R-:W-:Y:S01]  /*0b00*/  FMUL.FTZ R9, R9, UR4 ;  /* 0x0000000409097c20 */ /* 0x000fe20008410000 */
[----:B------:R-:W-:Y:S01]  /*0b10*/  FMUL.FTZ R10, R10, UR4 ;  /* 0x000000040a0a7c20 */ /* 0x000fe20008410000 */
[----:B------:R-:W-:Y:S01]  /*0b20*/  FMUL.FTZ R11, R11, UR4 ;  /* 0x000000040b0b7c20 */ /* 0x000fe20008410000 */
[----:B0-----:R-:W-:-:S02]  /*0b30*/  IMAD.SHL.U32 R36, R5, 0x8, RZ ;  /* 0x0000000805247824 */ /* 0x001fc400078e00ff */
[----:B------:R-:W-:Y:S01]  /*0b40*/  FMUL.FTZ R32, R24, UR4 ;  /* 0x0000000418207c20 */ /* 0x000fe20008410000 */
[----:B------:R-:W-:Y:S01]  /*0b50*/  FMUL.FTZ R33, R25, UR4 ;  /* 0x0000000419217c20 */ /* 0x000fe20008410000 */
[----:B------:R-:W-:Y:S01]  /*0b60*/  FMUL.FTZ R35, R27, UR4 ;  /* 0x000000041b237c20 */ /* 0x000fe20008410000 */
[----:B----4-:R-:W-:Y:S01]  /*0b70*/  FMUL.FTZ R16, R16, UR4 ;  /* 0x0000000410107c20 */ /* 0x010fe20008410000 */
[----:B------:R-:W-:Y:S01]  /*0b80*/  LOP3.LUT R12, R36, 0xd8, RZ, 0xc0, !PT ;  /* 0x000000d8240c7812 */ /* 0x000fe200078ec0ff */
[----:B------:R-:W-:Y:S01]  /*0b90*/  FMUL.FTZ R17, R17, UR4 ;  /* 0x0000000411117c20 */ /* 0x000fe20008410000 */
[----:B------:R-:W-:Y:S01]  /*0ba0*/  FMUL.FTZ R18, R18, UR4 ;  /* 0x0000000412127c20 */ /* 0x000fe20008410000 */
[----:B------:R-:W-:Y:S01]  /*0bb0*/  FMUL.FTZ R19, R19, UR4 ;  /* 0x0000000413137c20 */ /* 0x000fe20008410000 */
[----:B------:R-:W-:Y:S01]  /*0bc0*/  F2FP.F16.F32.PACK_AB R27, R15, R14 ;  /* 0x0000000e0f1b723e */ /* 0x000fe200000000ff */
[----:B-----5:R-:W-:Y:S01]  /*0bd0*/  FMUL.FTZ R28, R28, UR4 ;  /* 0x000000041c1c7c20 */ /* 0x020fe20008410000 */
[----:B------:R-:W-:Y:S01]  /*0be0*/  FMUL.FTZ R29, R29, UR4 ;  /* 0x000000041d1d7c20 */ /* 0x000fe20008410000 */
[----:B------:R-:W-:Y:S01]  /*0bf0*/  FMUL.FTZ R30, R30, UR4 ;  /* 0x000000041e1e7c20 */ /* 0x000fe20008410000 */
[----:B------:R-:W-:Y:S01]  /*0c00*/  FMUL.FTZ R31, R31, UR4 ;  /* 0x000000041f1f7c20 */ /* 0x000fe20008410000 */
[----:B------:R-:W-:Y:S01]  /*0c10*/  LOP3.LUT R15, R12, 0x18, R5, 0x78, !PT ;  /* 0x000000180c0f7812 */ /* 0x000fe200078e7805 */
[----:B------:R-:W-:Y:S01]  /*0c20*/  STSM.16.M88.4 [R47+0xe000], R40 ;  /* 0x00e000282f007844 */ /* 0x000fe20000000200 */
[----:B------:R-:W-:Y:S01]  /*0c30*/  F2FP.F16.F32.PACK_AB R24, R9, R8 ;  /* 0x000000080918723e */ /* 0x000fe200000000ff */
[----:B------:R-:W0:Y:S01]  /*0c40*/  LDCU.64 UR4, c[0x0][0x3c8] ;  /* 0x00007900ff0477ac */ /* 0x000e220008000a00 */
[----:B------:R-:W-:-:S02]  /*0c50*/  F2FP.F16.F32.PACK_AB R25, R11, R10 ;  /* 0x0000000a0b19723e */ /* 0x000fc400000000ff */
[----:B------:R-:W-:Y:S02]  /*0c60*/  F2FP.F16.F32.PACK_AB R12, R33, R32 ;  /* 0x00000020210c723e */ /* 0x000fe400000000ff */
[----:B------:R-:W-:Y:S01]  /*0c70*/  F2FP.F16.F32.PACK_AB R8, R17, R16 ;  /* 0x000000101108723e */ /* 0x000fe200000000ff */
[----:B------:R-:W-:Y:S01]  /*0c80*/  STSM.16.M88.4 [R44+0x2000], R24 ;  /* 0x002000182c007844 */ /* 0x000fe20000000200 */
[----:B------:R-:W-:Y:S02]  /*0c90*/  F2FP.F16.F32.PACK_AB R9, R19, R18 ;  /* 0x000000121309723e */ /* 0x000fe400000000ff */
[----:B------:R-:W-:Y:S01]  /*0ca0*/  F2FP.F16.F32.PACK_AB R10, R21, R20 ;  /* 0x00000014150a723e */ /* 0x000fe200000000ff */
[----:B------:R-:W-:Y:S01]  /*0cb0*/  IMAD.MOV.U32 R21, RZ, RZ, RZ ;  /* 0x000000ffff157224 */ /* 0x000fe200078e00ff */
[----:B------:R-:W-:Y:S02]  /*0cc0*/  F2FP.F16.F32.PACK_AB R11, R23, R22 ;  /* 0x00000016170b723e */ /* 0x000fe400000000ff */
[----:B------:R-:W-:-:S02]  /*0cd0*/  LOP3.LUT R32, R15, 0x1f20, R36, 0xf8, !PT ;  /* 0x00001f200f207812 */ /* 0x000fc400078ef824 */
[----:B------:R-:W-:Y:S01]  /*0ce0*/  F2FP.F16.F32.PACK_AB R13, R35, R34 ;  /* 0x00000022230d723e */ /* 0x000fe200000000ff */
[----:B------:R1:W-:Y:S01]  /*0cf0*/  STSM.16.M88.4 [R47+0x10000], R8 ;  /* 0x010000082f007844 */ /* 0x0003e20000000200 */
[----:B------:R-:W-:Y:S01]  /*0d00*/  F2FP.F16.F32.PACK_AB R14, R29, R28 ;  /* 0x0000001c1d0e723e */ /* 0x000fe200000000ff */
[C---:B------:R-:W-:Y:S01]  /*0d10*/  IMAD R7, R32.reuse, 0x2, R7 ;  /* 0x0000000220077824 */ /* 0x040fe200078e0207 */
[----:B------:R-:W-:Y:S02]  /*0d20*/  F2FP.F16.F32.PACK_AB R15, R31, R30 ;  /* 0x0000001e1f0f723e */ /* 0x000fe400000000ff */
[----:B------:R-:W-:Y:S02]  /*0d30*/  LEA R6, R32, R6, 0x1 ;  /* 0x0000000620067211 */ /* 0x000fe400078e08ff */
[----:B------:R-:W-:Y:S01]  /*0d40*/  LOP3.LUT R20, R36, 0x18, RZ, 0xc0, !PT ;  /* 0x0000001824147812 */ /* 0x000fe200078ec0ff */
[----:B------:R2:W-:Y:S01]  /*0d50*/  STSM.16.M88.4 [R44+0x4000], R12 ;  /* 0x0040000c2c007844 */ /* 0x0005e20000000200 */
[----:B------:R-:W-:-:S02]  /*0d60*/  SHF.R.U32.HI R5, RZ, 0x2, R5 ;  /* 0x00000002ff057819 */ /* 0x000fc40000011605 */
[----:B------:R-:W-:Y:S01]  /*0d70*/  LOP3.LUT R32, R20, 0x40, RZ, 0xfc, !PT ;  /* 0x0000004014207812 */ /* 0x000fe200078efcff */
[----:B------:R-:W-:Y:S01]  /*0d80*/  BAR.SYNC.DEFER_BLOCKING 0x0 ;  /* 0x0000000000007b1d */ /* 0x000fe20000010000 */
[C---:B0-----:R-:W-:Y:S01]  /*0d90*/  IMAD.WIDE.U32 R22, R0.reuse, UR4, R20 ;  /* 0x0000000400167c25 */ /* 0x041fe2000f8e0014 */
[C---:B------:R-:W-:Y:S02]  /*0da0*/  ISETP.GE.AND P1, PT, R5.reuse, R4, PT ;  /* 0x000000040500720c */ /* 0x040fe40003f26270 */
[C---:B-1----:R-:W-:Y:S01]  /*0db0*/  IADD3 R8, P0, PT, R5.reuse, R64, RZ ;  /* 0x0000004005087210 */ /* 0x042fe20007f1e0ff */
[----:B------:R-:W-:Y:S02]  /*0dc0*/  IMAD R23, R0, UR5, R23 ;  /* 0x0000000500177c24 */ /* 0x000fe4000f8e0217 */
[----:B------:R-:W-:Y:S01]  /*0dd0*/  VIADD R0, R5, 0x40 ;  /* 0x0000004005007836 */ /* 0x000fe20000000000 */
[----:B------:R-:W-:-:S04]  /*0de0*/  IADD3.X R9, PT, PT, RZ, R65, RZ, P0, !PT ;  /* 0x00000041ff097210 */ /* 0x000fc800007fe4ff */
[----:B------:R-:W-:Y:S01]  /*0df0*/  ISETP.GE.AND P0, PT, R0, R4, PT ;  /* 0x000000040000720c */ /* 0x000fe20003f06270 */
[----:B------:R-:W-:Y:S01]  /*0e00*/  IMAD.WIDE.U32 R4, R2, UR6, R22 ;  /* 0x0000000602047c25 */ /* 0x000fe2000f8e0016 */
[----:B------:R-:W-:-:S03]  /*0e10*/  LOP3.LUT R0, R20, 0x20, RZ, 0xfc, !PT ;  /* 0x0000002014007812 */ /* 0x000fc600078efcff */
[----:B------:R-:W-:Y:S02]  /*0e20*/  IMAD R23, R2, UR7, R5 ;  /* 0x0000000702177c24 */ /* 0x000fe4000f8e0205 */
[----:B------:R-:W-:Y:S01]  /*0e30*/  IMAD.WIDE.U32 R28, R3, 0x80, R8 ;  /* 0x00000080031c7825 */ /* 0x000fe200078e0008 */
[----:B------:R2:W0:Y:S01]  /*0e40*/  LDS.128 R16, [R6+0xd000] ;  /* 0x00d0000006107984 */ /* 0x0004220000000c00 */
[----:B------:R-:W-:Y:S05]  /*0e50*/  @P1 BRA `(.L_x_65) ;  /* 0x00000000004c1947 */ /* 0x000fea0003800000 */
[----:B------:R-:W1:Y:S01]  /*0e60*/  LDCU UR4, c[0x0][0x3b4] ;  /* 0x00007680ff0477ac */ /* 0x000e620008000800 */
[----:B--2---:R-:W2:Y:S01]  /*0e70*/  LDS.128 R12, [R7+0x2000] ;  /* 0x00200000070c7984 */ /* 0x004ea20000000c00 */
[----:B------:R-:W-:Y:S01]  /*0e80*/  IMAD.MOV.U32 R22, RZ, RZ, R4 ;  /* 0x000000ffff167224 */ /* 0x000fe200078e0004 */
[----:B------:R-:W3:Y:S02]  /*0e90*/  LDCU.64 UR6, c[0x0][0x3c0] ;  /* 0x00007800ff0677ac */ /* 0x000ee40008000a00 */
[----:B------:R-:W4:Y:S01]  /*0ea0*/  LDS.128 R24, [R7+0x4000] ;  /* 0x0040000007187984 */ /* 0x000f220000000c00 */
[----:B------:R-:W5:Y:S01]  /*0eb0*/  LDCU.64 UR10, c[0x0][0x3a8] ;  /* 0x00007500ff0a77ac */ /* 0x000f620008000a00 */
[----:B-1----:R-:W-:Y:S02]  /*0ec0*/  ISETP.GE.AND P1, PT, R20, UR4, PT ;  /* 0x0000000414007c0c */ /* 0x002fe4000bf26270 */
[----:B------:R-:W-:Y:S01]  /*0ed0*/  ISETP.GE.AND P2, PT, R0, UR4, PT ;  /* 0x0000000400007c0c */ /* 0x000fe2000bf46270 */
[----:B---3--:R-:W-:Y:S01]  /*0ee0*/  IMAD R31, R29, UR6, RZ ;  /* 0x000000061d1f7c24 */ /* 0x008fe2000f8e02ff */
[----:B------:R-:W-:Y:S01]  /*0ef0*/  ISETP.GE.AND P3, PT, R32, UR4, PT ;  /* 0x0000000420007c0c */ /* 0x000fe2000bf66270 */
[----:B------:R-:W-:-:S04]  /*0f00*/  IMAD.WIDE.U32 R2, R28, UR6, R22 ;  /* 0x000000061c027c25 */ /* 0x000fc8000f8e0016 */
[----:B------:R-:W-:Y:S01]  /*0f10*/  IMAD R31, R28, UR7, R31 ;  /* 0x000000071c1f7c24 */ /* 0x000fe2000f8e021f */
[----:B-----5:R-:W-:-:S03]  /*0f20*/  LEA R30, P4, R2, UR10, 0x1 ;  /* 0x0000000a021e7c11 */ /* 0x020fc6000f8808ff */
[----:B------:R-:W1:Y:S01]  /*0f30*/  @!P1 LDS.128 R8, [R7] ;  /* 0x0000000007089984 */ /* 0x000e620000000c00 */
[----:B------:R-:W-:-:S04]  /*0f40*/  IADD3 R3, PT, PT, R3, R31, RZ ;  /* 0x0000001f03037210 */ /* 0x000fc80007ffe0ff */
[----:B------:R-:W-:-:S05]  /*0f50*/  LEA.HI.X R31, R2, UR11, R3, 0x1, P4 ;  /* 0x0000000b021f7c11 */ /* 0x000fca000a0f0c03 */
[----:B--2---:R3:W-:Y:S04]  /*0f60*/  @!P2 STG.E.128 desc[UR8][R30.64+0x40], R12 ;  /* 0x0000400c1e00a986 */ /* 0x0047e8000c101d08 */
[----:B----4-:R3:W-:Y:S04]  /*0f70*/  @!P3 STG.E.128 desc[UR8][R30.64+0x80], R24 ;  /* 0x000080181e00b986 */ /* 0x0107e8000c101d08 */
[----:B-1----:R3:W-:Y:S02]  /*0f80*/  @!P1 STG.E.128 desc[UR8][R30.64], R8 ;  /* 0x000000081e009986 */ /* 0x0027e4000c101d08 */
.L_x_65:
[----:B------:R-:W-:Y:S05]  /*0f90*/  BSYNC.RECONVERGENT B0 ;  /* 0x0000000000007941 */ /* 0x000fea0003800200 */
.L_x_64:
[----:B---3--:R1:W3:Y:S01]  /*0fa0*/  LDS.128 R8, [R6+0xf000] ;  /* 0x00f0000006087984 */ /* 0x0082e20000000c00 */
[----:B------:R-:W-:Y:S05]  /*0fb0*/  @P0 EXIT ;  /* 0x000000000000094d */ /* 0x000fea0003800000 */
[----:B------:R-:W4:Y:S01]  /*0fc0*/  LDCU.64 UR6, c[0x0][0x3c0] ;  /* 0x00007800ff0677ac */ /* 0x000f220008000a00 */
[----:B--2---:R2:W1:Y:S01]  /*0fd0*/  LDS.128 R12, [R6+0x11000] ;  /* 0x01100000060c7984 */ /* 0x0044620000000c00 */
[----:B------:R-:W-:Y:S01]  /*0fe0*/  IADD3 R5, P0, PT, R28, 0x40, RZ ;  /* 0x000000401c057810 */ /* 0x000fe20007f1e0ff */
[----:B------:R-:W-:Y:S01]  /*0ff0*/  IMAD.MOV.U32 R2, RZ, RZ, R4 ;  /* 0x000000ffff027224 */ /* 0x000fe200078e0004 */
[----:B------:R-:W5:Y:S01]  /*1000*/  LDCU UR4, c[0x0][0x3b4] ;  /* 0x00007680ff0477ac */ /* 0x000f620008000800 */
[----:B------:R-:W-:Y:S02]  /*1010*/  MOV R3, R23 ;  /* 0x0000001700037202 */ /* 0x000fe40000000f00 */
[----:B------:R-:W-:Y:S01]  /*1020*/  IMAD.X R28, RZ, RZ, R29, P0 ;  /* 0x000000ffff1c7224 */ /* 0x000fe200000e061d */
[----:B------:R-:W2:Y:S03]  /*1030*/  LDCU.64 UR10, c[0x0][0x3a8] ;  /* 0x00007500ff0a77ac */ /* 0x000ea60008000a00 */
[----:B----4-:R-:W-:-:S02]  /*1040*/  IMAD R28, R28, UR6, RZ ;  /* 0x000000061c1c7c24 */ /* 0x010fc4000f8e02ff */
[----:B------:R-:W-:Y:S01]  /*1050*/  IMAD.WIDE.U32 R2, R5, UR6, R2 ;  /* 0x0000000605027c25 */ /* 0x000fe2000f8e0002 */
[----:B-----5:R-:W-:-:S03]  /*1060*/  ISETP.GE.AND P1, PT, R20, UR4, PT ;  /* 0x0000000414007c0c */ /* 0x020fc6000bf26270 */
[----:B------:R-:W-:Y:S01]  /*1070*/  IMAD R5, R5, UR7, R28 ;  /* 0x0000000705057c24 */ /* 0x000fe2000f8e021c */
[----:B------:R-:W-:Y:S02]  /*1080*/  ISETP.GE.AND P2, PT, R0, UR4, PT ;  /* 0x0000000400007c0c */ /* 0x000fe4000bf46270 */
[----:B------:R-:W-:Y:S01]  /*1090*/  ISETP.GE.AND P3, PT, R32, UR4, PT ;  /* 0x0000000420007c0c */ /* 0x000fe2000bf66270 */
[----:B------:R-:W-:Y:S01]  /*10a0*/  IMAD.IADD R3, R3, 0x1, R5 ;  /* 0x0000000103037824 */ /* 0x000fe200078e0205 */
[----:B--2---:R-:W-:-:S04]  /*10b0*/  LEA R4, P0, R2, UR10, 0x1 ;  /* 0x0000000a02047c11 */ /* 0x004fc8000f8008ff */
[----:B------:R-:W-:-:S05]  /*10c0*/  LEA.HI.X R5, R2, UR11, R3, 0x1, P0 ;  /* 0x0000000b02057c11 */ /* 0x000fca00080f0c03 */
[----:B0-----:R0:W-:Y:S04]  /*10d0*/  @!P1 STG.E.128 desc[UR8][R4.64], R16 ;  /* 0x0000001004009986 */ /* 0x0011e8000c101d08 */
[----:B---3--:R0:W-:Y:S01]  /*10e0*/  @!P2 STG.E.128 desc[UR8][R4.64+0x40], R8 ;  /* 0x000040080400a986 */ /* 0x0081e2000c101d08 */
[----:B-1----:R-:W-:Y:S05]  /*10f0*/  @P3 EXIT ;  /* 0x000000000000394d */ /* 0x002fea0003800000 */
[----:B------:R-:W-:Y:S01]  /*1100*/  STG.E.128 desc[UR8][R4.64+0x80], R12 ;  /* 0x0000800c04007986 */ /* 0x000fe2000c101d08 */
[----:B------:R-:W-:Y:S05]  /*1110*/  EXIT ;  /* 0x000000000000794d */ /* 0x000fea0003800000 */
.L_x_66:
        /* <DEDUP_REMOVED lines=14> */
.L_x_138:


//--------------------- .text._ZN7cutlass13device_kernelIN5flash32FlashAttnBwdPostprocessConvertdQIN4cute5tupleIJNS3_1CILi64EEENS5_ILi96EEEEEENS_6half_tEfNS_4arch4Sm90ELi256ENS3_8TiledMMAINS3_8MMA_AtomIJNS3_4SM904GMMA25MMA_64x16x16_F32F16F16_SSILNSF_5MajorE0ELSH_1ELNSF_7ScaleInE1ELSI_1EEEEEENS3_6LayoutINS4_IJNS5_ILi1EEENS5_ILi2EEESM_EEENS4_IJNS5_ILi0EEESM_SP_EEEEENS4_IJNS3_10UnderscoreESS_SS_EEEEELb0EEEEEvNT_6ParamsE --------------------------
	.section	.text._ZN7cutlass13device_kernelIN5flash32FlashAttnBwdPostprocessConvertdQIN4cute5tupleIJNS3_1CILi64EEENS5_ILi96EEEEEENS_6half_tEfNS_4arch4Sm90ELi256ENS3_8TiledMMAINS3_8MMA_AtomIJNS3_4SM904GMMA25MMA_64x16x16_F32F16F16_SSILNSF_5MajorE0ELSH_1ELNSF_7ScaleInE1ELSI_1EEEEEENS3_6LayoutINS4_IJNS5_ILi1EEENS5_ILi2EEESM_EEENS4_IJNS5_ILi0EEESM_SP_EEEEENS4_IJNS3_10UnderscoreESS_SS_EEEEELb0EEEEEvNT_6ParamsE,"ax",@progbits
	.align	128
.text._ZN7cutlass13device_kernelIN5flash32FlashAttnBwdPostprocessConvertdQIN4cute5tupleIJNS3_1CILi64EEENS5_ILi96EEEEEENS_6half_tEfNS_4arch4Sm90ELi256ENS3_8TiledMMAINS3_8MMA_AtomIJNS3_4SM904GMMA25MMA_64x16x16_F32F16F16_SSILNSF_5MajorE0ELSH_1ELNSF_7ScaleInE1ELSI_1EEEEEENS3_6LayoutINS4_IJNS5_ILi1EEENS5_ILi2EEESM_EEENS4_IJNS5_ILi0EEESM_SP_EEEEENS4_IJNS3_10UnderscoreESS_SS_EEEEELb0EEEEEvNT_6ParamsE:
        .type           _ZN7cutlass13device_kernelIN5flash32FlashAttnBwdPostprocessConvertdQIN4cute5tupleIJNS3_1CILi64EEENS5_ILi96EEEEEENS_6half_tEfNS_4arch4Sm90ELi256ENS3_8TiledMMAINS3_8MMA_AtomIJNS3_4SM904GMMA25MMA_64x16x16_F32F16F16_SSILNSF_5MajorE0ELSH_1ELNSF_7ScaleInE1ELSI_1EEEEEENS3_6LayoutINS4_IJNS5_ILi1EEENS5_ILi2EEESM_EEENS4_IJNS5_ILi0EEESM_SP_EEEEENS4_IJNS3_10UnderscoreESS_SS_EEEEELb0EEEEEvNT_6ParamsE,@function
        .size           _ZN7cutlass13device_kernelIN5flash32FlashAttnBwdPostprocessConvertdQIN4cute5tupleIJNS3_1CILi64EEENS5_ILi96EEEEEENS_6half_tEfNS_4arch4Sm90ELi256ENS3_8TiledMMAINS3_8MMA_AtomIJNS3_4SM904GMMA25MMA_64x16x16_F32F16F16_SSILNSF_5MajorE0ELSH_1ELNSF_7ScaleInE1ELSI_1EEEEEENS3_6LayoutINS4_IJNS5_ILi1EEENS5_ILi2EEESM_EEENS4_IJNS5_ILi0EEESM_SP_EEEEENS4_IJNS3_10UnderscoreESS_SS_EEEEELb0EEEEEvNT_6ParamsE,(.L_x_139 - _ZN7cutlass13device_kernelIN5flash32FlashAttnBwdPostprocessConvertdQIN4cute5tupleIJNS3_1CILi64EEENS5_ILi96EEEEEENS_6half_tEfNS_4arch4Sm90ELi256ENS3_8TiledMMAINS3_8MMA_AtomIJNS3_4SM904GMMA25MMA_64x16x16_F32F16F16_SSILNSF_5MajorE0ELSH_1ELNSF_7ScaleInE1ELSI_1EEEEEENS3_6LayoutINS4_IJNS5_ILi1EEENS5_ILi2EEESM_EEENS4_IJNS5_ILi0EEESM_SP_EEEEENS4_IJNS3_10UnderscoreESS_SS_EEEEELb0EEEEEvNT_6ParamsE)
        .other          _ZN7cutlass13device_kernelIN5flash32FlashAttnBwdPostprocessConvertdQIN4cute5tupleIJNS3_1CILi64EEENS5_ILi96EEEEEENS_6half_tEfNS_4arch4Sm90ELi256ENS3_8TiledMMAINS3_8MMA_AtomIJNS3_4SM904GMMA25MMA_64x16x16_F32F16F16_SSILNSF_5MajorE0ELSH_1ELNSF_7ScaleInE1ELSI_1EEEEEENS3_6LayoutINS4_IJNS5_ILi1EEENS5_ILi2EEESM_EEENS4_IJNS5_ILi0EEESM_SP_EEEEENS4_IJNS3_10UnderscoreESS_SS_EEEEELb0EEEEEvNT_6ParamsE,@"STO_CUDA_ENTRY STV_DEFAULT"
_ZN7cutlass13device_kernelIN5flash32FlashAttnBwdPostprocessConvertdQIN4cute5tupleIJNS3_1CILi64EEENS5_ILi96EEEEEENS_6half_tEfNS_4arch4Sm90ELi256ENS3_8TiledMMAINS3_8MMA_AtomIJNS3_4SM904GMMA25MMA_64x16x16_F32F16F16_SSILNSF_5MajorE0ELSH_1ELNSF_7ScaleInE1ELSI_1EEEEEENS3_6LayoutINS4_IJNS5_ILi1EEENS5_ILi2EEESM_EEENS4_IJNS5_ILi0EEESM_SP_EEEEENS4_IJNS3_10UnderscoreESS_SS_EEEEELb0EEEEEvNT_6ParamsE:
        /* <DEDUP_REMOVED lines=17> */
.L_x_67:
        /* <DEDUP_REMOVED lines=14> */
.L_x_69:
[----:B------:R-:W0:Y:S02]  /*01f0*/  LDC.64 R2, c[0x0][0x3e8] ;  /* 0x0000fa00ff027b82 */ /* 0x000e240000000a00 */
[----:B0-----:R-:W-:-:S05]  /*0200*/  IMAD.WIDE.U32 R2, R11, 0x4, R2 ;  /* 0x000000040b027825 */ /* 0x001fca00078e0002 */
[----:B------:R0:W5:Y:S01]  /*0210*/  LDG.E R7, desc[UR8][R2.64] ;  /* 0x0000000802077981 */ /* 0x000162000c1e1900 */
[----:B------:R-:W-:Y:S05]  /*0220*/  BRA `(.L_x_68) ;  /* 0x0000000000087947 */ /* 0x000fea0003800000 */
.L_x_70:
[----:B------:R-:W2:Y:S02]  /*0230*/  LDG.E R3, desc[UR8][R2.64+0x4] ;  /* 0x0000040802037981 */ /* 0x000ea4000c1e1900 */
[----:B--2---:R-:W-:-:S07]  /*0240*/  IMAD.IADD R7, R3, 0x1, -R34 ;  /* 0x0000000103077824 */ /* 0x004fce00078e0a22 */
.L_x_68:
[----:B------:R-:W-:Y:S01]  /*0250*/  IMAD.SHL.U32 R32, R0, 0x40, RZ ;  /* 0x0000004000207824 */ /* 0x000fe200078e00ff */
[----:B------:R-:W-:-:S04]  /*0260*/  ISETP.NE.AND.EX P0, PT, R9, RZ, PT, P0 ;  /* 0x000000ff0900720c */ /* 0x000fc80003f05300 */
[----:B-----5:R-:W-:-:S13]  /*0270*/  ISETP.GT.AND P2, PT, R7, R32, PT ;  /* 0x000000200700720c */ /* 0x020fda0003f44270 */
[----:B------:R-:W-:Y:S05]  /*0280*/  @!P2 EXIT P0 ;  /* 0x000000000000a94d */ /* 0x000fea0000000000 */
[----:B0-----:R-:W0:Y:S01]  /*0290*/  S2R R2, SR_CTAID.Y ;  /* 0x0000000000027919 */ /* 0x001e220000002600 */
[----:B------:R-:W0:Y:S01]  /*02a0*/  LDC.64 R12, c[0x0][0x398] ;  /* 0x0000e600ff0c7b82 */ /* 0x000e220000000a00 */
[----:B------:R-:W-:Y:S01]  /*02b0*/  IMAD R9, R0, 0x1800, RZ ;  /* 0x0000180000097824 */ /* 0x000fe200078e02ff */
[----:B------:R-:W-:Y:S01]  /*02c0*/  BSSY.RECONVERGENT B0, `(.L_x_71) ;  /* 0x0000025000007945 */ /* 0x000fe20003800200 */
[----:B------:R-:W1:Y:S03]  /*02d0*/  S2R R3, SR_TID.X ;  /* 0x0000000000037919 */ /* 0x000e660000002100 */
[----:B------:R-:W-:Y:S01]  /*02e0*/  IADD3 R8, P0, PT, R9, R4, RZ ;  /* 0x0000000409087210 */ /* 0x000fe20007f1e0ff */
[----:B------:R-:W2:Y:S01]  /*02f0*/  S2R R10, SR_CgaCtaId ;  /* 0x00000000000a7919 */ /* 0x000ea20000008800 */
[----:B------:R-:W3:Y:S01]  /*0300*/  LDC.64 R14, c[0x0][0x3a0] ;  /* 0x0000e800ff0e7b82 */ /* 0x000ee20000000a00 */
[----:B------:R-:W-:-:S02]  /*0310*/  SEL R4, R11, RZ, !P1 ;  /* 0x000000ff0b047207 */ /* 0x000fc40004800000 */
        /* <DEDUP_REMOVED lines=26> */
.L_x_73:
[----:B------:R-:W-:Y:S01]  /*04c0*/  @P0 ELECT P1, URZ, PT ;  /* 0x0000000000ff082f */ /* 0x000fe20003820000 */
[----:B------:R1:W-:-:S12]  /*04d0*/  UBLKCP.S.G [UR6], [UR4], UR10 ;  /* 0x00000006040073ba */ /* 0x0003d8000800020a */
[----:B------:R-:W-:Y:S02]  /*04e0*/  @P1 PLOP3.LUT P0, PT, P1, PT, PT, 0x8, 0x80 ;  /* 0x000000000080181c */ /* 0x000fe40000f0e170 */
[----:B------:R-:W-:-:S11]  /*04f0*/  PLOP3.LUT P1, PT, PT, PT, PT, 0x8, 0x80 ;  /* 0x000000000080781c */ /* 0x000fd60003f2e170 */
[----:B-1----:R-:W-:Y:S05]  /*0500*/  @P0 BRA.U.ANY `(.L_x_73) ;  /* 0xfffffffd00ec0947 */ /* 0x002fea000393ffff */
.L_x_72:
[----:B------:R-:W-:Y:S05]  /*0510*/  BSYNC.RECONVERGENT B0 ;  /* 0x0000000000007941 */ /* 0x000fea0003800200 */
.L_x_71:
[----:B------:R-:W-:Y:S01]  /*0520*/  BAR.SYNC.DEFER_BLOCKING 0x0 ;  /* 0x0000000000007b1d */ /* 0x000fe20000010000 */
[----:B------:R-:W-:Y:S02]  /*0530*/  MOV R5, 0x400 ;  /* 0x0000040000057802 */ /* 0x000fe40000000f00 */
[----:B0-----:R-:W-:Y:S02]  /*0540*/  SHF.L.U32 R6, RZ, 0x1f, RZ ;  /* 0x0000001fff067819 */ /* 0x001fe400000006ff */
[----:B------:R-:W-:-:S07]  /*0550*/  LEA R5, R10, R5, 0x18 ;  /* 0x000000050a057211 */ /* 0x000fce00078ec0ff */
.L_x_74:
[----:B0-----:R0:W1:Y:S02]  /*0560*/  SYNCS.PHASECHK.TRANS64.TRYWAIT P0, [R5+URZ+0x9000], R6 ;  /* 0x00900006050075a7 */ /* 0x00106400080011ff */
[----:B-1----:R-:W-:Y:S05]  /*0570*/  @!P0 NANOSLEEP.SYNCS 0x989680 ;  /* 0x009896800000895d */ /* 0x002fea0003900000 */
[----:B------:R-:W1:Y:S02]  /*0580*/  @!P0 SYNCS.PHASECHK.TRANS64 P0, [R5+URZ+0x9000], R6 ;  /* 0x00900006050085a7 */ /* 0x000e6400080010ff */
[----:B-1----:R-:W-:Y:S05]  /*0590*/  @!P0 BRA `(.L_x_74) ;  /* 0xfffffffc00f08947 */ /* 0x002fea000383ffff */
[C---:B------:R-:W-:Y:S01]  /*05a0*/  IMAD.SHL.U32 R33, R3.reuse, 0x10, RZ ;  /* 0x0000001003217824 */ /* 0x040fe200078e00ff */
[--C-:B0-----:R-:W-:Y:S01]  /*05b0*/  SHF.R.U32.HI R6, RZ, 0x7, R3.reuse ;  /* 0x00000007ff067819 */ /* 0x101fe20000011603 */
[----:B------:R-:W0:Y:S01]  /*05c0*/  LDCU UR4, c[0x0][0x3d8] ;  /* 0x00007b00ff0477ac */ /* 0x000e220008000800 */
[----:B------:R-:W-:Y:S01]  /*05d0*/  IMAD.SHL.U32 R40, R3, 0x2, RZ ;  /* 0x0000000203287824 */ /* 0x000fe200078e00ff */
[----:B------:R-:W-:Y:S02]  /*05e0*/  VIADDMNMX R42, R7, -R32, 0x40, PT ;  /* 0x00000040072a7446 */ /* 0x000fe40003800920 */
[C---:B------:R-:W-:Y:S02]  /*05f0*/  LOP3.LUT R9, R33.reuse, 0x7f0, RZ, 0xc0, !PT ;  /* 0x000007f021097812 */ /* 0x040fe400078ec0ff */
[----:B------:R-:W-:Y:S02]  /*0600*/  LOP3.LUT R37, R33, 0x40, RZ, 0xc0, !PT ;  /* 0x0000004021257812 */ /* 0x000fe400078ec0ff */
[----:B------:R-:W-:Y:S01]  /*0610*/  SHF.R.U32.HI R32, RZ, 0x1, R3 ;  /* 0x00000001ff207819 */ /* 0x000fe20000011603 */
[----:B------:R-:W-:Y:S01]  /*0620*/  IMAD R6, R6, 0x3000, R9 ;  /* 0x0000300006067824 */ /* 0x000fe200078e0209 */
[----:B------:R-:W-:-:S02]  /*0630*/  LOP3.LUT R37, R37, 0x8, R40, 0xf8, !PT ;  /* 0x0000000825257812 */ /* 0x000fc400078ef828 */
[----:B------:R-:W-:Y:S01]  /*0640*/  LOP3.LUT R32, R32, 0x8, RZ, 0xc0, !PT ;  /* 0x0000000820207812 */ /* 0x000fe200078ec0ff */
[----:B------:R-:W-:Y:S01]  /*0650*/  IMAD.IADD R36, R5, 0x1, R6 ;  /* 0x0000000105247824 */ /* 0x000fe200078e0206 */
[----:B------:R-:W-:Y:S01]  /*0660*/  SHF.R.U32.HI R7, RZ, 0x2, R3 ;  /* 0x00000002ff077819 */ /* 0x000fe20000011603 */
[----:B------:R-:W-:-:S03]  /*0670*/  IMAD.SHL.U32 R6, R3, 0x8, RZ ;  /* 0x0000000803067824 */ /* 0x000fc600078e00ff */
[----:B------:R-:W0:Y:S01]  /*0680*/  LDS.128 R8, [R36] ;  /* 0x0000000024087984 */ /* 0x000e220000000c00 */
[----:B------:R-:W-:Y:S02]  /*0690*/  ISETP.GE.AND P0, PT, R7, R42, PT ;  /* 0x0000002a0700720c */ /* 0x000fe40003f06270 */
[----:B------:R-:W-:Y:S01]  /*06a0*/  LOP3.LUT R38, R6, 0x1c00, RZ, 0xc0, !PT ;  /* 0x00001c0006267812 */ /* 0x000fe200078ec0ff */
[----:B------:R-:W1:Y:S03]  /*06b0*/  LDS.128 R12, [R36+0x800] ;  /* 0x00080000240c7984 */ /* 0x000e660000000c00 */
[--C-:B------:R-:W-:Y:S01]  /*06c0*/  LOP3.LUT R38, R38, 0x30, R33.reuse, 0xf8, !PT ;  /* 0x0000003026267812 */ /* 0x100fe200078ef821 */
[----:B------:R-:W2:Y:S03]  /*06d0*/  LDS.128 R16, [R36+0x1000] ;  /* 0x0010000024107984 */ /* 0x000ea60000000c00 */
[----:B------:R-:W-:Y:S01]  /*06e0*/  LOP3.LUT R33, R38, 0x80, R33, 0xf8, !PT ;  /* 0x0000008026217812 */ /* 0x000fe200078ef821 */
[----:B------:R-:W3:Y:S03]  /*06f0*/  LDS.128 R20, [R36+0x1800] ;  /* 0x0018000024147984 */ /* 0x000ee60000000c00 */
[----:B------:R-:W-:Y:S01]  /*0700*/  LOP3.LUT R33, R33, 0x300, R6, 0xf8, !PT ;  /* 0x0000030021217812 */ /* 0x000fe200078ef806 */
[----:B------:R-:W4:Y:S04]  /*0710*/  LDS.128 R24, [R36+0x2000] ;  /* 0x0020000024187984 */ /* 0x000f280000000c00 */
[----:B------:R5:W4:Y:S02]  /*0720*/  LDS.128 R28, [R36+0x2800] ;  /* 0x00280000241c7984 */ /* 0x000b240000000c00 */
[----:B-----5:R-:W-:-:S05]  /*0730*/  LOP3.LUT R36, R33, R37, R32, 0xf6, !PT ;  /* 0x0000002521247212 */ /* 0x020fca00078ef620 */
[----:B------:R-:W-:Y:S02]  /*0740*/  IMAD R36, R36, 0x2, R5 ;  /* 0x0000000224247824 */ /* 0x000fe400078e0205 */
[----:B0-----:R-:W-:Y:S01]  /*0750*/  FMUL.FTZ R8, R8, UR4 ;  /* 0x0000000408087c20 */ /* 0x001fe20008410000 */
[----:B------:R-:W-:Y:S01]  /*0760*/  FMUL.FTZ R9, R9, UR4 ;  /* 0x0000000409097c20 */ /* 0x000fe20008410000 */
[----:B------:R-:W-:Y:S01]  /*0770*/  FMUL.FTZ R10, R10, UR4 ;  /* 0x000000040a0a7c20 */ /* 0x000fe20008410000 */
[----:B------:R-:W-:Y:S01]  /*0780*/  FMUL.FTZ R11, R11, UR4 ;  /* 0x000000040b0b7c20 */ /* 0x000fe20008410000 */
[----:B-1----:R-:W-:Y:S01]  /*0790*/  FMUL.FTZ R12, R12, UR4 ;  /* 0x000000040c0c7c20 */ /* 0x002fe20008410000 */
[----:B------:R-:W-:Y:S01]  /*07a0*/  FMUL.FTZ R13, R13, UR4 ;  /* 0x000000040d0d7c20 */ /* 0x000fe20008410000 */
[----:B------:R-:W-:Y:S01]  /*07b0*/  FMUL.FTZ R14, R14, UR4 ;  /* 0x000000040e0e7c20 */ /* 0x000fe20008410000 */
[----:B------:R-:W-:Y:S01]  /*07c0*/  FMUL.FTZ R15, R15, UR4 ;  /* 0x000000040f0f7c20 */ /* 0x000fe20008410000 */
[----:B--2---:R-:W-:Y:S01]  /*07d0*/  FMUL.FTZ R16, R16, UR4 ;  /* 0x0000000410107c20 */ /* 0x004fe20008410000 */
[----:B------:R-:W-:Y:S01]  /*07e0*/  FMUL.FTZ R17, R17, UR4 ;  /* 0x0000000411117c20 */ /* 0x000fe20008410000 */
[----:B------:R-:W-:Y:S01]  /*07f0*/  FMUL.FTZ R18, R18, UR4 ;  /* 0x0000000412127c20 */ /* 0x000fe20008410000 */
[----:B------:R-:W-:Y:S01]  /*0800*/  FMUL.FTZ R19, R19, UR4 ;  /* 0x0000000413137c20 */ /* 0x000fe20008410000 */
[----:B---3--:R-:W-:Y:S01]  /*0810*/  FMUL.FTZ R20, R20, UR4 ;  /* 0x0000000414147c20 */ /* 0x008fe20008410000 */
[----:B------:R-:W-:Y:S01]  /*0820*/  FMUL.FTZ R21, R21, UR4 ;  /* 0x0000000415157c20 */ /* 0x000fe20008410000 */
[----:B------:R-:W-:Y:S01]  /*0830*/  FMUL.FTZ R22, R22, UR4 ;  /* 0x0000000416167c20 */ /* 0x000fe20008410000 */
[----:B------:R-:W-:Y:S01]  /*0840*/  FMUL.FTZ R23, R23, UR4 ;  /* 0x0000000417177c20 */ /* 0x000fe20008410000 */
[----:B----4-:R-:W-:Y:S01]  /*0850*/  FMUL.FTZ R24, R24, UR4 ;  /* 0x0000000418187c20 */ /* 0x010fe20008410000 */
[----:B------:R-:W-:Y:S01]  /*0860*/  FMUL.FTZ R25, R25, UR4 ;  /* 0x0000000419197c20 */ /* 0x000fe20008410000 */
[----:B------:R-:W-:Y:S01]  /*0870*/  FMUL.FTZ R26, R26, UR4 ;  /* 0x000000041a1a7c20 */ /* 0x000fe20008410000 */
[----:B------:R-:W-:Y:S01]  /*0880*/  FMUL.FTZ R27, R27, UR4 ;  /* 0x000000041b1b7c20 */ /* 0x000fe20008410000 */
[----:B------:R-:W-:Y:S01]  /*0890*/  FMUL.FTZ R28, R28, UR4 ;  /* 0x000000041c1c7c20 */ /* 0x000fe20008410000 */
[----:B------:R-:W-:Y:S01]  /*08a0*/  FMUL.FTZ R29, R29, UR4 ;  /* 0x000000041d1d7c20 */ /* 0x000fe20008410000 */
[----:B------:R-:W-:Y:S01]  /*08b0*/  FMUL.FTZ R30, R30, UR4 ;  /* 0x000000041e1e7c20 */ /* 0x000fe20008410000 */
[----:B------:R-:W-:Y:S01]  /*08c0*/  FMUL.FTZ R31, R31, UR4 ;  /* 0x000000041f1f7c20 */ /* 0x000fe20008410000 */
[----:B------:R-:W-:-:S02]  /*08d0*/  F2FP.F16.F32.PACK_AB R8, R9, R8 ;  /* 0x000000080908723e */ /* 0x000fc400000000ff */
[----:B------:R-:W-:Y:S02]  /*08e0*/  F2FP.F16.F32.PACK_AB R9, R11, R10 ;  /* 0x0000000a0b09723e */ /* 0x000fe400000000ff */
[----:B------:R-:W-:Y:S02]  /*08f0*/  F2FP.F16.F32.PACK_AB R10, R13, R12 ;  /* 0x0000000c0d0a723e */ /* 0x000fe400000000ff */
[----:B------:R-:W-:Y:S02]  /*0900*/  F2FP.F16.F32.PACK_AB R11, R15, R14 ;  /* 0x0000000e0f0b723e */ /* 0x000fe400000000ff */
[----:B------:R-:W-:Y:S02]  /*0910*/  F2FP.F16.F32.PACK_AB R12, R17, R16 ;  /* 0x00000010110c723e */ /* 0x000fe400000000ff */
[----:B------:R-:W-:Y:S01]  /*0920*/  F2FP.F16.F32.PACK_AB R13, R19, R18 ;  /* 0x00000012130d723e */ /* 0x000fe200000000ff */
[----:B------:R0:W-:Y:S01]  /*0930*/  STSM.16.M88.4 [R36+0x6000], R8 ;  /* 0x0060000824007844 */ /* 0x0001e20000000200 */
[----:B------:R-:W-:-:S02]  /*0940*/  F2FP.F16.F32.PACK_AB R14, R21, R20 ;  /* 0x00000014150e723e */ /* 0x000fc400000000ff */
[----:B------:R-:W-:Y:S02]  /*0950*/  F2FP.F16.F32.PACK_AB R15, R23, R22 ;  /* 0x00000016170f723e */ /* 0x000fe400000000ff */
[----:B------:R-:W-:Y:S02]  /*0960*/  F2FP.F16.F32.PACK_AB R16, R25, R24 ;  /* 0x000000181910723e */ /* 0x000fe400000000ff */
[----:B------:R-:W-:Y:S01]  /*0970*/  F2FP.F16.F32.PACK_AB R17, R27, R26 ;  /* 0x0000001a1b11723e */ /* 0x000fe200000000ff */
[----:B------:R0:W-:Y:S01]  /*0980*/  STSM.16.M88.4 [R36+0x7000], R12 ;  /* 0x0070000c24007844 */ /* 0x0001e20000000200 */
[----:B------:R-:W-:Y:S02]  /*0990*/  F2FP.F16.F32.PACK_AB R18, R29, R28 ;  /* 0x0000001c1d12723e */ /* 0x000fe400000000ff */
[----:B------:R-:W-:-:S05]  /*09a0*/  F2FP.F16.F32.PACK_AB R19, R31, R30 ;  /* 0x0000001e1f13723e */ /* 0x000fca00000000ff */
[----:B------:R0:W-:Y:S01]  /*09b0*/  STSM.16.M88.4 [R36+0x8000], R16 ;  /* 0x0080001024007844 */ /* 0x0001e20000000200 */
[----:B------:R-:W-:Y:S06]  /*09c0*/  BAR.SYNC.DEFER_BLOCKING 0x0 ;  /* 0x0000000000007b1d */ /* 0x000fec0000010000 */
[----:B------:R-:W-:Y:S05]  /*09d0*/  @P0 EXIT ;  /* 0x000000000000094d */ /* 0x000fea0003800000 */
[----:B------:R-:W1:Y:S01]  /*09e0*/  LDCU UR4, c[0x0][0x3b4] ;  /* 0x00007680ff0477ac */ /* 0x000e620008000800 */
[C---:B0-----:R-:W-:Y:S01]  /*09f0*/  IMAD.SHL.U32 R9, R3.reuse, 0x4, RZ ;  /* 0x0000000403097824 */ /* 0x041fe200078e00ff */
[C---:B------:R-:W-:Y:S01]  /*0a00*/  LOP3.LUT R8, R6.reuse, 0x8, RZ, 0xc0, !PT ;  /* 0x0000000806087812 */ /* 0x040fe200078ec0ff */
[----:B------:R-:W-:Y:S01]  /*0a10*/  IMAD.SHL.U32 R3, R3, 0x200, RZ ;  /* 0x0000020003037824 */ /* 0x000fe200078e00ff */
[----:B------:R-:W-:Y:S01]  /*0a20*/  LOP3.LUT R16, R6, 0x18, RZ, 0xc0, !PT ;  /* 0x0000001806107812 */ /* 0x000fe200078ec0ff */
[----:B------:R-:W-:Y:S01]  /*0a30*/  VIADD R5, R5, 0x6000 ;  /* 0x0000600005057836 */ /* 0x000fe20000000000 */
[----:B------:R-:W-:Y:S01]  /*0a40*/  LOP3.LUT R11, R8, 0x40, R9, 0xf8, !PT ;  /* 0x00000040080b7812 */ /* 0x000fe200078ef809 */
[----:B------:R-:W0:Y:S01]  /*0a50*/  LDCU.128 UR12, c[0x0][0x3c0] ;  /* 0x00007800ff0c77ac */ /* 0x000e220008000c00 */
[----:B------:R-:W-:Y:S01]  /*0a60*/  LOP3.LUT R8, R9, 0xfb0, RZ, 0xc0, !PT ;  /* 0x00000fb009087812 */ /* 0x000fe200078ec0ff */
[----:B------:R-:W-:Y:S01]  /*0a70*/  IMAD.MOV.U32 R17, RZ, RZ, RZ ;  /* 0x000000ffff117224 */ /* 0x000fe200078e00ff */
[----:B------:R-:W-:Y:S01]  /*0a80*/  LOP3.LUT R11, R11, R32, RZ, 0x3c, !PT ;  /* 0x000000200b0b7212 */ /* 0x000fe200078e3cff */
[----:B------:R-:W2:Y:S01]  /*0a90*/  LDCU.64 UR6, c[0x0][0x3d0] ;  /* 0x00007a00ff0677ac */ /* 0x000ea20008000a00 */
[----:B------:R-:W-:-:S02]  /*0aa0*/  LOP3.LUT R3, R3, 0x400, RZ, 0xc0, !PT ;  /* 0x0000040003037812 */ /* 0x000fc400078ec0ff */
[----:B------:R-:W-:Y:S01]  /*0ab0*/  IADD3 R6, P1, PT, R7, R34, RZ ;  /* 0x0000002207067210 */ /* 0x000fe20007f3e0ff */
[----:B------:R-:W3:Y:S01]  /*0ac0*/  LDCU.64 UR10, c[0x0][0x3a8] ;  /* 0x00007500ff0a77ac */ /* 0x000ee20008000a00 */
[----:B------:R-:W-:Y:S02]  /*0ad0*/  IADD3 R8, PT, PT, R11, R8, R3 ;  /* 0x000000080b087210 */ /* 0x000fe40007ffe003 */
[----:B-1----:R-:W-:Y:S01]  /*0ae0*/  ISETP.GE.AND P0, PT, R16, UR4, PT ;  /* 0x0000000410007c0c */ /* 0x002fe2000bf06270 */
[----:B------:R-:W-:Y:S02]  /*0af0*/  IMAD.X R7, RZ, RZ, R35, P1 ;  /* 0x000000ffff077224 */ /* 0x000fe400008e0623 */
[----:B------:R-:W-:Y:S02]  /*0b00*/  IMAD R5, R8, 0x2, R5 ;  /* 0x0000000208057824 */ /* 0x000fe400078e0205 */
[----:B0-----:R-:W-:-:S03]  /*0b10*/  IMAD.WIDE.U32 R18, R2, UR14, R16 ;  /* 0x0000000e02127c25 */ /* 0x001fc6000f8e0010 */
[----:B------:R-:W0:Y:S01]  /*0b20*/  LDS.128 R8, [R5+0x1000] ;  /* 0x0010000005087984 */ /* 0x000e220000000c00 */
[----:B------:R-:W-:Y:S01]  /*0b30*/  LOP3.LUT R17, R16, 0x40, RZ, 0xfc, !PT ;  /* 0x0000004010117812 */ /* 0x000fe200078efcff */
[----:B------:R-:W-:-:S03]  /*0b40*/  IMAD R19, R2, UR15, R19 ;  /* 0x0000000f02137c24 */ /* 0x000fc6000f8e0213 */
[----:B------:R-:W1:Y:S01]  /*0b50*/  @!P0 LDS.128 R12, [R5] ;  /* 0x00000000050c8984 */ /* 0x000e620000000c00 */
[----:B------:R-:W-:Y:S01]  /*0b60*/  IMAD.WIDE.U32 R2, R0, 0x40, R6 ;  /* 0x0000004000027825 */ /* 0x000fe200078e0006 */
[----:B------:R-:W-:Y:S02]  /*0b70*/  LOP3.LUT R0, R16, 0x20, RZ, 0xfc, !PT ;  /* 0x0000002010007812 */ /* 0x000fe400078efcff */
[----:B------:R-:W-:Y:S01]  /*0b80*/  ISETP.GE.AND P2, PT, R17, UR4, PT ;  /* 0x0000000411007c0c */ /* 0x000fe2000bf46270 */
[----:B--2---:R-:W-:Y:S01]  /*0b90*/  IMAD.WIDE.U32 R18, R4, UR6, R18 ;  /* 0x0000000604127c25 */ /* 0x004fe2000f8e0012 */
[----:B------:R-:W-:-:S03]  /*0ba0*/  ISETP.GE.AND P1, PT, R0, UR4, PT ;  /* 0x0000000400007c0c */ /* 0x000fc6000bf26270 */
[----:B------:R-:W-:Y:S02]  /*0bb0*/  IMAD R3, R3, UR12, RZ ;  /* 0x0000000c03037c24 */ /* 0x000fe4000f8e02ff */
[----:B------:R-:W-:Y:S02]  /*0bc0*/  IMAD R19, R4, UR7, R19 ;  /* 0x0000000704137c24 */ /* 0x000fe4000f8e0213 */
[C---:B------:R-:W-:Y:S02]  /*0bd0*/  IMAD R7, R2.reuse, UR13, R3 ;  /* 0x0000000d02077c24 */ /* 0x040fe4000f8e0203 */
[----:B------:R-:W-:-:S04]  /*0be0*/  IMAD.WIDE.U32 R2, R2, UR12, R18 ;  /* 0x0000000c02027c25 */ /* 0x000fc8000f8e0012 */
[----:B------:R-:W-:Y:S01]  /*0bf0*/  IMAD.IADD R3, R3, 0x1, R7 ;  /* 0x0000000103037824 */ /* 0x000fe200078e0207 */
[----:B---3--:R-:W-:-:S04]  /*0c00*/  LEA R16, P3, R2, UR10, 0x1 ;  /* 0x0000000a02107c11 */ /* 0x008fc8000f8608ff */
[----:B------:R-:W-:-:S05]  /*0c10*/  LEA.HI.X R17, R2, UR11, R3, 0x1, P3 ;  /* 0x0000000b02117c11 */ /* 0x000fca00098f0c03 */
[----:B0-----:R0:W-:Y:S04]  /*0c20*/  @!P1 STG.E.128 desc[UR8][R16.64+0x40], R8 ;  /* 0x0000400810009986 */ /* 0x0011e8000c101d08 */
[----:B-1----:R0:W-:Y:S01]  /*0c30*/  @!P0 STG.E.128 desc[UR8][R16.64], R12 ;  /* 0x0000000c10008986 */ /* 0x0021e2000c101d08 */
[----:B------:R-:W-:Y:S05]  /*0c40*/  @P2 EXIT ;  /* 0x000000000000294d */ /* 0x000fea0003800000 */
[----:B------:R-:W1:Y:S04]  /*0c50*/  LDS.128 R4, [R5+0x2000] ;  /* 0x0020000005047984 */ /* 0x000e680000000c00 */
[----:B-1----:R-:W-:Y:S01]  /*0c60*/  STG.E.128 desc[UR8][R16.64+0x80], R4 ;  /* 0x0000800410007986 */ /* 0x002fe2000c101d08 */
[----:B------:R-:W-:Y:S05]  /*0c70*/  EXIT ;  /* 0x000000000000794d */ /* 0x000fea0003800000 */
.L_x_75:
        /* <DEDUP_REMOVED lines=16> */
.L_x_139:


//--------------------- .text._ZN7cutlass13device_kernelIN5flash11enable_sm90INS1_16FlashAttnBwdSm90INS1_25CollectiveMainloopBwdSm90ILi2ELi2ELi2EN4cute5tupleIJNS5_1CILi1EEES8_S8_EEENS6_IJNS7_ILi64EEENS7_ILi128EEENS7_ILi96EEEEEENS_6half_tEfNS_4arch4Sm90ELb1ELb0ELb0ELb1ELb1ELb1ELb0ELb0ELi2ELi1ELi2ELi1ELb1EEENS1_24CollectiveEpilogueBwdGQAISD_fSG_Li256ELb1ELb1EEENS1_25SingleTileBwdLPTSchedulerILb1ELi128ELb1EEEEEEEEEvNT_6ParamsE --------------------------
	.section	.text._ZN7cutlass13device_kernelIN5flash11enable_sm90INS1_16FlashAttnBwdSm90INS1_25CollectiveMainloopBwdSm90ILi2ELi2ELi2EN4cute5tupleIJNS5_1CILi1EEES8_S8_EEENS6_IJNS7_ILi64EEENS7_ILi128EEENS7_ILi96EEEEEENS_6half_tEfNS_4arch4Sm90ELb1ELb0ELb0ELb1ELb1ELb1ELb0ELb0ELi2ELi1ELi2ELi1ELb1EEENS1_24CollectiveEpilogueBwdGQAISD_fSG_Li256ELb1ELb1EEENS1_25SingleTileBwdLPTSchedulerILb1ELi128ELb1EEEEEEEEEvNT_6ParamsE,"ax",@progbits
	.align	128
.text._ZN7cutlass13device_kernelIN5flash11enable_sm90INS1_16FlashAttnBwdSm90INS1_25CollectiveMainloopBwdSm90ILi2ELi2ELi2EN4cute5tupleIJNS5_1CILi1EEES8_S8_EEENS6_IJNS7_ILi64EEENS7_ILi128EEENS7_ILi96EEEEEENS_6half_tEfNS_4arch4Sm90ELb1ELb0ELb0ELb1ELb1ELb1ELb0ELb0ELi2ELi1ELi2ELi1ELb1EEENS1_24CollectiveEpilogueBwdGQAISD_fSG_Li256ELb1ELb1EEENS1_25SingleTileBwdLPTSchedulerILb1ELi128ELb1EEEEEEEEEvNT_6ParamsE:
        .type           _ZN7cutlass13device_kernelIN5flash11enable_sm90INS1_16FlashAttnBwdSm90INS1_25CollectiveMainloopBwdSm90ILi2ELi2ELi2EN4cute5tupleIJNS5_1CILi1EEES8_S8_EEENS6_IJNS7_ILi64EEENS7_ILi128EEENS7_ILi96EEEEEENS_6half_tEfNS_4arch4Sm90ELb1ELb0ELb0ELb1ELb1ELb1ELb0ELb0ELi2ELi1ELi2ELi1ELb1EEENS1_24CollectiveEpilogueBwdGQAISD_fSG_Li256ELb1ELb1EEENS1_25SingleTileBwdLPTSchedulerILb1ELi128ELb1EEEEEEEEEvNT_6ParamsE,@function
        .size           _ZN7cutlass13device_kernelIN5flash11enable_sm90INS1_16FlashAttnBwdSm90INS1_25CollectiveMainloopBwdSm90ILi2ELi2ELi2EN4cute5tupleIJNS5_1CILi1EEES8_S8_EEENS6_IJNS7_ILi64EEENS7_ILi128EEENS7_ILi96EEEEEENS_6half_tEfNS_4arch4Sm90ELb1ELb0ELb0ELb1ELb1ELb1ELb0ELb0ELi2ELi1ELi2ELi1ELb1EEENS1_24CollectiveEpilogueBwdGQAISD_fSG_Li256ELb1ELb1EEENS1_25SingleTileBwdLPTSchedulerILb1ELi128ELb1EEEEEEEEEvNT_6ParamsE,(.L_x_140 - _ZN7cutlass13device_kernelIN5flash11enable_sm90INS1_16FlashAttnBwdSm90INS1_25CollectiveMainloopBwdSm90ILi2ELi2ELi2EN4cute5tupleIJNS5_1CILi1EEES8_S8_EEENS6_IJNS7_ILi64EEENS7_ILi128EEENS7_ILi96EEEEEENS_6half_tEfNS_4arch4Sm90ELb1ELb0ELb0ELb1ELb1ELb1ELb0ELb0ELi2ELi1ELi2ELi1ELb1EEENS1_24CollectiveEpilogueBwdGQAISD_fSG_Li256ELb1ELb1EEENS1_25SingleTileBwdLPTSchedulerILb1ELi128ELb1EEEEEEEEEvNT_6ParamsE)
        .other          _ZN7cutlass13device_kernelIN5flash11enable_sm90INS1_16FlashAttnBwdSm90INS1_25CollectiveMainloopBwdSm90ILi2ELi2ELi2EN4cute5tupleIJNS5_1CILi1EEES8_S8_EEENS6_IJNS7_ILi64EEENS7_ILi128EEENS7_ILi96EEEEEENS_6half_tEfNS_4arch4Sm90ELb1ELb0ELb0ELb1ELb1ELb1ELb0ELb0ELi2ELi1ELi2ELi1ELb1EEENS1_24CollectiveEpilogueBwdGQAISD_fSG_Li256ELb1ELb1EEENS1_25SingleTileBwdLPTSchedulerILb1ELi128ELb1EEEEEEEEEvNT_6ParamsE,@"STO_CUDA_ENTRY STV_DEFAULT"
_ZN7cutlass13device_kernelIN5flash11enable_sm90INS1_16FlashAttnBwdSm90INS1_25CollectiveMainloopBwdSm90ILi2ELi2ELi2EN4cute5tupleIJNS5_1CILi1EEES8_S8_EEENS6_IJNS7_ILi64EEENS7_ILi128EEENS7_ILi96EEEEEENS_6half_tEfNS_4arch4Sm90ELb1ELb0ELb0ELb1ELb1ELb1ELb0ELb0ELi2ELi1ELi2ELi1ELb1EEENS1_24CollectiveEpilogueBwdGQAISD_fSG_Li256ELb1ELb1EEENS1_25SingleTileBwdLPTSchedulerILb1ELi128ELb1EEEEEEEEEvNT_6ParamsE:
[----:B------:R-:W-:Y:S01]  /*0000*/  LDC R1, c[0x0][0x37c] ;  /* 0x0000df00ff017b82 */ /* 0x000fe20000000800 */
[----:B------:R-:W-:Y:S05]  /*0010*/  EXIT ;  /* 0x000000000000794d */ /* 0x000fea0003800000 */
.L_x_76:
        /* <DEDUP_REMOVED lines=14> */
.L_x_140:


//--------------------- .text._ZN7cutlass13device_kernelIN5flash22FlashAttnBwdPreprocessIN4cute5tupleIJNS3_1CILi64EEENS5_ILi96EEEEEENS_6half_tEfNS_4arch4Sm90ELb1ELb1EEEEEvNT_6ParamsE --------------------------
	.section	.text._ZN7cutlass13device_kernelIN5flash22FlashAttnBwdPreprocessIN4cute5tupleIJNS3_1CILi64EEENS5_ILi96EEEEEENS_6half_tEfNS_4arch4Sm90ELb1ELb1EEEEEvNT_6ParamsE,"ax",@progbits
	.align	128
.text._ZN7cutlass13device_kernelIN5flash22FlashAttnBwdPreprocessIN4cute5tupleIJNS3_1CILi64EEENS5_ILi96EEEEEENS_6half_tEfNS_4arch4Sm90ELb1ELb1EEEEEvNT_6ParamsE:
        .type           _ZN7cutlass13device_kernelIN5flash22FlashAttnBwdPreprocessIN4cute5tupleIJNS3_1CILi64EEENS5_ILi96EEEEEENS_6half_tEfNS_4arch4Sm90ELb1ELb1EEEEEvNT_6ParamsE,@function
        .size           _ZN7cutlass13device_kernelIN5flash22FlashAttnBwdPreprocessIN4cute5tupleIJNS3_1CILi64EEENS5_ILi96EEEEEENS_6half_tEfNS_4arch4Sm90ELb1ELb1EEEEEvNT_6ParamsE,(.L_x_141 - _ZN7cutlass13device_kernelIN5flash22FlashAttnBwdPreprocessIN4cute5tupleIJNS3_1CILi64EEENS5_ILi96EEEEEENS_6half_tEfNS_4arch4Sm90ELb1ELb1EEEEEvNT_6ParamsE)
        .other          _ZN7cutlass13device_kernelIN5flash22FlashAttnBwdPreprocessIN4cute5tupleIJNS3_1CILi64EEENS5_ILi96EEEEEENS_6half_tEfNS_4arch4Sm90ELb1ELb1EEEEEvNT_6ParamsE,@"STO_CUDA_ENTRY STV_DEFAULT"
_ZN7cutlass13device_kernelIN5flash22FlashAttnBwdPreprocessIN4cute5tupleIJNS3_1CILi64EEENS5_ILi96EEEEEENS_6half_tEfNS_4arch4Sm90ELb1ELb1EEEEEvNT_6ParamsE:
[----:B------:R-:W-:Y:S08]  /*0000*/  LDC R1, c[0x0][0x37c] ;  /* 0x0000df00ff017b82 */ /* 0x000ff00000000800 */
[----:B------:R-:W0:Y:S01]  /*0010*/  LDC.64 R8, c[0x0][0x460] ;  /* 0x00011800ff087b82 */ /* 0x000e220000000a00 */
[----:B------:R-:W1:Y:S01]  /*0020*/  S2R R0, SR_CTAID.X ;  /* 0x0000000000007919 */ /* 0x000e620000002500 */
[----:B------:R-:W2:Y:S01]  /*0030*/  LDCU.64 UR4, c[0x0][0x358] ;  /* 0x00006b00ff0477ac */ /* 0x000ea20008000a00 */
[----:B------:R-:W3:Y:S05]  /*0040*/  S2R R3, SR_CTAID.Z ;  /* 0x0000000000037919 */ /* 0x000eea0000002700 */
[----:B------:R-:W4:Y:S01]  /*0050*/  S2UR UR6, SR_CTAID.Y ;  /* 0x00000000000679c3 */ /* 0x000f220000002600 */
[----:B0-----:R-:W-:-:S04]  /*0060*/  ISETP.NE.U32.AND P0, PT, R8, RZ, PT ;  /* 0x000000ff0800720c */ /* 0x001fc80003f05070 */
[----:B------:R-:W-:-:S13]  /*0070*/  ISETP.NE.AND.EX P1, PT, R9, RZ, PT, P0 ;  /* 0x000000ff0900720c */ /* 0x000fda0003f25300 */
[----:B-1234-:R-:W-:Y:S05]  /*0080*/  @P1 BRA `(.L_x_77) ;  /* 0x0000000000241947 */ /* 0x01efea0003800000 */
[----:B------:R-:W0:Y:S01]  /*0090*/  LDCU.64 UR8, c[0x0][0x468] ;  /* 0x00008d00ff0877ac */ /* 0x000e220008000a00 */
[----:B------:R-:W-:Y:S01]  /*00a0*/  HFMA2 R2, -RZ, RZ, 0, 0 ;  /* 0x00000000ff027431 */ /* 0x000fe200000001ff */
[----:B------:R-:W-:Y:S01]  /*00b0*/  CS2R R34, SRZ ;  /* 0x0000000000227805 */ /* 0x000fe2000001ff00 */
[----:B------:R-:W1:Y:S01]  /*00c0*/  LDCU UR7, c[0x0][0x388] ;  /* 0x00007100ff0777ac */ /* 0x000e620008000800 */
[----:B0-----:R-:W-:-:S04]  /*00d0*/  UISETP.NE.U32.AND UP0, UPT, UR8, URZ, UPT ;  /* 0x000000ff0800728c */ /* 0x001fc8000bf05070 */
[----:B------:R-:W-:Y:S01]  /*00e0*/  UISETP.NE.AND.EX UP0, UPT, UR9, URZ, UPT, UP0 ;  /* 0x000000ff0900728c */ /* 0x000fe2000bf05300 */
[----:B-1----:R-:W-:-:S08]  /*00f0*/  MOV R4, UR7 ;  /* 0x0000000700047c02 */ /* 0x002fd00008000f00 */
[----:B------:R-:W-:Y:S05]  /*0100*/  BRA.U !UP0, `(.L_x_78) ;  /* 0x00000001084c7547 */ /* 0x000fea000b800000 */
[----:B------:R-:W-:Y:S05]  /*0110*/  BRA `(.L_x_79) ;  /* 0x0000000000307947 */ /* 0x000fea0003800000 */
.L_x_77:
[----:B------:R-:W0:Y:S01]  /*0120*/  LDC.64 R6, c[0x0][0x460] ;  /* 0x00011800ff067b82 */ /* 0x000e220000000a00 */
[----:B------:R-:W1:Y:S01]  /*0130*/  LDCU.64 UR8, c[0x0][0x468] ;  /* 0x00008d00ff0877ac */ /* 0x000e620008000a00 */
[----:B0-----:R-:W-:-:S05]  /*0140*/  IMAD.WIDE.U32 R6, R3, 0x4, R6 ;  /* 0x0000000403067825 */ /* 0x001fca00078e0006 */
[----:B------:R-:W2:Y:S01]  /*0150*/  LDG.E R34, desc[UR4][R6.64] ;  /* 0x0000000406227981 */ /* 0x000ea2000c1e1900 */
[----:B-1----:R-:W-:-:S04]  /*0160*/  UISETP.NE.U32.AND UP0, UPT, UR8, URZ, UPT ;  /* 0x000000ff0800728c */ /* 0x002fc8000bf05070 */
[----:B------:R-:W-:Y:S01]  /*0170*/  UISETP.NE.AND.EX UP0, UPT, UR9, URZ, UPT, UP0 ;  /* 0x000000ff0900728c */ /* 0x000fe2000bf05300 */
[----:B--2---:R-:W-:Y:S02]  /*0180*/  LEA R2, R3, R34, 0x6 ;  /* 0x0000002203027211 */ /* 0x004fe400078e30ff */
[----:B------:R-:W-:Y:S02]  /*0190*/  SHF.R.S32.HI R35, RZ, 0x1f, R34 ;  /* 0x0000001fff237819 */ /* 0x000fe40000011422 */
[----:B------:R-:W-:-:S04]  /*01a0*/  SHF.R.S32.HI R5, RZ, 0x1f, R2 ;  /* 0x0000001fff057819 */ /* 0x000fc80000011402 */
[----:B------:R-:W-:-:S04]  /*01b0*/  LEA.HI R2, R5, R2, RZ, 0x6 ;  /* 0x0000000205027211 */ /* 0x000fc800078f30ff */
[----:B------:R-:W-:Y:S01]  /*01c0*/  LOP3.LUT R2, R2, 0xffffffc0, RZ, 0xc0, !PT ;  /* 0xffffffc002027812 */ /* 0x000fe200078ec0ff */
[----:B------:R-:W-:Y:S06]  /*01d0*/  BRA.U !UP0, `(.L_x_80) ;  /* 0x0000000108107547 */ /* 0x000fec000b800000 */
.L_x_79:
[----:B------:R-:W0:Y:S02]  /*01e0*/  LDC.64 R4, c[0x0][0x468] ;  /* 0x00011a00ff047b82 */ /* 0x000e240000000a00 */
[----:B0-----:R-:W-:-:S06]  /*01f0*/  IMAD.WIDE.U32 R4, R3, 0x4, R4 ;  /* 0x0000000403047825 */ /* 0x001fcc00078e0004 */
[----:B------:R0:W5:Y:S01]  /*0200*/  LDG.E R4, desc[UR4][R4.64] ;  /* 0x0000000404047981 */ /* 0x000162000c1e1900 */
[----:B------:R-:W-:Y:S05]  /*0210*/  BRA `(.L_x_78) ;  /* 0x0000000000087947 */ /* 0x000fea0003800000 */
.L_x_80:
[----:B------:R-:W2:Y:S02]  /*0220*/  LDG.E R7, desc[UR4][R6.64+0x4] ;  /* 0x0000040406077981 */ /* 0x000ea4000c1e1900 */
[----:B--2---:R-:W-:-:S07]  /*0230*/  IADD3 R4, PT, PT, -R34, R7, RZ ;  /* 0x0000000722047210 */ /* 0x004fce0007ffe1ff */
.L_x_78:
[----:B0-----:R-:W0:Y:S01]  /*0240*/  S2R R5, SR_TID.X ;  /* 0x0000000000057919 */ /* 0x001e220000002100 */
[----:B------:R-:W-:Y:S02]  /*0250*/  SHF.L.U32 R6, R0, 0x6, RZ ;  /* 0x0000000600067819 */ /* 0x000fe400000006ff */
[----:B------:R-:W-:Y:S02]  /*0260*/  ISETP.NE.AND.EX P0, PT, R9, RZ, PT, P0 ;  /* 0x000000ff0900720c */ /* 0x000fe40003f05300 */
[----:B-----5:R-:W-:-:S13]  /*0270*/  ISETP.GT.AND P2, PT, R4, R6, PT ;  /* 0x000000060400720c */ /* 0x020fda0003f44270 */
[----:B------:R-:W-:Y:S05]  /*0280*/  @!P2 EXIT P0 ;  /* 0x000000000000a94d */ /* 0x000fea0000000000 */
[----:B------:R-:W-:Y:S01]  /*0290*/  IADD3 R32, PT, PT, -R6, R4, RZ ;  /* 0x0000000406207210 */ /* 0x000fe20007ffe1ff */
[----:B------:R-:W1:Y:S01]  /*02a0*/  LDC.64 R10, c[0x0][0x400] ;  /* 0x00010000ff0a7b82 */ /* 0x000e620000000a00 */
[----:B------:R-:W-:Y:S02]  /*02b0*/  SEL R7, R3, RZ, !P1 ;  /* 0x000000ff03077207 */ /* 0x000fe40004800000 */
[C---:B0-----:R-:W-:Y:S02]  /*02c0*/  ISETP.GE.AND P0, PT, R5.reuse, R32, PT ;  /* 0x000000200500720c */ /* 0x041fe40003f06270 */
[----:B------:R-:W-:Y:S02]  /*02d0*/  MOV R33, 0x7f800000 ;  /* 0x7f80000000217802 */ /* 0x000fe40000000f00 */
[----:B------:R-:W-:Y:S01]  /*02e0*/  ISETP.GT.U32.OR P0, PT, R5, 0x3f, P0 ;  /* 0x0000003f0500780c */ /* 0x000fe20000704470 */
[----:B------:R-:W0:-:S12]  /*02f0*/  LDC.64 R12, c[0x0][0x408] ;  /* 0x00010200ff0c7b82 */ /* 0x000e180000000a00 */
[----:B------:R-:W-:Y:S01]  /*0300*/  @!P0 IADD3 R9, PT, PT, R6, R5, RZ ;  /* 0x0000000506098210 */ /* 0x000fe20007ffe0ff */
[----:B------:R-:W2:Y:S03]  /*0310*/  @!P0 LDC.64 R16, c[0x0][0x3f8] ;  /* 0x0000fe00ff108b82 */ /* 0x000ea60000000a00 */
[----:B------:R-:W-:-:S04]  /*0320*/  @!P0 IADD3 R8, P2, PT, R9, R34, RZ ;  /* 0x0000002209088210 */ /* 0x000fc80007f5e0ff */
[----:B------:R-:W-:-:S03]  /*0330*/  @!P0 IADD3.X R9, PT, PT, RZ, R35, RZ, P2, !PT ;  /* 0x00000023ff098210 */ /* 0x000fc600017fe4ff */
[----:B-1----:R-:W-:-:S04]  /*0340*/  @!P0 IMAD.WIDE.U32 R8, R10, UR6, R8 ;  /* 0x000000060a088c25 */ /* 0x002fc8000f8e0008 */
[----:B------:R-:W-:Y:S02]  /*0350*/  @!P0 IMAD R9, R11, UR6, R9 ;  /* 0x000000060b098c24 */ /* 0x000fe4000f8e0209 */
[----:B0-----:R-:W-:-:S04]  /*0360*/  @!P0 IMAD.WIDE.U32 R8, R7, R12, R8 ;  /* 0x0000000c07088225 */ /* 0x001fc800078e0008 */
[----:B------:R-:W-:Y:S01]  /*0370*/  @!P0 IMAD R9, R7, R13, R9 ;  /* 0x0000000d07098224 */ /* 0x000fe200078e0209 */
[C---:B--2---:R-:W-:Y:S02]  /*0380*/  @!P0 LEA R16, P1, R8.reuse, R16, 0x2 ;  /* 0x0000001008108211 */ /* 0x044fe400078210ff */
[----:B------:R-:W-:Y:S02]  /*0390*/  SHF.R.U32.HI R45, RZ, 0x2, R5 ;  /* 0x00000002ff2d7819 */ /* 0x000fe40000011605 */
[----:B------:R-:W-:-:S05]  /*03a0*/  @!P0 LEA.HI.X R17, R8, R17, R9, 0x2, P1 ;  /* 0x0000001108118211 */ /* 0x000fca00008f1409 */
[----:B------:R0:W5:Y:S01]  /*03b0*/  @!P0 LDG.E R33, desc[UR4][R16.64] ;  /* 0x0000000410218981 */ /* 0x000162000c1e1900 */
[----:B------:R-:W-:Y:S01]  /*03c0*/  ISETP.GE.AND P0, PT, R45, R32, PT ;  /* 0x000000202d00720c */ /* 0x000fe20003f06270 */
[----:B------:R-:W-:Y:S01]  /*03d0*/  BSSY.RECONVERGENT B0, `(.L_x_81) ;  /* 0x000002b000007945 */ /* 0x000fe20003800200 */
[----:B------:R-:W-:Y:S02]  /*03e0*/  SHF.L.U32 R36, R5, 0x3, RZ ;  /* 0x0000000305247819 */ /* 0x000fe400000006ff */
[----:B------:R-:W-:Y:S02]  /*03f0*/  CS2R R8, SRZ ;  /* 0x0000000000087805 */ /* 0x000fe4000001ff00 */
[----:B------:R-:W-:Y:S02]  /*0400*/  CS2R R10, SRZ ;  /* 0x00000000000a7805 */ /* 0x000fe4000001ff00 */
[----:B------:R-:W-:Y:S02]  /*0410*/  CS2R R12, SRZ ;  /* 0x00000000000c7805 */ /* 0x000fe4000001ff00 */
[----:B------:R-:W-:-:S02]  /*0420*/  LOP3.LUT R36, R36, 0x18, RZ, 0xc0, !PT ;  /* 0x0000001824247812 */ /* 0x000fc400078ec0ff */
        /* <DEDUP_REMOVED lines=13> */
[----:B------:R-:W-:Y:S01]  /*0500*/  HFMA2 R37, -RZ, RZ, 0, 0 ;  /* 0x00000000ff257431 */ /* 0x000fe200000001ff */
[----:B------:R-:W1:Y:S01]  /*0510*/  LDCU.64 UR8, c[0x0][0x398] ;  /* 0x00007300ff0877ac */ /* 0x000e620008000a00 */
[----:B------:R-:W2:Y:S05]  /*0520*/  LDCU UR7, c[0x0][0x38c] ;  /* 0x00007180ff0777ac */ /* 0x000eaa0008000800 */
[----:B------:R-:W3:Y:S01]  /*0530*/  LDC.64 R40, c[0x0][0x3a8] ;  /* 0x0000ea00ff287b82 */ /* 0x000ee20000000a00 */
[----:B------:R-:W4:Y:S01]  /*0540*/  LDCU.64 UR10, c[0x0][0x380] ;  /* 0x00007000ff0a77ac */ /* 0x000f220008000a00 */
[----:B0-----:R-:W-:Y:S01]  /*0550*/  IMAD.WIDE.U32 R42, R38, UR6, R36 ;  /* 0x00000006262a7c25 */ /* 0x001fe2000f8e0024 */
[----:B------:R-:W-:-:S02]  /*0560*/  IADD3 R38, P1, PT, R45, R34, RZ ;  /* 0x000000222d267210 */ /* 0x000fc40007f3e0ff */
[----:B--2---:R-:W-:Y:S01]  /*0570*/  ISETP.GE.AND P2, PT, R44, UR7, PT ;  /* 0x000000072c007c0c */ /* 0x004fe2000bf46270 */
[----:B------:R-:W-:Y:S01]  /*0580*/  IMAD R43, R39, UR6, R43 ;  /* 0x00000006272b7c24 */ /* 0x000fe2000f8e022b */
[----:B------:R-:W-:Y:S02]  /*0590*/  IADD3.X R39, PT, PT, RZ, R35, RZ, P1, !PT ;  /* 0x00000023ff277210 */ /* 0x000fe40000ffe4ff */
[----:B------:R-:W-:Y:S01]  /*05a0*/  ISETP.GE.AND P1, PT, R36, UR7, PT ;  /* 0x0000000724007c0c */ /* 0x000fe2000bf26270 */
[----:B---3--:R-:W-:Y:S01]  /*05b0*/  IMAD.WIDE.U32 R42, R7, R40, R42 ;  /* 0x00000028072a7225 */ /* 0x008fe200078e002a */
[----:B------:R-:W-:-:S03]  /*05c0*/  ISETP.GE.AND P3, PT, R46, UR7, PT ;  /* 0x000000072e007c0c */ /* 0x000fc6000bf66270 */
[----:B------:R-:W-:-:S04]  /*05d0*/  IMAD.WIDE.U32 R38, R0, 0x40, R38 ;  /* 0x0000004000267825 */ /* 0x000fc800078e0026 */
[----:B------:R-:W-:Y:S02]  /*05e0*/  IMAD R43, R7, R41, R43 ;  /* 0x00000029072b7224 */ /* 0x000fe400078e022b */
        /* <DEDUP_REMOVED lines=9> */
.L_x_82:
[----:B------:R-:W-:Y:S05]  /*0680*/  BSYNC.RECONVERGENT B0 ;  /* 0x0000000000007941 */ /* 0x000fea0003800200 */
.L_x_81:
[----:B------:R-:W-:Y:S04]  /*0690*/  BSSY.RECONVERGENT B0, `(.L_x_83) ;  /* 0x000001b000007945 */ /* 0x000fe80003800200 */
[----:B------:R-:W-:Y:S05]  /*06a0*/  @P0 BRA `(.L_x_84) ;  /* 0x0000000000640947 */ /* 0x000fea0003800000 */
[----:B0-----:R-:W0:Y:S01]  /*06b0*/  LDC.64 R38, c[0x0][0x3c0] ;  /* 0x0000f000ff267b82 */ /* 0x001e220000000a00 */
[----:B------:R-:W1:Y:S01]  /*06c0*/  LDCU.128 UR8, c[0x0][0x3b0] ;  /* 0x00007600ff0877ac */ /* 0x000e620008000c00 */
[----:B------:R-:W-:Y:S01]  /*06d0*/  MOV R42, R36 ;  /* 0x00000024002a7202 */ /* 0x000fe20000000f00 */
[----:B------:R-:W-:Y:S01]  /*06e0*/  HFMA2 R43, -RZ, RZ, 0, 0 ;  /* 0x00000000ff2b7431 */ /* 0x000fe200000001ff */
[----:B------:R-:W-:Y:S01]  /*06f0*/  IADD3 R34, P0, PT, R45, R34, RZ ;  /* 0x000000222d227210 */ /* 0x000fe20007f1e0ff */
[----:B------:R-:W2:Y:S03]  /*0700*/  LDCU UR7, c[0x0][0x38c] ;  /* 0x00007180ff0777ac */ /* 0x000ea60008000800 */
[----:B------:R-:W3:Y:S01]  /*0710*/  LDC.64 R40, c[0x0][0x3c8] ;  /* 0x0000f200ff287b82 */ /* 0x000ee20000000a00 */
[----:B------:R-:W-:-:S03]  /*0720*/  IADD3.X R35, PT, PT, RZ, R35, RZ, P0, !PT ;  /* 0x00000023ff237210 */ /* 0x000fc600007fe4ff */
[----:B------:R-:W-:-:S04]  /*0730*/  IMAD.WIDE.U32 R34, R0, 0x40, R34 ;  /* 0x0000004000227825 */ /* 0x000fc800078e0022 */
[----:B-1----:R-:W-:-:S04]  /*0740*/  IMAD R35, R35, UR10, RZ ;  /* 0x0000000a23237c24 */ /* 0x002fc8000f8e02ff */
[----:B------:R-:W-:Y:S01]  /*0750*/  IMAD R35, R34, UR11, R35 ;  /* 0x0000000b22237c24 */ /* 0x000fe2000f8e0223 */
[----:B--2---:R-:W-:Y:S01]  /*0760*/  ISETP.GE.AND P2, PT, R44, UR7, PT ;  /* 0x000000072c007c0c */ /* 0x004fe2000bf46270 */
[----:B0-----:R-:W-:Y:S01]  /*0770*/  IMAD.WIDE.U32 R42, R38, UR6, R42 ;  /* 0x00000006262a7c25 */ /* 0x001fe2000f8e002a */
[----:B------:R-:W-:Y:S02]  /*0780*/  ISETP.GE.AND P1, PT, R36, UR7, PT ;  /* 0x0000000724007c0c */ /* 0x000fe4000bf26270 */
[----:B------:R-:W-:Y:S01]  /*0790*/  ISETP.GE.AND P3, PT, R46, UR7, PT ;  /* 0x000000072e007c0c */ /* 0x000fe2000bf66270 */
[----:B------:R-:W-:Y:S02]  /*07a0*/  IMAD R43, R39, UR6, R43 ;  /* 0x00000006272b7c24 */ /* 0x000fe4000f8e022b */
[----:B---3--:R-:W-:-:S04]  /*07b0*/  IMAD.WIDE.U32 R42, R7, R40, R42 ;  /* 0x00000028072a7225 */ /* 0x008fc800078e002a */
[----:B------:R-:W-:Y:S02]  /*07c0*/  IMAD R43, R7, R41, R43 ;  /* 0x00000029072b7224 */ /* 0x000fe400078e022b */
[----:B------:R-:W-:-:S03]  /*07d0*/  IMAD.WIDE.U32 R42, R34, UR10, R42 ;  /* 0x0000000a222a7c25 */ /* 0x000fc6000f8e002a */
[----:B------:R-:W-:Y:S02]  /*07e0*/  LEA R34, P0, R42, UR8, 0x1 ;  /* 0x000000082a227c11 */ /* 0x000fe4000f8008ff */
[----:B------:R-:W-:-:S04]  /*07f0*/  IADD3 R35, PT, PT, R43, R35, RZ ;  /* 0x000000232b237210 */ /* 0x000fc80007ffe0ff */
[----:B------:R-:W-:-:S05]  /*0800*/  LEA.HI.X R35, R42, UR9, R35, 0x1, P0 ;  /* 0x000000092a237c11 */ /* 0x000fca00080f0c23 */
[----:B------:R1:W5:Y:S04]  /*0810*/  @!P1 LDG.E.128 R20, desc[UR4][R34.64] ;  /* 0x0000000422149981 */ /* 0x000368000c1e1d00 */
[----:B------:R1:W5:Y:S04]  /*0820*/  @!P2 LDG.E.128 R24, desc[UR4][R34.64+0x40] ;  /* 0x000040042218a981 */ /* 0x000368000c1e1d00 */
[----:B------:R1:W5:Y:S02]  /*0830*/  @!P3 LDG.E.128 R28, desc[UR4][R34.64+0x80] ;  /* 0x00008004221cb981 */ /* 0x000364000c1e1d00 */
.L_x_84:
[----:B------:R-:W-:Y:S05]  /*0840*/  BSYNC.RECONVERGENT B0 ;  /* 0x0000000000007941 */ /* 0x000fea0003800200 */
.L_x_83:
[----:B-1---5:R-:W-:Y:S01]  /*0850*/  HADD2.F32 R34, -RZ, R8.H1_H1 ;  /* 0x30000008ff227230 */ /* 0x022fe20000004100 */
[----:B------:R-:W-:Y:S01]  /*0860*/  ISETP.NE.AND P1, PT, R36, RZ, PT ;  /* 0x000000ff2400720c */ /* 0x000fe20003f25270 */
[----:B------:R-:W-:Y:S01]  /*0870*/  HADD2.F32 R37, -RZ, R20.H1_H1 ;  /* 0x30000014ff257230 */ /* 0x000fe20000004100 */
        /* <DEDUP_REMOVED lines=25> */
[----:B------:R-:W-:Y:S01]  /*0a10*/  HADD2.F32 R12, -RZ, R12.H1_H1 ;  /* 0x3000000cff0c7230 */ /* 0x000fe20000004100 */
[----:B------:R-:W-:Y:S01]  /*0a20*/  SHF.R.S32.HI R20, RZ, 0x1f, R2 ;  /* 0x0000001fff147819 */ /* 0x000fe20000011402 */
        /* <DEDUP_REMOVED lines=30> */
[----:B------:R-:W-:Y:S01]  /*0c10*/  IADD3 R15, PT, PT, R4, 0x3f, RZ ;  /* 0x0000003f040f7810 */ /* 0x000fe20007ffe0ff */
        /* <DEDUP_REMOVED lines=14> */
[----:B------:R-:W-:-:S03]  /*0d00*/  IMAD R14, R2, 0x60, RZ ;  /* 0x00000060020e7824 */ /* 0x000fc600078e02ff */
[----:B------:R-:W-:Y:S01]  /*0d10*/  FFMA.FTZ R19, R19, R10, R8 ;  /* 0x0000000a13137223 */ /* 0x000fe20000010008 */
[----:B------:R-:W-:-:S04]  /*0d20*/  SHF.R.S32.HI R10, RZ, 0x1f, R15 ;  /* 0x0000001fff0a7819 */ /* 0x000fc8000001140f */
[----:B------:R-:W0:Y:S01]  /*0d30*/  SHFL.BFLY PT, R8, R19, 0x2, 0x1f ;  /* 0x0c401f0013087f89 */ /* 0x000e2200000e0000 */
[----:B------:R-:W-:-:S04]  /*0d40*/  LEA.HI R10, R10, R15, RZ, 0x6 ;  /* 0x0000000f0a0a7211 */ /* 0x000fc800078f30ff */
[----:B------:R-:W-:-:S04]  /*0d50*/  LOP3.LUT R10, R10, 0xffffffc0, RZ, 0xc0, !PT ;  /* 0xffffffc00a0a7812 */ /* 0x000fc800078ec0ff */
[----:B------:R-:W-:Y:S02]  /*0d60*/  IADD3 R12, PT, PT, R6, R15, -R10 ;  /* 0x0000000f060c7210 */ /* 0x000fe40007ffe80a */
[----:B------:R-:W1:Y:S02]  /*0d70*/  LDC.64 R10, c[0x0][0x440] ;  /* 0x00011000ff0a7b82 */ /* 0x000e640000000a00 */
[----:B------:R-:W-:Y:S01]  /*0d80*/  IADD3 R12, PT, PT, R15, -R12, RZ ;  /* 0x8000000c0f0c7210 */ /* 0x000fe20007ffe0ff */
[----:B------:R-:W-:-:S03]  /*0d90*/  IMAD R15, R0, 0x600, R5 ;  /* 0x00000600000f7824 */ /* 0x000fc600078e0205 */
[----:B------:R-:W-:Y:S02]  /*0da0*/  ISETP.GE.AND P0, PT, R5, R12, PT ;  /* 0x0000000c0500720c */ /* 0x000fe40003f06270 */
[----:B------:R-:W-:Y:S02]  /*0db0*/  LEA R12, P2, R15, R14, 0x2 ;  /* 0x0000000e0f0c7211 */ /* 0x000fe400078410ff */
[----:B------:R-:W-:Y:S01]  /*0dc0*/  ISETP.GT.U32.OR P0, PT, R5, 0x3f, P0 ;  /* 0x0000003f0500780c */ /* 0x000fe20000704470 */
[----:B0-----:R-:W-:Y:S02]  /*0dd0*/  FADD.FTZ R4, R19, R8 ;  /* 0x0000000813047221 */ /* 0x001fe40000010000 */
[----:B------:R-:W0:Y:S03]  /*0de0*/  LDC.64 R8, c[0x0][0x448] ;  /* 0x00011200ff087b82 */ /* 0x000e260000000a00 */
[----:B------:R-:W2:Y:S02]  /*0df0*/  SHFL.BFLY PT, R13, R4, 0x1, 0x1f ;  /* 0x0c201f00040d7f89 */ /* 0x000ea400000e0000 */
[----:B--2---:R-:W-:Y:S01]  /*0e00*/  FADD.FTZ R4, R4, R13 ;  /* 0x0000000d04047221 */ /* 0x004fe20000010000 */
[----:B------:R-:W-:Y:S01]  /*0e10*/  LEA.HI.X.SX32 R13, R14, RZ, 0x1, P2 ;  /* 0x000000ff0e0d7211 */ /* 0x000fe200010f0eff */
[----:B------:R-:W-:Y:S06]  /*0e20*/  @P1 BRA `(.L_x_86) ;  /* 0x00000000003c1947 */ /* 0x000fec0003800000 */
[----:B------:R-:W2:Y:S01]  /*0e30*/  LDC.64 R16, c[0x0][0x3e8] ;  /* 0x0000fa00ff107b82 */ /* 0x000ea20000000a00 */
[----:B------:R-:W-:Y:S01]  /*0e40*/  IADD3 R15, PT, PT, R6, R45, RZ ;  /* 0x0000002d060f7210 */ /* 0x000fe20007ffe0ff */
[----:B------:R-:W3:Y:S03]  /*0e50*/  LDCU.64 UR8, c[0x0][0x3f0] ;  /* 0x00007e00ff0877ac */ /* 0x000ee60008000a00 */
[----:B------:R-:W-:Y:S01]  /*0e60*/  IADD3 R14, P1, PT, R15, R2, RZ ;  /* 0x000000020f0e7210 */ /* 0x000fe20007f3e0ff */
[----:B------:R-:W4:Y:S03]  /*0e70*/  LDCU.64 UR10, c[0x0][0x3d0] ;  /* 0x00007a00ff0a77ac */ /* 0x000f260008000a00 */
[----:B------:R-:W-:Y:S02]  /*0e80*/  IADD3.X R15, PT, PT, RZ, R20, RZ, P1, !PT ;  /* 0x00000014ff0f7210 */ /* 0x000fe40000ffe4ff */
[----:B------:R-:W-:Y:S01]  /*0e90*/  ISETP.GE.AND P1, PT, R45, R32, PT ;  /* 0x000000202d00720c */ /* 0x000fe20003f26270 */
[----:B--2---:R-:W-:-:S04]  /*0ea0*/  IMAD.WIDE.U32 R14, R16, UR6, R14 ;  /* 0x00000006100e7c25 */ /* 0x004fc8000f8e000e */
[----:B------:R-:W-:Y:S02]  /*0eb0*/  IMAD R15, R17, UR6, R15 ;  /* 0x00000006110f7c24 */ /* 0x000fe4000f8e020f */
[----:B---3--:R-:W-:-:S04]  /*0ec0*/  IMAD.WIDE.U32 R14, R7, UR8, R14 ;  /* 0x00000008070e7c25 */ /* 0x008fc8000f8e000e */
[----:B------:R-:W-:Y:S01]  /*0ed0*/  IMAD R15, R7, UR9, R15 ;  /* 0x00000009070f7c24 */ /* 0x000fe2000f8e020f */
[----:B----4-:R-:W-:-:S04]  /*0ee0*/  LEA R16, P2, R14, UR10, 0x2 ;  /* 0x0000000a0e107c11 */ /* 0x010fc8000f8410ff */
[----:B------:R-:W-:Y:S02]  /*0ef0*/  LEA.HI.X R17, R14, UR11, R15, 0x2, P2 ;  /* 0x0000000b0e117c11 */ /* 0x000fe400090f140f */
[----:B------:R-:W-:-:S05]  /*0f00*/  FSEL R15, R4, RZ, !P1 ;  /* 0x000000ff040f7208 */ /* 0x000fca0004800000 */
[----:B------:R2:W-:Y:S02]  /*0f10*/  STG.E desc[UR4][R16.64], R15 ;  /* 0x0000000f10007986 */ /* 0x0005e4000c101904 */
.L_x_86:
[----:B------:R-:W-:Y:S05]  /*0f20*/  BSYNC.RECONVERGENT B0 ;  /* 0x0000000000007941 */ /* 0x000fea0003800200 */
.L_x_85:
[----:B------:R-:W-:Y:S04]  /*0f30*/  BSSY.RECONVERGENT B0, `(.L_x_87) ;  /* 0x0000012000007945 */ /* 0x000fe80003800200 */
[----:B------:R-:W-:Y:S05]  /*0f40*/  @P0 BRA `(.L_x_88) ;  /* 0x0000000000400947 */ /* 0x000fea0003800000 */
[----:B--2---:R-:W2:Y:S01]  /*0f50*/  LDC.64 R16, c[0x0][0x418] ;  /* 0x00010600ff107b82 */ /* 0x004ea20000000a00 */
[----:B------:R-:W-:Y:S01]  /*0f60*/  IADD3 R15, PT, PT, R6, R5, RZ ;  /* 0x00000005060f7210 */ /* 0x000fe20007ffe0ff */
[----:B------:R-:W3:Y:S03]  /*0f70*/  LDCU.64 UR8, c[0x0][0x420] ;  /* 0x00008400ff0877ac */ /* 0x000ee60008000a00 */
[----:B------:R-:W-:Y:S01]  /*0f80*/  IADD3 R14, P0, PT, R15, R2, RZ ;  /* 0x000000020f0e7210 */ /* 0x000fe20007f1e0ff */
[C---:B------:R-:W-:Y:S02]  /*0f90*/  FMUL.FTZ R2, R33.reuse, 1.4426950216293334961 ;  /* 0x3fb8aa3b21027820 */ /* 0x040fe40000410000 */
[----:B------:R-:W4:Y:S01]  /*0fa0*/  LDC.64 R18, c[0x0][0x410] ;  /* 0x00010400ff127b82 */ /* 0x000f220000000a00 */
[----:B------:R-:W-:Y:S02]  /*0fb0*/  IADD3.X R15, PT, PT, RZ, R20, RZ, P0, !PT ;  /* 0x00000014ff0f7210 */ /* 0x000fe400007fe4ff */
[----:B------:R-:W-:Y:S01]  /*0fc0*/  FSETP.NEU.FTZ.AND P0, PT, R33, -INF , PT ;  /* 0xff8000002100780b */ /* 0x000fe20003f1d000 */
[----:B--2---:R-:W-:-:S04]  /*0fd0*/  IMAD.WIDE.U32 R14, R16, UR6, R14 ;  /* 0x00000006100e7c25 */ /* 0x004fc8000f8e000e */
[----:B------:R-:W-:Y:S02]  /*0fe0*/  IMAD R15, R17, UR6, R15 ;  /* 0x00000006110f7c24 */ /* 0x000fe4000f8e020f */
[----:B---3--:R-:W-:-:S04]  /*0ff0*/  IMAD.WIDE.U32 R14, R7, UR8, R14 ;  /* 0x00000008070e7c25 */ /* 0x008fc8000f8e000e */
[----:B------:R-:W-:Y:S01]  /*1000*/  IMAD R4, R7, UR9, R15 ;  /* 0x0000000907047c24 */ /* 0x000fe2000f8e020f */
[----:B----4-:R-:W-:Y:S02]  /*1010*/  LEA R16, P1, R14, R18, 0x2 ;  /* 0x000000120e107211 */ /* 0x010fe400078210ff */
[----:B------:R-:W-:Y:S02]  /*1020*/  FSEL R15, R2, RZ, P0 ;  /* 0x000000ff020f7208 */ /* 0x000fe40000000000 */
[----:B------:R-:W-:-:S05]  /*1030*/  LEA.HI.X R17, R14, R19, R4, 0x2, P1 ;  /* 0x000000130e117211 */ /* 0x000fca00008f1404 */
[----:B------:R3:W-:Y:S04]  /*1040*/  STG.E desc[UR4][R16.64], R15 ;  /* 0x0000000f10007986 */ /* 0x0007e8000c101904 */
.L_x_88:
[----:B------:R-:W-:Y:S05]  /*1050*/  BSYNC.RECONVERGENT B0 ;  /* 0x0000000000007941 */ /* 0x000fea0003800200 */
.L_x_87:
[----:B------:R-:W4:Y:S01]  /*1060*/  LDCU.64 UR10, c[0x0][0x458] ;  /* 0x00008b00ff0a77ac */ /* 0x000f220008000a00 */
[----:B-1----:R-:W-:Y:S01]  /*1070*/  IMAD.WIDE.U32 R12, R10, UR6, R12 ;  /* 0x000000060a0c7c25 */ /* 0x002fe2000f8e000c */
[----:B------:R-:W1:Y:S03]  /*1080*/  LDCU.64 UR8, c[0x0][0x428] ;  /* 0x00008500ff0877ac */ /* 0x000e660008000a00 */
[----:B------:R-:W-:Y:S02]  /*1090*/  IMAD R13, R11, UR6, R13 ;  /* 0x000000060b0d7c24 */ /* 0x000fe4000f8e020d */
[----:B0-----:R-:W-:-:S04]  /*10a0*/  IMAD.WIDE.U32 R10, R7, R8, R12 ;  /* 0x00000008070a7225 */ /* 0x001fc800078e000c */
[----:B------:R-:W-:Y:S01]  /*10b0*/  IMAD R9, R7, R9, R11 ;  /* 0x0000000907097224 */ /* 0x000fe200078e020b */
[----:B----4-:R-:W-:-:S04]  /*10c0*/  ISETP.NE.U32.AND P0, PT, RZ, UR10, PT ;  /* 0x0000000aff007c0c */ /* 0x010fc8000bf05070 */
[----:B------:R-:W-:Y:S02]  /*10d0*/  ISETP.NE.AND.EX P0, PT, RZ, UR11, PT, P0 ;  /* 0x0000000bff007c0c */ /* 0x000fe4000bf05300 */
[C---:B-1----:R-:W-:Y:S02]  /*10e0*/  LEA R6, P1, R10.reuse, UR8, 0x2 ;  /* 0x000000080a067c11 */ /* 0x042fe4000f8210ff */
        /* <DEDUP_REMOVED lines=9> */
[----:B0-----:R-:W0:Y:S01]  /*1180*/  LDC R7, c[0x0][0x390] ;  /* 0x0000e400ff077b82 */ /* 0x001e220000000800 */
[----:B------:R-:W1:Y:S07]  /*1190*/  LDCU UR7, c[0x0][0x450] ;  /* 0x00008a00ff0777ac */ /* 0x000e6e0008000800 */
[----:B------:R-:W4:Y:S01]  /*11a0*/  LDC.64 R4, c[0x0][0x458] ;  /* 0x00011600ff047b82 */ /* 0x000f220000000a00 */
[----:B-1----:R-:W-:-:S04]  /*11b0*/  IMAD R0, R0, UR7, R3 ;  /* 0x0000000700007c24 */ /* 0x002fc8000f8e0203 */
[----:B0-----:R-:W-:-:S04]  /*11c0*/  IMAD R3, R0, R7, UR6 ;  /* 0x0000000600037e24 */ /* 0x001fc8000f8e0207 */
[----:B----4-:R-:W-:-:S05]  /*11d0*/  IMAD.WIDE R2, R3, 0x4, R4 ;  /* 0x0000000403027825 */ /* 0x010fca00078e0204 */
[----:B------:R-:W-:Y:S01]  /*11e0*/  STG.E desc[UR4][R2.64], RZ ;  /* 0x000000ff02007986 */ /* 0x000fe2000c101904 */
[----:B------:R-:W-:Y:S05]  /*11f0*/  EXIT ;  /* 0x000000000000794d */ /* 0x000fea0003800000 */
.L_x_89:
        /* <DEDUP_REMOVED lines=16> */
.L_x_141:


//--------------------- .nv.shared._ZN7cutlass13device_kernelIN5flash11enable_sm90INS1_16FlashAttnBwdSm90INS1_25CollectiveMainloopBwdSm90ILi2ELi2ELi2EN4cute5tupleIJNS5_1CILi1EEES8_S8_EEENS6_IJNS7_ILi64EEENS7_ILi128EEENS7_ILi96EEEEEENS_6half_tEfNS_4arch4Sm90ELb0ELb0ELb1ELb0ELb0ELb1ELb0ELb0ELi2ELi1ELi2ELi1ELb1EEENS1_21CollectiveEpilogueBwdISD_SE_SG_Li256ELb0ELb0ELi1EEENS1_19SingleTileSchedulerILb0ELb0ELb0ELi128EEEEEEEEEvNT_6ParamsE --------------------------
	.section	.nv.shared._ZN7cutlass13device_kernelIN5flash11enable_sm90INS1_16FlashAttnBwdSm90INS1_25CollectiveMainloopBwdSm90ILi2ELi2ELi2EN4cute5tupleIJNS5_1CILi1EEES8_S8_EEENS6_IJNS7_ILi64EEENS7_ILi128EEENS7_ILi96EEEEEENS_6half_tEfNS_4arch4Sm90ELb0ELb0ELb1ELb0ELb0ELb1ELb0ELb0ELi2ELi1ELi2ELi1ELb1EEENS1_21CollectiveEpilogueBwdISD_SE_SG_Li256ELb0ELb0ELi1EEENS1_19SingleTileSchedulerILb0ELb0ELb0ELi128EEEEEEEEEvNT_6ParamsE,"aw",@nobits
	.sectionflags	@""
	.align	16
	.zero		1024


//--------------------- .nv.shared.reserved.0     --------------------------
	.section	.nv.shared.reserved.0,"aw",@nobits
	.weak		__nv_reservedSMEM_offset_0_alias
	.size		__nv_reservedSMEM_offset_0_alias, 0, 64
	.other		__nv_reservedSMEM_offset_0_alias,@"STO_CUDA_RESERVED_SHARED STV_DEFAULT"
__nv_reservedSMEM_offset_0_alias:
	.zero		0
	.zero		64


//--------------------- .nv.global                --------------------------
	.section	.nv.global,"aw",@nobits
.nv.global:
	.type		_ZN76_INTERNAL_f4fd1c4e_40_flash_bwd_hdim96_fp16_softcapall_sm90_cu_f3e6f9ee_33344cute1_E,@object
	.size		_ZN76_INTERNAL_f4fd1c4e_40_flash_bwd_hdim96_fp16_softcapall_sm90_cu_f3e6f9ee_33344cute1_E,(_ZN76_INTERNAL_f4fd1c4e_40_flash_bwd_hdim96_fp16_softcapall_sm90_cu_f3e6f9ee_33344cuda3std3__45__cpo6cbeginE - _ZN76_INTERNAL_f4fd1c4e_40_flash_bwd_hdim96_fp16_softcapall_sm90_cu_f3e6f9ee_33344cute1_E)
_ZN76_INTERNAL_f4fd1c4e_40_flash_bwd_hdim96_fp16_softcapall_sm90_cu_f3e6f9ee_33344cute1_E:
	.zero		1
	.type		_ZN76_INTERNAL_f4fd1c4e_40_flash_bwd_hdim96_fp16_softcapall_sm90_cu_f3e6f9ee_33344cuda3std3__45__cpo6cbeginE,@object
	.size		_ZN76_INTERNAL_f4fd1c4e_40_flash_bwd_hdim96_fp16_softcapall_sm90_cu_f3e6f9ee_33344cuda3std3__45__cpo6cbeginE,(_ZN76_INTERNAL_f4fd1c4e_40_flash_bwd_hdim96_fp16_softcapall_sm90_cu_f3e6f9ee_33344cuda3std3__48in_placeE - _ZN76_INTERNAL_f4fd1c4e_40_flash_bwd_hdim96_fp16_softcapall_sm90_cu_f3e6f9ee_33344cuda3std3__45__cpo6cbeginE)
_ZN76_INTERNAL_f4fd1c4e_40_flash_bwd_hdim96_fp16_softcapall_sm90_cu_f3e6f9ee_33344cuda3std3__45__cpo6cbeginE:
	.zero		1
	.type		_ZN76_INTERNAL_f4fd1c4e_40_flash_bwd_hdim96_fp16_softcapall_sm90_cu_f3e6f9ee_33344cuda3std3__48in_placeE,@object
	.size		_ZN76_INTERNAL_f4fd1c4e_40_flash_bwd_hdim96_fp16_softcapall_sm90_cu_f3e6f9ee_33344cuda3std3__48in_placeE,(_ZN76_INTERNAL_f4fd1c4e_40_flash_bwd_hdim96_fp16_softcapall_sm90_cu_f3e6f9ee_33344cuda3std6ranges3__45__cpo9iter_moveE - _ZN76_INTERNAL_f4fd1c4e_40_flash_bwd_hdim96_fp16_softcapall_sm90_cu_f3e6f9ee_33344cuda3std3__48in_placeE)
_ZN76_INTERNAL_f4fd1c4e_40_flash_bwd_hdim96_fp16_softcapall_sm90_cu_f3e6f9ee_33344cuda3std3__48in_placeE:
	.zero		1
	.type		_ZN76_INTERNAL_f4fd1c4e_40_flash_bwd_hdim96_fp16_softcapall_sm90_cu_f3e6f9ee_33344cuda3std6ranges3__45__cpo9iter_moveE,@object
	.size		_ZN76_INTERNAL_f4fd1c4e_40_flash_bwd_hdim96_fp16_softcapall_sm90_cu_f3e6f9ee_33344cuda3std6ranges3__45__cpo9iter_moveE,(_ZN76_INTERNAL_f4fd1c4e_40_flash_bwd_hdim96_fp16_softcapall_sm90_cu_f3e6f9ee_33344cuda3std3__45__cpo5beginE - _ZN76_INTERNAL_f4fd1c4e_40_flash_bwd_hdim96_fp16_softcapall_sm90_cu_f3e6f9ee_33344cuda3std6ranges3__45__cpo9iter_moveE)
_ZN76_INTERNAL_f4fd1c4e_40_flash_bwd_hdim96_fp16_softcapall_sm90_cu_f3e6f9ee_33344cuda3std6ranges3__45__cpo9iter_moveE:
	.zero		1
	.type		_ZN76_INTERNAL_f4fd1c4e_40_flash_bwd_hdim96_fp16_softcapall_sm90_cu_f3e6f9ee_33344cuda3std3__45__cpo5beginE,@object
	.size		_ZN76_INTERNAL_f4fd1c4e_40_flash_bwd_hdim96_fp16_softcapall_sm90_cu_f3e6f9ee_33344cuda3std3__45__cpo5beginE,(_ZN76_INTERNAL_f4fd1c4e_40_flash_bwd_hdim96_fp16_softcapall_sm90_cu_f3e6f9ee_33344cuda3std3__478_GLOBAL__N__f4fd1c4e_40_flash_bwd_hdim96_fp16_softcapall_sm90_cu_f3e6f9ee_33346ignoreE - _ZN76_INTERNAL_f4fd1c4e_40_flash_bwd_hdim96_fp16_softcapall_sm90_cu_f3e6f9ee_33344cuda3std3__45__cpo5beginE)
_ZN76_INTERNAL_f4fd1c4e_40_flash_bwd_hdim96_fp16_softcapall_sm90_cu_f3e6f9ee_33344cuda3std3__45__cpo5beginE:
	.zero		1
	.type		_ZN76_INTERNAL_f4fd1c4e_40_flash_bwd_hdim96_fp16_softcapall_sm90_cu_f3e6f9ee_33344cuda3std3__478_GLOBAL__N__f4fd1c4e_40_flash_bwd_hdim96_fp16_softcapall_sm90_cu_f3e6f9ee_33346ignoreE,@object
	.size		_ZN76_INTERNAL_f4fd1c4e_40_flash_bwd_hdim96_fp16_softcapall_sm90_cu_f3e6f9ee_33344cuda3std3__478_GLOBAL__N__f4fd1c4e_40_flash_bwd_hdim96_fp16_softcapall_sm90_cu_f3e6f9ee_33346ignoreE,(_ZN76_INTERNAL_f4fd1c4e_40_flash_bwd_hdim96_fp16_softcapall_sm90_cu_f3e6f9ee_33344cute7productE - _ZN76_INTERNAL_f4fd1c4e_40_flash_bwd_hdim96_fp16_softcapall_sm90_cu_f3e6f9ee_33344cuda3std3__478_GLOBAL__N__f4fd1c4e_40_flash_bwd_hdim96_fp16_softcapall_sm90_cu_f3e6f9ee_33346ignoreE)
_ZN76_INTERNAL_f4fd1c4e_40_flash_bwd_hdim96_fp16_softcapall_sm90_cu_f3e6f9ee_33344cuda3std3__478_GLOBAL__N__f4fd1c4e_40_flash_bwd_hdim96_fp16_softcapall_sm90_cu_f3e6f9ee_33346ignoreE:
	.zero		1
	.type		_ZN76_INTERNAL_f4fd1c4e_40_flash_bwd_hdim96_fp16_softcapall_sm90_cu_f3e6f9ee_33344cute7productE,@object
	.size		_ZN76_INTERNAL_f4fd1c4e_40_flash_bwd_hdim96_fp16_softcapall_sm90_cu_f3e6f9ee_33344cute7productE,(_ZN76_INTERNAL_f4fd1c4e_40_flash_bwd_hdim96_fp16_softcapall_sm90_cu_f3e6f9ee_33344cuda3std3__45__cpo3endE - _ZN76_INTERNAL_f4fd1c4e_40_flash_bwd_hdim96_fp16_softcapall_sm90_cu_f3e6f9ee_33344cute7productE)
_ZN76_INTERNAL_f4fd1c4e_40_flash_bwd_hdim96_fp16_softcapall_sm90_cu_f3e6f9ee_33344cute7productE:
	.zero		1
	.type		_ZN76_INTERNAL_f4fd1c4e_40_flash_bwd_hdim96_fp16_softcapall_sm90_cu_f3e6f9ee_33344cuda3std3__45__cpo3endE,@object
	.size		_ZN76_INTERNAL_f4fd1c4e_40_flash_bwd_hdim96_fp16_softcapall_sm90_cu_f3e6f9ee_33344cuda3std3__45__cpo3endE,(_ZN76_INTERNAL_f4fd1c4e_40_flash_bwd_hdim96_fp16_softcapall_sm90_cu_f3e6f9ee_33344cuda3std3__419piecewise_constructE - _ZN76_INTERNAL_f4fd1c4e_40_flash_bwd_hdim96_fp16_softcapall_sm90_cu_f3e6f9ee_33344cuda3std3__45__cpo3endE)
_ZN76_INTERNAL_f4fd1c4e_40_flash_bwd_hdim96_fp16_softcapall_sm90_cu_f3e6f9ee_33344cuda3std3__45__cpo3endE:
	.zero		1
	.type		_ZN76_INTERNAL_f4fd1c4e_40_flash_bwd_hdim96_fp16_softcapall_sm90_cu_f3e6f9ee_33344cuda3std3__419piecewise_constructE,@object
	.size		_ZN76_INTERNAL_f4fd1c4e_40_flash_bwd_hdim96_fp16_softcapall_sm90_cu_f3e6f9ee_33344cuda3std3__419piecewise_constructE,(_ZN76_INTERNAL_f4fd1c4e_40_flash_bwd_hdim96_fp16_softcapall_sm90_cu_f3e6f9ee_33344cuda3std3__45__cpo4cendE - _ZN76_INTERNAL_f4fd1c4e_40_flash_bwd_hdim96_fp16_softcapall_sm90_cu_f3e6f9ee_33344cuda3std3__419piecewise_constructE)
_ZN76_INTERNAL_f4fd1c4e_40_flash_bwd_hdim96_fp16_softcapall_sm90_cu_f3e6f9ee_33344cuda3std3__419piecewise_constructE:
	.zero		1
	.type		_ZN76_INTERNAL_f4fd1c4e_40_flash_bwd_hdim96_fp16_softcapall_sm90_cu_f3e6f9ee_33344cuda3std3__45__cpo4cendE,@object
	.size		_ZN76_INTERNAL_f4fd1c4e_40_flash_bwd_hdim96_fp16_softcapall_sm90_cu_f3e6f9ee_33344cuda3std3__45__cpo4cendE,(_ZN76_INTERNAL_f4fd1c4e_40_flash_bwd_hdim96_fp16_softcapall_sm90_cu_f3e6f9ee_33344cuda3std6ranges3__45__cpo4swapE - _ZN76_INTERNAL_f4fd1c4e_40_flash_bwd_hdim96_fp16_softcapall_sm90_cu_f3e6f9ee_33344cuda3std3__45__cpo4cendE)
_ZN76_INTERNAL_f4fd1c4e_40_flash_bwd_hdim96_fp16_softcapall_sm90_cu_f3e6f9ee_33344cuda3std3__45__cpo4cendE:
	.zero		1
	.type		_ZN76_INTERNAL_f4fd1c4e_40_flash_bwd_hdim96_fp16_softcapall_sm90_cu_f3e6f9ee_33344cuda3std6ranges3__45__cpo4swapE,@object
	.size		_ZN76_INTERNAL_f4fd1c4e_40_flash_bwd_hdim96_fp16_softcapall_sm90_cu_f3e6f9ee_33344cuda3std6ranges3__45__cpo4swapE,(.L_7 - _ZN76_INTERNAL_f4fd1c4e_40_flash_bwd_hdim96_fp16_softcapall_sm90_cu_f3e6f9ee_33344cuda3std6ranges3__45__cpo4swapE)
_ZN76_INTERNAL_f4fd1c4e_40_flash_bwd_hdim96_fp16_softcapall_sm90_cu_f3e6f9ee_33344cuda3std6ranges3__45__cpo4swapE:
	.zero		1
.L_7:


//--------------------- .nv.shared._ZN7cutlass13device_kernelIN5flash11enable_sm90INS1_16FlashAttnBwdSm90INS1_25CollectiveMainloopBwdSm90ILi2ELi2ELi2EN4cute5tupleIJNS5_1CILi1EEES8_S8_EEENS6_IJNS7_ILi64EEENS7_ILi128EEENS7_ILi96EEEEEENS_6half_tEfNS_4arch4Sm90ELb0ELb0ELb1ELb0ELb1ELb1ELb0ELb0ELi2ELi1ELi2ELi1ELb1EEENS1_21CollectiveEpilogueBwdISD_SE_SG_Li256ELb0ELb0ELi1EEENS1_19SingleTileSchedulerILb0ELb0ELb0ELi128EEEEEEEEEvNT_6ParamsE --------------------------
	.section	.nv.shared._ZN7cutlass13device_kernelIN5flash11enable_sm90INS1_16FlashAttnBwdSm90INS1_25CollectiveMainloopBwdSm90ILi2ELi2ELi2EN4cute5tupleIJNS5_1CILi1EEES8_S8_EEENS6_IJNS7_ILi64EEENS7_ILi128EEENS7_ILi96EEEEEENS_6half_tEfNS_4arch4Sm90ELb0ELb0ELb1ELb0ELb1ELb1ELb0ELb0ELi2ELi1ELi2ELi1ELb1EEENS1_21CollectiveEpilogueBwdISD_SE_SG_Li256ELb0ELb0ELi1EEENS1_19SingleTileSchedulerILb0ELb0ELb0ELi128EEEEEEEEEvNT_6ParamsE,"aw",@nobits
	.sectionflags	@""
	.align	16
	.zero		1024


//--------------------- .nv.shared._ZN7cutlass13device_kernelIN5flash11enable_sm90INS1_16FlashAttnBwdSm90INS1_25CollectiveMainloopBwdSm90ILi2ELi2ELi2EN4cute5tupleIJNS5_1CILi1EEES8_S8_EEENS6_IJNS7_ILi64EEENS7_ILi128EEENS7_ILi96EEEEEENS_6half_tEfNS_4arch4Sm90ELb0ELb0ELb1ELb0ELb0ELb1ELb0ELb0ELi2ELi1ELi2ELi1ELb1EEENS1_24CollectiveEpilogueBwdGQAISD_fSG_Li256ELb0ELb0EEENS1_19SingleTileSchedulerILb0ELb0ELb0ELi128EEEEEEEEEvNT_6ParamsE --------------------------
	.section	.nv.shared._ZN7cutlass13device_kernelIN5flash11enable_sm90INS1_16FlashAttnBwdSm90INS1_25CollectiveMainloopBwdSm90ILi2ELi2ELi2EN4cute5tupleIJNS5_1CILi1EEES8_S8_EEENS6_IJNS7_ILi64EEENS7_ILi128EEENS7_ILi96EEEEEENS_6half_tEfNS_4arch4Sm90ELb0ELb0ELb1ELb0ELb0ELb1ELb0ELb0ELi2ELi1ELi2ELi1ELb1EEENS1_24CollectiveEpilogueBwdGQAISD_fSG_Li256ELb0ELb0EEENS1_19SingleTileSchedulerILb0ELb0ELb0ELi128EEEEEEEEEvNT_6ParamsE,"aw",@nobits
	.sectionflags	@""
	.align	16
	.zero		1024


//--------------------- .nv.shared._ZN7cutlass13device_kernelIN5flash11enable_sm90INS1_16FlashAttnBwdSm90INS1_25CollectiveMainloopBwdSm90ILi2ELi2ELi2EN4cute5tupleIJNS5_1CILi1EEES8_S8_EEENS6_IJNS7_ILi64EEENS7_ILi128EEENS7_ILi96EEEEEENS_6half_tEfNS_4arch4Sm90ELb0ELb0ELb1ELb0ELb1ELb1ELb0ELb0ELi2ELi1ELi2ELi1ELb1EEENS1_24CollectiveEpilogueBwdGQAISD_fSG_Li256ELb0ELb1EEENS1_19SingleTileSchedulerILb0ELb0ELb0ELi128EEEEEEEEEvNT_6ParamsE --------------------------
	.section	.nv.shared._ZN7cutlass13device_kernelIN5flash11enable_sm90INS1_16FlashAttnBwdSm90INS1_25CollectiveMainloopBwdSm90ILi2ELi2ELi2EN4cute5tupleIJNS5_1CILi1EEES8_S8_EEENS6_IJNS7_ILi64EEENS7_ILi128EEENS7_ILi96EEEEEENS_6half_tEfNS_4arch4Sm90ELb0ELb0ELb1ELb0ELb1ELb1ELb0ELb0ELi2ELi1ELi2ELi1ELb1EEENS1_24CollectiveEpilogueBwdGQAISD_fSG_Li256ELb0ELb1EEENS1_19SingleTileSchedulerILb0ELb0ELb0ELi128EEEEEEEEEvNT_6ParamsE,"aw",@nobits
	.sectionflags	@""
	.align	16
	.zero		1024


//--------------------- .nv.shared._ZN7cutlass13device_kernelIN5flash11enable_sm90INS1_16FlashAttnBwdSm90INS1_25CollectiveMainloopBwdSm90ILi2ELi2ELi2EN4cute5tupleIJNS5_1CILi1EEES8_S8_EEENS6_IJNS7_ILi64EEENS7_ILi128EEENS7_ILi96EEEEEENS_6half_tEfNS_4arch4Sm90ELb0ELb0ELb1ELb1ELb0ELb1ELb0ELb0ELi2ELi1ELi2ELi1ELb1EEENS1_21CollectiveEpilogueBwdISD_SE_SG_Li256ELb1ELb0ELi1EEENS1_19SingleTileSchedulerILb1ELb0ELb0ELi128EEEEEEEEEvNT_6ParamsE --------------------------
	.section	.nv.shared._ZN7cutlass13device_kernelIN5flash11enable_sm90INS1_16FlashAttnBwdSm90INS1_25CollectiveMainloopBwdSm90ILi2ELi2ELi2EN4cute5tupleIJNS5_1CILi1EEES8_S8_EEENS6_IJNS7_ILi64EEENS7_ILi128EEENS7_ILi96EEEEEENS_6half_tEfNS_4arch4Sm90ELb0ELb0ELb1ELb1ELb0ELb1ELb0ELb0ELi2ELi1ELi2ELi1ELb1EEENS1_21CollectiveEpilogueBwdISD_SE_SG_Li256ELb1ELb0ELi1EEENS1_19SingleTileSchedulerILb1ELb0ELb0ELi128EEEEEEEEEvNT_6ParamsE,"aw",@nobits
	.sectionflags	@""
	.align	16
	.zero		1024


//--------------------- .nv.shared._ZN7cutlass13device_kernelIN5flash11enable_sm90INS1_16FlashAttnBwdSm90INS1_25CollectiveMainloopBwdSm90ILi2ELi2ELi2EN4cute5tupleIJNS5_1CILi1EEES8_S8_EEENS6_IJNS7_ILi64EEENS7_ILi128EEENS7_ILi96EEEEEENS_6half_tEfNS_4arch4Sm90ELb0ELb0ELb1ELb1ELb1ELb1ELb0ELb0ELi2ELi1ELi2ELi1ELb1EEENS1_21CollectiveEpilogueBwdISD_SE_SG_Li256ELb1ELb0ELi1EEENS1_19SingleTileSchedulerILb1ELb0ELb0ELi128EEEEEEEEEvNT_6ParamsE --------------------------
	.section	.nv.shared._ZN7cutlass13device_kernelIN5flash11enable_sm90INS1_16FlashAttnBwdSm90INS1_25CollectiveMainloopBwdSm90ILi2ELi2ELi2EN4cute5tupleIJNS5_1CILi1EEES8_S8_EEENS6_IJNS7_ILi64EEENS7_ILi128EEENS7_ILi96EEEEEENS_6half_tEfNS_4arch4Sm90ELb0ELb0ELb1ELb1ELb1ELb1ELb0ELb0ELi2ELi1ELi2ELi1ELb1EEENS1_21CollectiveEpilogueBwdISD_SE_SG_Li256ELb1ELb0ELi1EEENS1_19SingleTileSchedulerILb1ELb0ELb0ELi128EEEEEEEEEvNT_6ParamsE,"aw",@nobits
	.sectionflags	@""
	.align	16
	.zero		1024


//--------------------- .nv.shared._ZN7cutlass13device_kernelIN5flash11enable_sm90INS1_16FlashAttnBwdSm90INS1_25CollectiveMainloopBwdSm90ILi2ELi2ELi2EN4cute5tupleIJNS5_1CILi1EEES8_S8_EEENS6_IJNS7_ILi64EEENS7_ILi128EEENS7_ILi96EEEEEENS_6half_tEfNS_4arch4Sm90ELb0ELb0ELb1ELb1ELb0ELb1ELb0ELb0ELi2ELi1ELi2ELi1ELb1EEENS1_24CollectiveEpilogueBwdGQAISD_fSG_Li256ELb1ELb0EEENS1_19SingleTileSchedulerILb1ELb0ELb0ELi128EEEEEEEEEvNT_6ParamsE --------------------------
	.section	.nv.shared._ZN7cutlass13device_kernelIN5flash11enable_sm90INS1_16FlashAttnBwdSm90INS1_25CollectiveMainloopBwdSm90ILi2ELi2ELi2EN4cute5tupleIJNS5_1CILi1EEES8_S8_EEENS6_IJNS7_ILi64EEENS7_ILi128EEENS7_ILi96EEEEEENS_6half_tEfNS_4arch4Sm90ELb0ELb0ELb1ELb1ELb0ELb1ELb0ELb0ELi2ELi1ELi2ELi1ELb1EEENS1_24CollectiveEpilogueBwdGQAISD_fSG_Li256ELb1ELb0EEENS1_19SingleTileSchedulerILb1ELb0ELb0ELi128EEEEEEEEEvNT_6ParamsE,"aw",@nobits
	.sectionflags	@""
	.align	16
	.zero		1024


//--------------------- .nv.shared._ZN7cutlass13device_kernelIN5flash11enable_sm90INS1_16FlashAttnBwdSm90INS1_25CollectiveMainloopBwdSm90ILi2ELi2ELi2EN4cute5tupleIJNS5_1CILi1EEES8_S8_EEENS6_IJNS7_ILi64EEENS7_ILi128EEENS7_ILi96EEEEEENS_6half_tEfNS_4arch4Sm90ELb0ELb0ELb1ELb1ELb1ELb1ELb0ELb0ELi2ELi1ELi2ELi1ELb1EEENS1_24CollectiveEpilogueBwdGQAISD_fSG_Li256ELb1ELb1EEENS1_19SingleTileSchedulerILb1ELb0ELb0ELi128EEEEEEEEEvNT_6ParamsE --------------------------
	.section	.nv.shared._ZN7cutlass13device_kernelIN5flash11enable_sm90INS1_16FlashAttnBwdSm90INS1_25CollectiveMainloopBwdSm90ILi2ELi2ELi2EN4cute5tupleIJNS5_1CILi1EEES8_S8_EEENS6_IJNS7_ILi64EEENS7_ILi128EEENS7_ILi96EEEEEENS_6half_tEfNS_4arch4Sm90ELb0ELb0ELb1ELb1ELb1ELb1ELb0ELb0ELi2ELi1ELi2ELi1ELb1EEENS1_24CollectiveEpilogueBwdGQAISD_fSG_Li256ELb1ELb1EEENS1_19SingleTileSchedulerILb1ELb0ELb0ELi128EEEEEEEEEvNT_6ParamsE,"aw",@nobits
	.sectionflags	@""
	.align	16
	.zero		1024


//--------------------- .nv.shared._ZN7cutlass13device_kernelIN5flash11enable_sm90INS1_16FlashAttnBwdSm90INS1_25CollectiveMainloopBwdSm90ILi2ELi2ELi2EN4cute5tupleIJNS5_1CILi1EEES8_S8_EEENS6_IJNS7_ILi64EEENS7_ILi128EEENS7_ILi96EEEEEENS_6half_tEfNS_4arch4Sm90ELb0ELb1ELb1ELb0ELb0ELb1ELb0ELb0ELi2ELi1ELi2ELi1ELb1EEENS1_21CollectiveEpilogueBwdISD_SE_SG_Li256ELb0ELb0ELi1EEENS1_19SingleTileSchedulerILb0ELb0ELb0ELi128EEEEEEEEEvNT_6ParamsE --------------------------
	.section	.nv.shared._ZN7cutlass13device_kernelIN5flash11enable_sm90INS1_16FlashAttnBwdSm90INS1_25CollectiveMainloopBwdSm90ILi2ELi2ELi2EN4cute5tupleIJNS5_1CILi1EEES8_S8_EEENS6_IJNS7_ILi64EEENS7_ILi128EEENS7_ILi96EEEEEENS_6half_tEfNS_4arch4Sm90ELb0ELb1ELb1ELb0ELb0ELb1ELb0ELb0ELi2ELi1ELi2ELi1ELb1EEENS1_21CollectiveEpilogueBwdISD_SE_SG_Li256ELb0ELb0ELi1EEENS1_19SingleTileSchedulerILb0ELb0ELb0ELi128EEEEEEEEEvNT_6ParamsE,"aw",@nobits
	.sectionflags	@""
	.align	16
	.zero		1024


//--------------------- .nv.shared._ZN7cutlass13device_kernelIN5flash11enable_sm90INS1_16FlashAttnBwdSm90INS1_25CollectiveMainloopBwdSm90ILi2ELi2ELi2EN4cute5tupleIJNS5_1CILi1EEES8_S8_EEENS6_IJNS7_ILi64EEENS7_ILi128EEENS7_ILi96EEEEEENS_6half_tEfNS_4arch4Sm90ELb0ELb1ELb1ELb0ELb1ELb1ELb0ELb0ELi2ELi1ELi2ELi1ELb1EEENS1_21CollectiveEpilogueBwdISD_SE_SG_Li256ELb0ELb0ELi1EEENS1_19SingleTileSchedulerILb0ELb0ELb0ELi128EEEEEEEEEvNT_6ParamsE --------------------------
	.section	.nv.shared._ZN7cutlass13device_kernelIN5flash11enable_sm90INS1_16FlashAttnBwdSm90INS1_25CollectiveMainloopBwdSm90ILi2ELi2ELi2EN4cute5tupleIJNS5_1CILi1EEES8_S8_EEENS6_IJNS7_ILi64EEENS7_ILi128EEENS7_ILi96EEEEEENS_6half_tEfNS_4arch4Sm90ELb0ELb1ELb1ELb0ELb1ELb1ELb0ELb0ELi2ELi1ELi2ELi1ELb1EEENS1_21CollectiveEpilogueBwdISD_SE_SG_Li256ELb0ELb0ELi1EEENS1_19SingleTileSchedulerILb0ELb0ELb0ELi128EEEEEEEEEvNT_6ParamsE,"aw",@nobits
	.sectionflags	@""
	.align	16
	.zero		1024


//--------------------- .nv.shared._ZN7cutlass13device_kernelIN5flash11enable_sm90INS1_16FlashAttnBwdSm90INS1_25CollectiveMainloopBwdSm90ILi2ELi2ELi2EN4cute5tupleIJNS5_1CILi1EEES8_S8_EEENS6_IJNS7_ILi64EEENS7_ILi128EEENS7_ILi96EEEEEENS_6half_tEfNS_4arch4Sm90ELb0ELb1ELb1ELb0ELb0ELb1ELb0ELb0ELi2ELi1ELi2ELi1ELb1EEENS1_24CollectiveEpilogueBwdGQAISD_fSG_Li256ELb0ELb0EEENS1_19SingleTileSchedulerILb0ELb0ELb0ELi128EEEEEEEEEvNT_6ParamsE --------------------------
	.section	.nv.shared._ZN7cutlass13device_kernelIN5flash11enable_sm90INS1_16FlashAttnBwdSm90INS1_25CollectiveMainloopBwdSm90ILi2ELi2ELi2EN4cute5tupleIJNS5_1CILi1EEES8_S8_EEENS6_IJNS7_ILi64EEENS7_ILi128EEENS7_ILi96EEEEEENS_6half_tEfNS_4arch4Sm90ELb0ELb1ELb1ELb0ELb0ELb1ELb0ELb0ELi2ELi1ELi2ELi1ELb1EEENS1_24CollectiveEpilogueBwdGQAISD_fSG_Li256ELb0ELb0EEENS1_19SingleTileSchedulerILb0ELb0ELb0ELi128EEEEEEEEEvNT_6ParamsE,"aw",@nobits
	.sectionflags	@""
	.align	16
	.zero		1024


//--------------------- .nv.shared._ZN7cutlass13device_kernelIN5flash11enable_sm90INS1_16FlashAttnBwdSm90INS1_25CollectiveMainloopBwdSm90ILi2ELi2ELi2EN4cute5tupleIJNS5_1CILi1EEES8_S8_EEENS6_IJNS7_ILi64EEENS7_ILi128EEENS7_ILi96EEEEEENS_6half_tEfNS_4arch4Sm90ELb0ELb1ELb1ELb0ELb1ELb1ELb0ELb0ELi2ELi1ELi2ELi1ELb1EEENS1_24CollectiveEpilogueBwdGQAISD_fSG_Li256ELb0ELb1EEENS1_19SingleTileSchedulerILb0ELb0ELb0ELi128EEEEEEEEEvNT_6ParamsE --------------------------
	.section	.nv.shared._ZN7cutlass13device_kernelIN5flash11enable_sm90INS1_16FlashAttnBwdSm90INS1_25CollectiveMainloopBwdSm90ILi2ELi2ELi2EN4cute5tupleIJNS5_1CILi1EEES8_S8_EEENS6_IJNS7_ILi64EEENS7_ILi128EEENS7_ILi96EEEEEENS_6half_tEfNS_4arch4Sm90ELb0ELb1ELb1ELb0ELb1ELb1ELb0ELb0ELi2ELi1ELi2ELi1ELb1EEENS1_24CollectiveEpilogueBwdGQAISD_fSG_Li256ELb0ELb1EEENS1_19SingleTileSchedulerILb0ELb0ELb0ELi128EEEEEEEEEvNT_6ParamsE,"aw",@nobits
	.sectionflags	@""
	.align	16
	.zero		1024


//--------------------- .nv.shared._ZN7cutlass13device_kernelIN5flash11enable_sm90INS1_16FlashAttnBwdSm90INS1_25CollectiveMainloopBwdSm90ILi2ELi2ELi2EN4cute5tupleIJNS5_1CILi1EEES8_S8_EEENS6_IJNS7_ILi64EEENS7_ILi128EEENS7_ILi96EEEEEENS_6half_tEfNS_4arch4Sm90ELb0ELb1ELb1ELb1ELb0ELb1ELb0ELb0ELi2ELi1ELi2ELi1ELb1EEENS1_21CollectiveEpilogueBwdISD_SE_SG_Li256ELb1ELb0ELi1EEENS1_19SingleTileSchedulerILb1ELb0ELb0ELi128EEEEEEEEEvNT_6ParamsE --------------------------
	.section	.nv.shared._ZN7cutlass13device_kernelIN5flash11enable_sm90INS1_16FlashAttnBwdSm90INS1_25CollectiveMainloopBwdSm90ILi2ELi2ELi2EN4cute5tupleIJNS5_1CILi1EEES8_S8_EEENS6_IJNS7_ILi64EEENS7_ILi128EEENS7_ILi96EEEEEENS_6half_tEfNS_4arch4Sm90ELb0ELb1ELb1ELb1ELb0ELb1ELb0ELb0ELi2ELi1ELi2ELi1ELb1EEENS1_21CollectiveEpilogueBwdISD_SE_SG_Li256ELb1ELb0ELi1EEENS1_19SingleTileSchedulerILb1ELb0ELb0ELi128EEEEEEEEEvNT_6ParamsE,"aw",@nobits
	.sectionflags	@""
	.align	16
	.zero		1024


//--------------------- .nv.shared._ZN7cutlass13device_kernelIN5flash11enable_sm90INS1_16FlashAttnBwdSm90INS1_25CollectiveMainloopBwdSm90ILi2ELi2ELi2EN4cute5tupleIJNS5_1CILi1EEES8_S8_EEENS6_IJNS7_ILi64EEENS7_ILi128EEENS7_ILi96EEEEEENS_6half_tEfNS_4arch4Sm90ELb0ELb1ELb1ELb1ELb1ELb1ELb0ELb0ELi2ELi1ELi2ELi1ELb1EEENS1_21CollectiveEpilogueBwdISD_SE_SG_Li256ELb1ELb0ELi1EEENS1_19SingleTileSchedulerILb1ELb0ELb0ELi128EEEEEEEEEvNT_6ParamsE --------------------------
	.section	.nv.shared._ZN7cutlass13device_kernelIN5flash11enable_sm90INS1_16FlashAttnBwdSm90INS1_25CollectiveMainloopBwdSm90ILi2ELi2ELi2EN4cute5tupleIJNS5_1CILi1EEES8_S8_EEENS6_IJNS7_ILi64EEENS7_ILi128EEENS7_ILi96EEEEEENS_6half_tEfNS_4arch4Sm90ELb0ELb1ELb1ELb1ELb1ELb1ELb0ELb0ELi2ELi1ELi2ELi1ELb1EEENS1_21CollectiveEpilogueBwdISD_SE_SG_Li256ELb1ELb0ELi1EEENS1_19SingleTileSchedulerILb1ELb0ELb0ELi128EEEEEEEEEvNT_6ParamsE,"aw",@nobits
	.sectionflags	@""
	.align	16
	.zero		1024


//--------------------- .nv.shared._ZN7cutlass13device_kernelIN5flash11enable_sm90INS1_16FlashAttnBwdSm90INS1_25CollectiveMainloopBwdSm90ILi2ELi2ELi2EN4cute5tupleIJNS5_1CILi1EEES8_S8_EEENS6_IJNS7_ILi64EEENS7_ILi128EEENS7_ILi96EEEEEENS_6half_tEfNS_4arch4Sm90ELb0ELb1ELb1ELb1ELb0ELb1ELb0ELb0ELi2ELi1ELi2ELi1ELb1EEENS1_24CollectiveEpilogueBwdGQAISD_fSG_Li256ELb1ELb0EEENS1_19SingleTileSchedulerILb1ELb0ELb0ELi128EEEEEEEEEvNT_6ParamsE --------------------------
	.section	.nv.shared._ZN7cutlass13device_kernelIN5flash11enable_sm90INS1_16FlashAttnBwdSm90INS1_25CollectiveMainloopBwdSm90ILi2ELi2ELi2EN4cute5tupleIJNS5_1CILi1EEES8_S8_EEENS6_IJNS7_ILi64EEENS7_ILi128EEENS7_ILi96EEEEEENS_6half_tEfNS_4arch4Sm90ELb0ELb1ELb1ELb1ELb0ELb1ELb0ELb0ELi2ELi1ELi2ELi1ELb1EEENS1_24CollectiveEpilogueBwdGQAISD_fSG_Li256ELb1ELb0EEENS1_19SingleTileSchedulerILb1ELb0ELb0ELi128EEEEEEEEEvNT_6ParamsE,"aw",@nobits
	.sectionflags	@""
	.align	16
	.zero		1024


//--------------------- .nv.shared._ZN7cutlass13device_kernelIN5flash11enable_sm90INS1_16FlashAttnBwdSm90INS1_25CollectiveMainloopBwdSm90ILi2ELi2ELi2EN4cute5tupleIJNS5_1CILi1EEES8_S8_EEENS6_IJNS7_ILi64EEENS7_ILi128EEENS7_ILi96EEEEEENS_6half_tEfNS_4arch4Sm90ELb0ELb1ELb1ELb1ELb1ELb1ELb0ELb0ELi2ELi1ELi2ELi1ELb1EEENS1_24CollectiveEpilogueBwdGQAISD_fSG_Li256ELb1ELb1EEENS1_19SingleTileSchedulerILb1ELb0ELb0ELi128EEEEEEEEEvNT_6ParamsE --------------------------
	.section	.nv.shared._ZN7cutlass13device_kernelIN5flash11enable_sm90INS1_16FlashAttnBwdSm90INS1_25CollectiveMainloopBwdSm90ILi2ELi2ELi2EN4cute5tupleIJNS5_1CILi1EEES8_S8_EEENS6_IJNS7_ILi64EEENS7_ILi128EEENS7_ILi96EEEEEENS_6half_tEfNS_4arch4Sm90ELb0ELb1ELb1ELb1ELb1ELb1ELb0ELb0ELi2ELi1ELi2ELi1ELb1EEENS1_24CollectiveEpilogueBwdGQAISD_fSG_Li256ELb1ELb1EEENS1_19SingleTileSchedulerILb1ELb0ELb0ELi128EEEEEEEEEvNT_6ParamsE,"aw",@nobits
	.sectionflags	@""
	.align	16
	.zero		1024


//--------------------- .nv.shared._ZN7cutlass13device_kernelIN5flash11enable_sm90INS1_16FlashAttnBwdSm90INS1_25CollectiveMainloopBwdSm90ILi2ELi2ELi2EN4cute5tupleIJNS5_1CILi1EEES8_S8_EEENS6_IJNS7_ILi64EEENS7_ILi128EEENS7_ILi96EEEEEENS_6half_tEfNS_4arch4Sm90ELb1ELb0ELb1ELb0ELb0ELb1ELb0ELb0ELi2ELi1ELi2ELi1ELb1EEENS1_21CollectiveEpilogueBwdISD_SE_SG_Li256ELb0ELb0ELi1EEENS1_25SingleTileBwdLPTSchedulerILb0ELi128ELb0EEEEEEEEEvNT_6ParamsE --------------------------
	.section	.nv.shared._ZN7cutlass13device_kernelIN5flash11enable_sm90INS1_16FlashAttnBwdSm90INS1_25CollectiveMainloopBwdSm90ILi2ELi2ELi2EN4cute5tupleIJNS5_1CILi1EEES8_S8_EEENS6_IJNS7_ILi64EEENS7_ILi128EEENS7_ILi96EEEEEENS_6half_tEfNS_4arch4Sm90ELb1ELb0ELb1ELb0ELb0ELb1ELb0ELb0ELi2ELi1ELi2ELi1ELb1EEENS1_21CollectiveEpilogueBwdISD_SE_SG_Li256ELb0ELb0ELi1EEENS1_25SingleTileBwdLPTSchedulerILb0ELi128ELb0EEEEEEEEEvNT_6ParamsE,"aw",@nobits
	.sectionflags	@""
	.align	16
	.zero		1024


//--------------------- .nv.shared._ZN7cutlass13device_kernelIN5flash11enable_sm90INS1_16FlashAttnBwdSm90INS1_25CollectiveMainloopBwdSm90ILi2ELi2ELi2EN4cute5tupleIJNS5_1CILi1EEES8_S8_EEENS6_IJNS7_ILi64EEENS7_ILi128EEENS7_ILi96EEEEEENS_6half_tEfNS_4arch4Sm90ELb1ELb0ELb1ELb0ELb1ELb1ELb0ELb0ELi2ELi1ELi2ELi1ELb1EEENS1_21CollectiveEpilogueBwdISD_SE_SG_Li256ELb0ELb0ELi1EEENS1_25SingleTileBwdLPTSchedulerILb0ELi128ELb1EEEEEEEEEvNT_6ParamsE --------------------------
	.section	.nv.shared._ZN7cutlass13device_kernelIN5flash11enable_sm90INS1_16FlashAttnBwdSm90INS1_25CollectiveMainloopBwdSm90ILi2ELi2ELi2EN4cute5tupleIJNS5_1CILi1EEES8_S8_EEENS6_IJNS7_ILi64EEENS7_ILi128EEENS7_ILi96EEEEEENS_6half_tEfNS_4arch4Sm90ELb1ELb0ELb1ELb0ELb1ELb1ELb0ELb0ELi2ELi1ELi2ELi1ELb1EEENS1_21CollectiveEpilogueBwdISD_SE_SG_Li256ELb0ELb0ELi1EEENS1_25SingleTileBwdLPTSchedulerILb0ELi128ELb1EEEEEEEEEvNT_6ParamsE,"aw",@nobits
	.sectionflags	@""
	.align	16
	.zero		1024


//--------------------- .nv.shared._ZN7cutlass13device_kernelIN5flash11enable_sm90INS1_16FlashAttnBwdSm90INS1_25CollectiveMainloopBwdSm90ILi2ELi2ELi2EN4cute5tupleIJNS5_1CILi1EEES8_S8_EEENS6_IJNS7_ILi64EEENS7_ILi128EEENS7_ILi96EEEEEENS_6half_tEfNS_4arch4Sm90ELb1ELb0ELb1ELb0ELb0ELb1ELb0ELb0ELi2ELi1ELi2ELi1ELb1EEENS1_24CollectiveEpilogueBwdGQAISD_fSG_Li256ELb0ELb0EEENS1_25SingleTileBwdLPTSchedulerILb0ELi128ELb0EEEEEEEEEvNT_6ParamsE --------------------------
	.section	.nv.shared._ZN7cutlass13device_kernelIN5flash11enable_sm90INS1_16FlashAttnBwdSm90INS1_25CollectiveMainloopBwdSm90ILi2ELi2ELi2EN4cute5tupleIJNS5_1CILi1EEES8_S8_EEENS6_IJNS7_ILi64EEENS7_ILi128EEENS7_ILi96EEEEEENS_6half_tEfNS_4arch4Sm90ELb1ELb0ELb1ELb0ELb0ELb1ELb0ELb0ELi2ELi1ELi2ELi1ELb1EEENS1_24CollectiveEpilogueBwdGQAISD_fSG_Li256ELb0ELb0EEENS1_25SingleTileBwdLPTSchedulerILb0ELi128ELb0EEEEEEEEEvNT_6ParamsE,"aw",@nobits
	.sectionflags	@""
	.align	16
	.zero		1024


//--------------------- .nv.shared._ZN7cutlass13device_kernelIN5flash11enable_sm90INS1_16FlashAttnBwdSm90INS1_25CollectiveMainloopBwdSm90ILi2ELi2ELi2EN4cute5tupleIJNS5_1CILi1EEES8_S8_EEENS6_IJNS7_ILi64EEENS7_ILi128EEENS7_ILi96EEEEEENS_6half_tEfNS_4arch4Sm90ELb1ELb0ELb1ELb0ELb1ELb1ELb0ELb0ELi2ELi1ELi2ELi1ELb1EEENS1_24CollectiveEpilogueBwdGQAISD_fSG_Li256ELb0ELb1EEENS1_25SingleTileBwdLPTSchedulerILb0ELi128ELb1EEEEEEEEEvNT_6ParamsE --------------------------
	.section	.nv.shared._ZN7cutlass13device_kernelIN5flash11enable_sm90INS1_16FlashAttnBwdSm90INS1_25CollectiveMainloopBwdSm90ILi2ELi2ELi2EN4cute5tupleIJNS5_1CILi1EEES8_S8_EEENS6_IJNS7_ILi64EEENS7_ILi128EEENS7_ILi96EEEEEENS_6half_tEfNS_4arch4Sm90ELb1ELb0ELb1ELb0ELb1ELb1ELb0ELb0ELi2ELi1ELi2ELi1ELb1EEENS1_24CollectiveEpilogueBwdGQAISD_fSG_Li256ELb0ELb1EEENS1_25SingleTileBwdLPTSchedulerILb0ELi128ELb1EEEEEEEEEvNT_6ParamsE,"aw",@nobits
	.sectionflags	@""
	.align	16
	.zero		1024


//--------------------- .nv.shared._ZN7cutlass13device_kernelIN5flash11enable_sm90INS1_16FlashAttnBwdSm90INS1_25CollectiveMainloopBwdSm90ILi2ELi2ELi2EN4cute5tupleIJNS5_1CILi1EEES8_S8_EEENS6_IJNS7_ILi64EEENS7_ILi128EEENS7_ILi96EEEEEENS_6half_tEfNS_4arch4Sm90ELb1ELb0ELb1ELb1ELb0ELb1ELb0ELb0ELi2ELi1ELi2ELi1ELb1EEENS1_21CollectiveEpilogueBwdISD_SE_SG_Li256ELb1ELb0ELi1EEENS1_25SingleTileBwdLPTSchedulerILb1ELi128ELb0EEEEEEEEEvNT_6ParamsE --------------------------
	.section	.nv.shared._ZN7cutlass13device_kernelIN5flash11enable_sm90INS1_16FlashAttnBwdSm90INS1_25CollectiveMainloopBwdSm90ILi2ELi2ELi2EN4cute5tupleIJNS5_1CILi1EEES8_S8_EEENS6_IJNS7_ILi64EEENS7_ILi128EEENS7_ILi96EEEEEENS_6half_tEfNS_4arch4Sm90ELb1ELb0ELb1ELb1ELb0ELb1ELb0ELb0ELi2ELi1ELi2ELi1ELb1EEENS1_21CollectiveEpilogueBwdISD_SE_SG_Li256ELb1ELb0ELi1EEENS1_25SingleTileBwdLPTSchedulerILb1ELi128ELb0EEEEEEEEEvNT_6ParamsE,"aw",@nobits
	.sectionflags	@""
	.align	16
	.zero		1024


//--------------------- .nv.shared._ZN7cutlass13device_kernelIN5flash11enable_sm90INS1_16FlashAttnBwdSm90INS1_25CollectiveMainloopBwdSm90ILi2ELi2ELi2EN4cute5tupleIJNS5_1CILi1EEES8_S8_EEENS6_IJNS7_ILi64EEENS7_ILi128EEENS7_ILi96EEEEEENS_6half_tEfNS_4arch4Sm90ELb1ELb0ELb1ELb1ELb1ELb1ELb0ELb0ELi2ELi1ELi2ELi1ELb1EEENS1_21CollectiveEpilogueBwdISD_SE_SG_Li256ELb1ELb0ELi1EEENS1_25SingleTileBwdLPTSchedulerILb1ELi128ELb1EEEEEEEEEvNT_6ParamsE --------------------------
	.section	.nv.shared._ZN7cutlass13device_kernelIN5flash11enable_sm90INS1_16FlashAttnBwdSm90INS1_25CollectiveMainloopBwdSm90ILi2ELi2ELi2EN4cute5tupleIJNS5_1CILi1EEES8_S8_EEENS6_IJNS7_ILi64EEENS7_ILi128EEENS7_ILi96EEEEEENS_6half_tEfNS_4arch4Sm90ELb1ELb0ELb1ELb1ELb1ELb1ELb0ELb0ELi2ELi1ELi2ELi1ELb1EEENS1_21CollectiveEpilogueBwdISD_SE_SG_Li256ELb1ELb0ELi1EEENS1_25SingleTileBwdLPTSchedulerILb1ELi128ELb1EEEEEEEEEvNT_6ParamsE,"aw",@nobits
	.sectionflags	@""
	.align	16
	.zero		1024


//--------------------- .nv.shared._ZN7cutlass13device_kernelIN5flash11enable_sm90INS1_16FlashAttnBwdSm90INS1_25CollectiveMainloopBwdSm90ILi2ELi2ELi2EN4cute5tupleIJNS5_1CILi1EEES8_S8_EEENS6_IJNS7_ILi64EEENS7_ILi128EEENS7_ILi96EEEEEENS_6half_tEfNS_4arch4Sm90ELb1ELb0ELb1ELb1ELb0ELb1ELb0ELb0ELi2ELi1ELi2ELi1ELb1EEENS1_24CollectiveEpilogueBwdGQAISD_fSG_Li256ELb1ELb0EEENS1_25SingleTileBwdLPTSchedulerILb1ELi128ELb0EEEEEEEEEvNT_6ParamsE --------------------------
	.section	.nv.shared._ZN7cutlass13device_kernelIN5flash11enable_sm90INS1_16FlashAttnBwdSm90INS1_25CollectiveMainloopBwdSm90ILi2ELi2ELi2EN4cute5tupleIJNS5_1CILi1EEES8_S8_EEENS6_IJNS7_ILi64EEENS7_ILi128EEENS7_ILi96EEEEEENS_6half_tEfNS_4arch4Sm90ELb1ELb0ELb1ELb1ELb0ELb1ELb0ELb0ELi2ELi1ELi2ELi1ELb1EEENS1_24CollectiveEpilogueBwdGQAISD_fSG_Li256ELb1ELb0EEENS1_25SingleTileBwdLPTSchedulerILb1ELi128ELb0EEEEEEEEEvNT_6ParamsE,"aw",@nobits
	.sectionflags	@""
	.align	16
	.zero		1024


//--------------------- .nv.shared._ZN7cutlass13device_kernelIN5flash11enable_sm90INS1_16FlashAttnBwdSm90INS1_25CollectiveMainloopBwdSm90ILi2ELi2ELi2EN4cute5tupleIJNS5_1CILi1EEES8_S8_EEENS6_IJNS7_ILi64EEENS7_ILi128EEENS7_ILi96EEEEEENS_6half_tEfNS_4arch4Sm90ELb1ELb0ELb1ELb1ELb1ELb1ELb0ELb0ELi2ELi1ELi2ELi1ELb1EEENS1_24CollectiveEpilogueBwdGQAISD_fSG_Li256ELb1ELb1EEENS1_25SingleTileBwdLPTSchedulerILb1ELi128ELb1EEEEEEEEEvNT_6ParamsE --------------------------
	.section	.nv.shared._ZN7cutlass13device_kernelIN5flash11enable_sm90INS1_16FlashAttnBwdSm90INS1_25CollectiveMainloopBwdSm90ILi2ELi2ELi2EN4cute5tupleIJNS5_1CILi1EEES8_S8_EEENS6_IJNS7_ILi64EEENS7_ILi128EEENS7_ILi96EEEEEENS_6half_tEfNS_4arch4Sm90ELb1ELb0ELb1ELb1ELb1ELb1ELb0ELb0ELi2ELi1ELi2ELi1ELb1EEENS1_24CollectiveEpilogueBwdGQAISD_fSG_Li256ELb1ELb1EEENS1_25SingleTileBwdLPTSchedulerILb1ELi128ELb1EEEEEEEEEvNT_6ParamsE,"aw",@nobits
	.sectionflags	@""
	.align	16
	.zero		1024


//--------------------- .nv.shared._ZN7cutlass13device_kernelIN5flash11enable_sm90INS1_16FlashAttnBwdSm90INS1_25CollectiveMainloopBwdSm90ILi2ELi2ELi2EN4cute5tupleIJNS5_1CILi1EEES8_S8_EEENS6_IJNS7_ILi64EEENS7_ILi128EEENS7_ILi96EEEEEENS_6half_tEfNS_4arch4Sm90ELb0ELb0ELb0ELb0ELb0ELb1ELb0ELb0ELi2ELi1ELi2ELi1ELb1EEENS1_21CollectiveEpilogueBwdISD_SE_SG_Li256ELb0ELb0ELi1EEENS1_19SingleTileSchedulerILb0ELb0ELb0ELi128EEEEEEEEEvNT_6ParamsE --------------------------
	.section	.nv.shared._ZN7cutlass13device_kernelIN5flash11enable_sm90INS1_16FlashAttnBwdSm90INS1_25CollectiveMainloopBwdSm90ILi2ELi2ELi2EN4cute5tupleIJNS5_1CILi1EEES8_S8_EEENS6_IJNS7_ILi64EEENS7_ILi128EEENS7_ILi96EEEEEENS_6half_tEfNS_4arch4Sm90ELb0ELb0ELb0ELb0ELb0ELb1ELb0ELb0ELi2ELi1ELi2ELi1ELb1EEENS1_21CollectiveEpilogueBwdISD_SE_SG_Li256ELb0ELb0ELi1EEENS1_19SingleTileSchedulerILb0ELb0ELb0ELi128EEEEEEEEEvNT_6ParamsE,"aw",@nobits
	.sectionflags	@""
	.align	16
	.zero		1024


//--------------------- .nv.shared._ZN7cutlass13device_kernelIN5flash11enable_sm90INS1_16FlashAttnBwdSm90INS1_25CollectiveMainloopBwdSm90ILi2ELi2ELi2EN4cute5tupleIJNS5_1CILi1EEES8_S8_EEENS6_IJNS7_ILi64EEENS7_ILi128EEENS7_ILi96EEEEEENS_6half_tEfNS_4arch4Sm90ELb0ELb0ELb0ELb0ELb1ELb1ELb0ELb0ELi2ELi1ELi2ELi1ELb1EEENS1_21CollectiveEpilogueBwdISD_SE_SG_Li256ELb0ELb0ELi1EEENS1_19SingleTileSchedulerILb0ELb0ELb0ELi128EEEEEEEEEvNT_6ParamsE --------------------------
	.section	.nv.shared._ZN7cutlass13device_kernelIN5flash11enable_sm90INS1_16FlashAttnBwdSm90INS1_25CollectiveMainloopBwdSm90ILi2ELi2ELi2EN4cute5tupleIJNS5_1CILi1EEES8_S8_EEENS6_IJNS7_ILi64EEENS7_ILi128EEENS7_ILi96EEEEEENS_6half_tEfNS_4arch4Sm90ELb0ELb0ELb0ELb0ELb1ELb1ELb0ELb0ELi2ELi1ELi2ELi1ELb1EEENS1_21CollectiveEpilogueBwdISD_SE_SG_Li256ELb0ELb0ELi1EEENS1_19SingleTileSchedulerILb0ELb0ELb0ELi128EEEEEEEEEvNT_6ParamsE,"aw",@nobits
	.sectionflags	@""
	.align	16
	.zero		1024


//--------------------- .nv.shared._ZN7cutlass13device_kernelIN5flash11enable_sm90INS1_16FlashAttnBwdSm90INS1_25CollectiveMainloopBwdSm90ILi2ELi2ELi2EN4cute5tupleIJNS5_1CILi1EEES8_S8_EEENS6_IJNS7_ILi64EEENS7_ILi128EEENS7_ILi96EEEEEENS_6half_tEfNS_4arch4Sm90ELb0ELb0ELb0ELb0ELb0ELb1ELb0ELb0ELi2ELi1ELi2ELi1ELb1EEENS1_24CollectiveEpilogueBwdGQAISD_fSG_Li256ELb0ELb0EEENS1_19SingleTileSchedulerILb0ELb0ELb0ELi128EEEEEEEEEvNT_6ParamsE --------------------------
	.section	.nv.shared._ZN7cutlass13device_kernelIN5flash11enable_sm90INS1_16FlashAttnBwdSm90INS1_25CollectiveMainloopBwdSm90ILi2ELi2ELi2EN4cute5tupleIJNS5_1CILi1EEES8_S8_EEENS6_IJNS7_ILi64EEENS7_ILi128EEENS7_ILi96EEEEEENS_6half_tEfNS_4arch4Sm90ELb0ELb0ELb0ELb0ELb0ELb1ELb0ELb0ELi2ELi1ELi2ELi1ELb1EEENS1_24CollectiveEpilogueBwdGQAISD_fSG_Li256ELb0ELb0EEENS1_19SingleTileSchedulerILb0ELb0ELb0ELi128EEEEEEEEEvNT_6ParamsE,"aw",@nobits
	.sectionflags	@""
	.align	16
	.zero		1024


//--------------------- .nv.shared._ZN7cutlass13device_kernelIN5flash11enable_sm90INS1_16FlashAttnBwdSm90INS1_25CollectiveMainloopBwdSm90ILi2ELi2ELi2EN4cute5tupleIJNS5_1CILi1EEES8_S8_EEENS6_IJNS7_ILi64EEENS7_ILi128EEENS7_ILi96EEEEEENS_6half_tEfNS_4arch4Sm90ELb0ELb0ELb0ELb0ELb1ELb1ELb0ELb0ELi2ELi1ELi2ELi1ELb1EEENS1_24CollectiveEpilogueBwdGQAISD_fSG_Li256ELb0ELb1EEENS1_19SingleTileSchedulerILb0ELb0ELb0ELi128EEEEEEEEEvNT_6ParamsE --------------------------
	.section	.nv.shared._ZN7cutlass13device_kernelIN5flash11enable_sm90INS1_16FlashAttnBwdSm90INS1_25CollectiveMainloopBwdSm90ILi2ELi2ELi2EN4cute5tupleIJNS5_1CILi1EEES8_S8_EEENS6_IJNS7_ILi64EEENS7_ILi128EEENS7_ILi96EEEEEENS_6half_tEfNS_4arch4Sm90ELb0ELb0ELb0ELb0ELb1ELb1ELb0ELb0ELi2ELi1ELi2ELi1ELb1EEENS1_24CollectiveEpilogueBwdGQAISD_fSG_Li256ELb0ELb1EEENS1_19SingleTileSchedulerILb0ELb0ELb0ELi128EEEEEEEEEvNT_6ParamsE,"aw",@nobits
	.sectionflags	@""
	.align	16
	.zero		1024


//--------------------- .nv.shared._ZN7cutlass13device_kernelIN5flash11enable_sm90INS1_16FlashAttnBwdSm90INS1_25CollectiveMainloopBwdSm90ILi2ELi2ELi2EN4cute5tupleIJNS5_1CILi1EEES8_S8_EEENS6_IJNS7_ILi64EEENS7_ILi128EEENS7_ILi96EEEEEENS_6half_tEfNS_4arch4Sm90ELb0ELb0ELb0ELb1ELb0ELb1ELb0ELb0ELi2ELi1ELi2ELi1ELb1EEENS1_21CollectiveEpilogueBwdISD_SE_SG_Li256ELb1ELb0ELi1EEENS1_19SingleTileSchedulerILb1ELb0ELb0ELi128EEEEEEEEEvNT_6ParamsE --------------------------
	.section	.nv.shared._ZN7cutlass13device_kernelIN5flash11enable_sm90INS1_16FlashAttnBwdSm90INS1_25CollectiveMainloopBwdSm90ILi2ELi2ELi2EN4cute5tupleIJNS5_1CILi1EEES8_S8_EEENS6_IJNS7_ILi64EEENS7_ILi128EEENS7_ILi96EEEEEENS_6half_tEfNS_4arch4Sm90ELb0ELb0ELb0ELb1ELb0ELb1ELb0ELb0ELi2ELi1ELi2ELi1ELb1EEENS1_21CollectiveEpilogueBwdISD_SE_SG_Li256ELb1ELb0ELi1EEENS1_19SingleTileSchedulerILb1ELb0ELb0ELi128EEEEEEEEEvNT_6ParamsE,"aw",@nobits
	.sectionflags	@""
	.align	16
	.zero		1024


//--------------------- .nv.shared._ZN7cutlass13device_kernelIN5flash11enable_sm90INS1_16FlashAttnBwdSm90INS1_25CollectiveMainloopBwdSm90ILi2ELi2ELi2EN4cute5tupleIJNS5_1CILi1EEES8_S8_EEENS6_IJNS7_ILi64EEENS7_ILi128EEENS7_ILi96EEEEEENS_6half_tEfNS_4arch4Sm90ELb0ELb0ELb0ELb1ELb1ELb1ELb0ELb0ELi2ELi1ELi2ELi1ELb1EEENS1_21CollectiveEpilogueBwdISD_SE_SG_Li256ELb1ELb0ELi1EEENS1_19SingleTileSchedulerILb1ELb0ELb0ELi128EEEEEEEEEvNT_6ParamsE --------------------------
	.section	.nv.shared._ZN7cutlass13device_kernelIN5flash11enable_sm90INS1_16FlashAttnBwdSm90INS1_25CollectiveMainloopBwdSm90ILi2ELi2ELi2EN4cute5tupleIJNS5_1CILi1EEES8_S8_EEENS6_IJNS7_ILi64EEENS7_ILi128EEENS7_ILi96EEEEEENS_6half_tEfNS_4arch4Sm90ELb0ELb0ELb0ELb1ELb1ELb1ELb0ELb0ELi2ELi1ELi2ELi1ELb1EEENS1_21CollectiveEpilogueBwdISD_SE_SG_Li256ELb1ELb0ELi1EEENS1_19SingleTileSchedulerILb1ELb0ELb0ELi128EEEEEEEEEvNT_6ParamsE,"aw",@nobits
	.sectionflags	@""
	.align	16
	.zero		1024


//--------------------- .nv.shared._ZN7cutlass13device_kernelIN5flash11enable_sm90INS1_16FlashAttnBwdSm90INS1_25CollectiveMainloopBwdSm90ILi2ELi2ELi2EN4cute5tupleIJNS5_1CILi1EEES8_S8_EEENS6_IJNS7_ILi64EEENS7_ILi128EEENS7_ILi96EEEEEENS_6half_tEfNS_4arch4Sm90ELb0ELb0ELb0ELb1ELb0ELb1ELb0ELb0ELi2ELi1ELi2ELi1ELb1EEENS1_24CollectiveEpilogueBwdGQAISD_fSG_Li256ELb1ELb0EEENS1_19SingleTileSchedulerILb1ELb0ELb0ELi128EEEEEEEEEvNT_6ParamsE --------------------------
	.section	.nv.shared._ZN7cutlass13device_kernelIN5flash11enable_sm90INS1_16FlashAttnBwdSm90INS1_25CollectiveMainloopBwdSm90ILi2ELi2ELi2EN4cute5tupleIJNS5_1CILi1EEES8_S8_EEENS6_IJNS7_ILi64EEENS7_ILi128EEENS7_ILi96EEEEEENS_6half_tEfNS_4arch4Sm90ELb0ELb0ELb0ELb1ELb0ELb1ELb0ELb0ELi2ELi1ELi2ELi1ELb1EEENS1_24CollectiveEpilogueBwdGQAISD_fSG_Li256ELb1ELb0EEENS1_19SingleTileSchedulerILb1ELb0ELb0ELi128EEEEEEEEEvNT_6ParamsE,"aw",@nobits
	.sectionflags	@""
	.align	16
	.zero		1024


//--------------------- .nv.shared._ZN7cutlass13device_kernelIN5flash11enable_sm90INS1_16FlashAttnBwdSm90INS1_25CollectiveMainloopBwdSm90ILi2ELi2ELi2EN4cute5tupleIJNS5_1CILi1EEES8_S8_EEENS6_IJNS7_ILi64EEENS7_ILi128EEENS7_ILi96EEEEEENS_6half_tEfNS_4arch4Sm90ELb0ELb0ELb0ELb1ELb1ELb1ELb0ELb0ELi2ELi1ELi2ELi1ELb1EEENS1_24CollectiveEpilogueBwdGQAISD_fSG_Li256ELb1ELb1EEENS1_19SingleTileSchedulerILb1ELb0ELb0ELi128EEEEEEEEEvNT_6ParamsE --------------------------
	.section	.nv.shared._ZN7cutlass13device_kernelIN5flash11enable_sm90INS1_16FlashAttnBwdSm90INS1_25CollectiveMainloopBwdSm90ILi2ELi2ELi2EN4cute5tupleIJNS5_1CILi1EEES8_S8_EEENS6_IJNS7_ILi64EEENS7_ILi128EEENS7_ILi96EEEEEENS_6half_tEfNS_4arch4Sm90ELb0ELb0ELb0ELb1ELb1ELb1ELb0ELb0ELi2ELi1ELi2ELi1ELb1EEENS1_24CollectiveEpilogueBwdGQAISD_fSG_Li256ELb1ELb1EEENS1_19SingleTileSchedulerILb1ELb0ELb0ELi128EEEEEEEEEvNT_6ParamsE,"aw",@nobits
	.sectionflags	@""
	.align	16
	.zero		1024


//--------------------- .nv.shared._ZN7cutlass13device_kernelIN5flash11enable_sm90INS1_16FlashAttnBwdSm90INS1_25CollectiveMainloopBwdSm90ILi2ELi2ELi2EN4cute5tupleIJNS5_1CILi1EEES8_S8_EEENS6_IJNS7_ILi64EEENS7_ILi128EEENS7_ILi96EEEEEENS_6half_tEfNS_4arch4Sm90ELb0ELb1ELb0ELb0ELb0ELb1ELb0ELb0ELi2ELi1ELi2ELi1ELb1EEENS1_21CollectiveEpilogueBwdISD_SE_SG_Li256ELb0ELb0ELi1EEENS1_19SingleTileSchedulerILb0ELb0ELb0ELi128EEEEEEEEEvNT_6ParamsE --------------------------
	.section	.nv.shared._ZN7cutlass13device_kernelIN5flash11enable_sm90INS1_16FlashAttnBwdSm90INS1_25CollectiveMainloopBwdSm90ILi2ELi2ELi2EN4cute5tupleIJNS5_1CILi1EEES8_S8_EEENS6_IJNS7_ILi64EEENS7_ILi128EEENS7_ILi96EEEEEENS_6half_tEfNS_4arch4Sm90ELb0ELb1ELb0ELb0ELb0ELb1ELb0ELb0ELi2ELi1ELi2ELi1ELb1EEENS1_21CollectiveEpilogueBwdISD_SE_SG_Li256ELb0ELb0ELi1EEENS1_19SingleTileSchedulerILb0ELb0ELb0ELi128EEEEEEEEEvNT_6ParamsE,"aw",@nobits
	.sectionflags	@""
	.align	16
	.zero		1024


//--------------------- .nv.shared._ZN7cutlass13device_kernelIN5flash11enable_sm90INS1_16FlashAttnBwdSm90INS1_25CollectiveMainloopBwdSm90ILi2ELi2ELi2EN4cute5tupleIJNS5_1CILi1EEES8_S8_EEENS6_IJNS7_ILi64EEENS7_ILi128EEENS7_ILi96EEEEEENS_6half_tEfNS_4arch4Sm90ELb0ELb1ELb0ELb0ELb1ELb1ELb0ELb0ELi2ELi1ELi2ELi1ELb1EEENS1_21CollectiveEpilogueBwdISD_SE_SG_Li256ELb0ELb0ELi1EEENS1_19SingleTileSchedulerILb0ELb0ELb0ELi128EEEEEEEEEvNT_6ParamsE --------------------------
	.section	.nv.shared._ZN7cutlass13device_kernelIN5flash11enable_sm90INS1_16FlashAttnBwdSm90INS1_25CollectiveMainloopBwdSm90ILi2ELi2ELi2EN4cute5tupleIJNS5_1CILi1EEES8_S8_EEENS6_IJNS7_ILi64EEENS7_ILi128EEENS7_ILi96EEEEEENS_6half_tEfNS_4arch4Sm90ELb0ELb1ELb0ELb0ELb1ELb1ELb0ELb0ELi2ELi1ELi2ELi1ELb1EEENS1_21CollectiveEpilogueBwdISD_SE_SG_Li256ELb0ELb0ELi1EEENS1_19SingleTileSchedulerILb0ELb0ELb0ELi128EEEEEEEEEvNT_6ParamsE,"aw",@nobits
	.sectionflags	@""
	.align	16
	.zero		1024


//--------------------- .nv.shared._ZN7cutlass13device_kernelIN5flash11enable_sm90INS1_16FlashAttnBwdSm90INS1_25CollectiveMainloopBwdSm90ILi2ELi2ELi2EN4cute5tupleIJNS5_1CILi1EEES8_S8_EEENS6_IJNS7_ILi64EEENS7_ILi128EEENS7_ILi96EEEEEENS_6half_tEfNS_4arch4Sm90ELb0ELb1ELb0ELb0ELb0ELb1ELb0ELb0ELi2ELi1ELi2ELi1ELb1EEENS1_24CollectiveEpilogueBwdGQAISD_fSG_Li256ELb0ELb0EEENS1_19SingleTileSchedulerILb0ELb0ELb0ELi128EEEEEEEEEvNT_6ParamsE --------------------------
	.section	.nv.shared._ZN7cutlass13device_kernelIN5flash11enable_sm90INS1_16FlashAttnBwdSm90INS1_25CollectiveMainloopBwdSm90ILi2ELi2ELi2EN4cute5tupleIJNS5_1CILi1EEES8_S8_EEENS6_IJNS7_ILi64EEENS7_ILi128EEENS7_ILi96EEEEEENS_6half_tEfNS_4arch4Sm90ELb0ELb1ELb0ELb0ELb0ELb1ELb0ELb0ELi2ELi1ELi2ELi1ELb1EEENS1_24CollectiveEpilogueBwdGQAISD_fSG_Li256ELb0ELb0EEENS1_19SingleTileSchedulerILb0ELb0ELb0ELi128EEEEEEEEEvNT_6ParamsE,"aw",@nobits
	.sectionflags	@""
	.align	16
	.zero		1024


//--------------------- .nv.shared._ZN7cutlass13device_kernelIN5flash11enable_sm90INS1_16FlashAttnBwdSm90INS1_25CollectiveMainloopBwdSm90ILi2ELi2ELi2EN4cute5tupleIJNS5_1CILi1EEES8_S8_EEENS6_IJNS7_ILi64EEENS7_ILi128EEENS7_ILi96EEEEEENS_6half_tEfNS_4arch4Sm90ELb0ELb1ELb0ELb0ELb1ELb1ELb0ELb0ELi2ELi1ELi2ELi1ELb1EEENS1_24CollectiveEpilogueBwdGQAISD_fSG_Li256ELb0ELb1EEENS1_19SingleTileSchedulerILb0ELb0ELb0ELi128EEEEEEEEEvNT_6ParamsE --------------------------
	.section	.nv.shared._ZN7cutlass13device_kernelIN5flash11enable_sm90INS1_16FlashAttnBwdSm90INS1_25CollectiveMainloopBwdSm90ILi2ELi2ELi2EN4cute5tupleIJNS5_1CILi1EEES8_S8_EEENS6_IJNS7_ILi64EEENS7_ILi128EEENS7_ILi96EEEEEENS_6half_tEfNS_4arch4Sm90ELb0ELb1ELb0ELb0ELb1ELb1ELb0ELb0ELi2ELi1ELi2ELi1ELb1EEENS1_24CollectiveEpilogueBwdGQAISD_fSG_Li256ELb0ELb1EEENS1_19SingleTileSchedulerILb0ELb0ELb0ELi128EEEEEEEEEvNT_6ParamsE,"aw",@nobits
	.sectionflags	@""
	.align	16
	.zero		1024


//--------------------- .nv.shared._ZN7cutlass13device_kernelIN5flash11enable_sm90INS1_16FlashAttnBwdSm90INS1_25CollectiveMainloopBwdSm90ILi2ELi2ELi2EN4cute5tupleIJNS5_1CILi1EEES8_S8_EEENS6_IJNS7_ILi64EEENS7_ILi128EEENS7_ILi96EEEEEENS_6half_tEfNS_4arch4Sm90ELb0ELb1ELb0ELb1ELb0ELb1ELb0ELb0ELi2ELi1ELi2ELi1ELb1EEENS1_21CollectiveEpilogueBwdISD_SE_SG_Li256ELb1ELb0ELi1EEENS1_19SingleTileSchedulerILb1ELb0ELb0ELi128EEEEEEEEEvNT_6ParamsE --------------------------
	.section	.nv.shared._ZN7cutlass13device_kernelIN5flash11enable_sm90INS1_16FlashAttnBwdSm90INS1_25CollectiveMainloopBwdSm90ILi2ELi2ELi2EN4cute5tupleIJNS5_1CILi1EEES8_S8_EEENS6_IJNS7_ILi64EEENS7_ILi128EEENS7_ILi96EEEEEENS_6half_tEfNS_4arch4Sm90ELb0ELb1ELb0ELb1ELb0ELb1ELb0ELb0ELi2ELi1ELi2ELi1ELb1EEENS1_21CollectiveEpilogueBwdISD_SE_SG_Li256ELb1ELb0ELi1EEENS1_19SingleTileSchedulerILb1ELb0ELb0ELi128EEEEEEEEEvNT_6ParamsE,"aw",@nobits
	.sectionflags	@""
	.align	16
	.zero		1024


//--------------------- .nv.shared._ZN7cutlass13device_kernelIN5flash11enable_sm90INS1_16FlashAttnBwdSm90INS1_25CollectiveMainloopBwdSm90ILi2ELi2ELi2EN4cute5tupleIJNS5_1CILi1EEES8_S8_EEENS6_IJNS7_ILi64EEENS7_ILi128EEENS7_ILi96EEEEEENS_6half_tEfNS_4arch4Sm90ELb0ELb1ELb0ELb1ELb1ELb1ELb0ELb0ELi2ELi1ELi2ELi1ELb1EEENS1_21CollectiveEpilogueBwdISD_SE_SG_Li256ELb1ELb0ELi1EEENS1_19SingleTileSchedulerILb1ELb0ELb0ELi128EEEEEEEEEvNT_6ParamsE --------------------------
	.section	.nv.shared._ZN7cutlass13device_kernelIN5flash11enable_sm90INS1_16FlashAttnBwdSm90INS1_25CollectiveMainloopBwdSm90ILi2ELi2ELi2EN4cute5tupleIJNS5_1CILi1EEES8_S8_EEENS6_IJNS7_ILi64EEENS7_ILi128EEENS7_ILi96EEEEEENS_6half_tEfNS_4arch4Sm90ELb0ELb1ELb0ELb1ELb1ELb1ELb0ELb0ELi2ELi1ELi2ELi1ELb1EEENS1_21CollectiveEpilogueBwdISD_SE_SG_Li256ELb1ELb0ELi1EEENS1_19SingleTileSchedulerILb1ELb0ELb0ELi128EEEEEEEEEvNT_6ParamsE,"aw",@nobits
	.sectionflags	@""
	.align	16
	.zero		1024


//--------------------- .nv.shared._ZN7cutlass13device_kernelIN5flash11enable_sm90INS1_16FlashAttnBwdSm90INS1_25CollectiveMainloopBwdSm90ILi2ELi2ELi2EN4cute5tupleIJNS5_1CILi1EEES8_S8_EEENS6_IJNS7_ILi64EEENS7_ILi128EEENS7_ILi96EEEEEENS_6half_tEfNS_4arch4Sm90ELb0ELb1ELb0ELb1ELb0ELb1ELb0ELb0ELi2ELi1ELi2ELi1ELb1EEENS1_24CollectiveEpilogueBwdGQAISD_fSG_Li256ELb1ELb0EEENS1_19SingleTileSchedulerILb1ELb0ELb0ELi128EEEEEEEEEvNT_6ParamsE --------------------------
	.section	.nv.shared._ZN7cutlass13device_kernelIN5flash11enable_sm90INS1_16FlashAttnBwdSm90INS1_25CollectiveMainloopBwdSm90ILi2ELi2ELi2EN4cute5tupleIJNS5_1CILi1EEES8_S8_EEENS6_IJNS7_ILi64EEENS7_ILi128EEENS7_ILi96EEEEEENS_6half_tEfNS_4arch4Sm90ELb0ELb1ELb0ELb1ELb0ELb1ELb0ELb0ELi2ELi1ELi2ELi1ELb1EEENS1_24CollectiveEpilogueBwdGQAISD_fSG_Li256ELb1ELb0EEENS1_19SingleTileSchedulerILb1ELb0ELb0ELi128EEEEEEEEEvNT_6ParamsE,"aw",@nobits
	.sectionflags	@""
	.align	16
	.zero		1024


//--------------------- .nv.shared._ZN7cutlass13device_kernelIN5flash11enable_sm90INS1_16FlashAttnBwdSm90INS1_25CollectiveMainloopBwdSm90ILi2ELi2ELi2EN4cute5tupleIJNS5_1CILi1EEES8_S8_EEENS6_IJNS7_ILi64EEENS7_ILi128EEENS7_ILi96EEEEEENS_6half_tEfNS_4arch4Sm90ELb0ELb1ELb0ELb1ELb1ELb1ELb0ELb0ELi2ELi1ELi2ELi1ELb1EEENS1_24CollectiveEpilogueBwdGQAISD_fSG_Li256ELb1ELb1EEENS1_19SingleTileSchedulerILb1ELb0ELb0ELi128EEEEEEEEEvNT_6ParamsE --------------------------
	.section	.nv.shared._ZN7cutlass13device_kernelIN5flash11enable_sm90INS1_16FlashAttnBwdSm90INS1_25CollectiveMainloopBwdSm90ILi2ELi2ELi2EN4cute5tupleIJNS5_1CILi1EEES8_S8_EEENS6_IJNS7_ILi64EEENS7_ILi128EEENS7_ILi96EEEEEENS_6half_tEfNS_4arch4Sm90ELb0ELb1ELb0ELb1ELb1ELb1ELb0ELb0ELi2ELi1ELi2ELi1ELb1EEENS1_24CollectiveEpilogueBwdGQAISD_fSG_Li256ELb1ELb1EEENS1_19SingleTileSchedulerILb1ELb0ELb0ELi128EEEEEEEEEvNT_6ParamsE,"aw",@nobits
	.sectionflags	@""
	.align	16
	.zero		1024


//--------------------- .nv.shared._ZN7cutlass13device_kernelIN5flash11enable_sm90INS1_16FlashAttnBwdSm90INS1_25CollectiveMainloopBwdSm90ILi2ELi2ELi2EN4cute5tupleIJNS5_1CILi1EEES8_S8_EEENS6_IJNS7_ILi64EEENS7_ILi128EEENS7_ILi96EEEEEENS_6half_tEfNS_4arch4Sm90ELb1ELb0ELb0ELb0ELb0ELb1ELb0ELb0ELi2ELi1ELi2ELi1ELb1EEENS1_21CollectiveEpilogueBwdISD_SE_SG_Li256ELb0ELb0ELi1EEENS1_25SingleTileBwdLPTSchedulerILb0ELi128ELb0EEEEEEEEEvNT_6ParamsE --------------------------
	.section	.nv.shared._ZN7cutlass13device_kernelIN5flash11enable_sm90INS1_16FlashAttnBwdSm90INS1_25CollectiveMainloopBwdSm90ILi2ELi2ELi2EN4cute5tupleIJNS5_1CILi1EEES8_S8_EEENS6_IJNS7_ILi64EEENS7_ILi128EEENS7_ILi96EEEEEENS_6half_tEfNS_4arch4Sm90ELb1ELb0ELb0ELb0ELb0ELb1ELb0ELb0ELi2ELi1ELi2ELi1ELb1EEENS1_21CollectiveEpilogueBwdISD_SE_SG_Li256ELb0ELb0ELi1EEENS1_25SingleTileBwdLPTSchedulerILb0ELi128ELb0EEEEEEEEEvNT_6ParamsE,"aw",@nobits
	.sectionflags	@""
	.align	16
	.zero		1024


//--------------------- .nv.shared._ZN7cutlass13device_kernelIN5flash11enable_sm90INS1_16FlashAttnBwdSm90INS1_25CollectiveMainloopBwdSm90ILi2ELi2ELi2EN4cute5tupleIJNS5_1CILi1EEES8_S8_EEENS6_IJNS7_ILi64EEENS7_ILi128EEENS7_ILi96EEEEEENS_6half_tEfNS_4arch4Sm90ELb1ELb0ELb0ELb0ELb1ELb1ELb0ELb0ELi2ELi1ELi2ELi1ELb1EEENS1_21CollectiveEpilogueBwdISD_SE_SG_Li256ELb0ELb0ELi1EEENS1_25SingleTileBwdLPTSchedulerILb0ELi128ELb1EEEEEEEEEvNT_6ParamsE --------------------------
	.section	.nv.shared._ZN7cutlass13device_kernelIN5flash11enable_sm90INS1_16FlashAttnBwdSm90INS1_25CollectiveMainloopBwdSm90ILi2ELi2ELi2EN4cute5tupleIJNS5_1CILi1EEES8_S8_EEENS6_IJNS7_ILi64EEENS7_ILi128EEENS7_ILi96EEEEEENS_6half_tEfNS_4arch4Sm90ELb1ELb0ELb0ELb0ELb1ELb1ELb0ELb0ELi2ELi1ELi2ELi1ELb1EEENS1_21CollectiveEpilogueBwdISD_SE_SG_Li256ELb0ELb0ELi1EEENS1_25SingleTileBwdLPTSchedulerILb0ELi128ELb1EEEEEEEEEvNT_6ParamsE,"aw",@nobits
	.sectionflags	@""
	.align	16
	.zero		1024


//--------------------- .nv.shared._ZN7cutlass13device_kernelIN5flash11enable_sm90INS1_16FlashAttnBwdSm90INS1_25CollectiveMainloopBwdSm90ILi2ELi2ELi2EN4cute5tupleIJNS5_1CILi1EEES8_S8_EEENS6_IJNS7_ILi64EEENS7_ILi128EEENS7_ILi96EEEEEENS_6half_tEfNS_4arch4Sm90ELb1ELb0ELb0ELb0ELb0ELb1ELb0ELb0ELi2ELi1ELi2ELi1ELb1EEENS1_24CollectiveEpilogueBwdGQAISD_fSG_Li256ELb0ELb0EEENS1_25SingleTileBwdLPTSchedulerILb0ELi128ELb0EEEEEEEEEvNT_6ParamsE --------------------------
	.section	.nv.shared._ZN7cutlass13device_kernelIN5flash11enable_sm90INS1_16FlashAttnBwdSm90INS1_25CollectiveMainloopBwdSm90ILi2ELi2ELi2EN4cute5tupleIJNS5_1CILi1EEES8_S8_EEENS6_IJNS7_ILi64EEENS7_ILi128EEENS7_ILi96EEEEEENS_6half_tEfNS_4arch4Sm90ELb1ELb0ELb0ELb0ELb0ELb1ELb0ELb0ELi2ELi1ELi2ELi1ELb1EEENS1_24CollectiveEpilogueBwdGQAISD_fSG_Li256ELb0ELb0EEENS1_25SingleTileBwdLPTSchedulerILb0ELi128ELb0EEEEEEEEEvNT_6ParamsE,"aw",@nobits
	.sectionflags	@""
	.align	16
	.zero		1024


//--------------------- .nv.shared._ZN7cutlass13device_kernelIN5flash11enable_sm90INS1_16FlashAttnBwdSm90INS1_25CollectiveMainloopBwdSm90ILi2ELi2ELi2EN4cute5tupleIJNS5_1CILi1EEES8_S8_EEENS6_IJNS7_ILi64EEENS7_ILi128EEENS7_ILi96EEEEEENS_6half_tEfNS_4arch4Sm90ELb1ELb0ELb0ELb0ELb1ELb1ELb0ELb0ELi2ELi1ELi2ELi1ELb1EEENS1_24CollectiveEpilogueBwdGQAISD_fSG_Li256ELb0ELb1EEENS1_25SingleTileBwdLPTSchedulerILb0ELi128ELb1EEEEEEEEEvNT_6ParamsE --------------------------
	.section	.nv.shared._ZN7cutlass13device_kernelIN5flash11enable_sm90INS1_16FlashAttnBwdSm90INS1_25CollectiveMainloopBwdSm90ILi2ELi2ELi2EN4cute5tupleIJNS5_1CILi1EEES8_S8_EEENS6_IJNS7_ILi64EEENS7_ILi128EEENS7_ILi96EEEEEENS_6half_tEfNS_4arch4Sm90ELb1ELb0ELb0ELb0ELb1ELb1ELb0ELb0ELi2ELi1ELi2ELi1ELb1EEENS1_24CollectiveEpilogueBwdGQAISD_fSG_Li256ELb0ELb1EEENS1_25SingleTileBwdLPTSchedulerILb0ELi128ELb1EEEEEEEEEvNT_6ParamsE,"aw",@nobits
	.sectionflags	@""
	.align	16
	.zero		1024


//--------------------- .nv.shared._ZN7cutlass13device_kernelIN5flash22FlashAttnBwdPreprocessIN4cute5tupleIJNS3_1CILi64EEENS5_ILi96EEEEEENS_6half_tEfNS_4arch4Sm90ELb1ELb0EEEEEvNT_6ParamsE --------------------------
	.section	.nv.shared._ZN7cutlass13device_kernelIN5flash22FlashAttnBwdPreprocessIN4cute5tupleIJNS3_1CILi64EEENS5_ILi96EEEEEENS_6half_tEfNS_4arch4Sm90ELb1ELb0EEEEEvNT_6ParamsE,"aw",@nobits
	.sectionflags	@""
	.align	16
	.zero		1024


//--------------------- .nv.shared._ZN7cutlass13device_kernelIN5flash11enable_sm90INS1_16FlashAttnBwdSm90INS1_25CollectiveMainloopBwdSm90ILi2ELi2ELi2EN4cute5tupleIJNS5_1CILi1EEES8_S8_EEENS6_IJNS7_ILi64EEENS7_ILi128EEENS7_ILi96EEEEEENS_6half_tEfNS_4arch4Sm90ELb1ELb0ELb0ELb1ELb0ELb1ELb0ELb0ELi2ELi1ELi2ELi1ELb1EEENS1_21CollectiveEpilogueBwdISD_SE_SG_Li256ELb1ELb0ELi1EEENS1_25SingleTileBwdLPTSchedulerILb1ELi128ELb0EEEEEEEEEvNT_6ParamsE --------------------------
	.section	.nv.shared._ZN7cutlass13device_kernelIN5flash11enable_sm90INS1_16FlashAttnBwdSm90INS1_25CollectiveMainloopBwdSm90ILi2ELi2ELi2EN4cute5tupleIJNS5_1CILi1EEES8_S8_EEENS6_IJNS7_ILi64EEENS7_ILi128EEENS7_ILi96EEEEEENS_6half_tEfNS_4arch4Sm90ELb1ELb0ELb0ELb1ELb0ELb1ELb0ELb0ELi2ELi1ELi2ELi1ELb1EEENS1_21CollectiveEpilogueBwdISD_SE_SG_Li256ELb1ELb0ELi1EEENS1_25SingleTileBwdLPTSchedulerILb1ELi128ELb0EEEEEEEEEvNT_6ParamsE,"aw",@nobits
	.sectionflags	@""
	.align	16
	.zero		1024


//--------------------- .nv.shared._ZN7cutlass13device_kernelIN5flash11enable_sm90INS1_16FlashAttnBwdSm90INS1_25CollectiveMainloopBwdSm90ILi2ELi2ELi2EN4cute5tupleIJNS5_1CILi1EEES8_S8_EEENS6_IJNS7_ILi64EEENS7_ILi128EEENS7_ILi96EEEEEENS_6half_tEfNS_4arch4Sm90ELb1ELb0ELb0ELb1ELb1ELb1ELb0ELb0ELi2ELi1ELi2ELi1ELb1EEENS1_21CollectiveEpilogueBwdISD_SE_SG_Li256ELb1ELb0ELi1EEENS1_25SingleTileBwdLPTSchedulerILb1ELi128ELb1EEEEEEEEEvNT_6ParamsE --------------------------
	.section	.nv.shared._ZN7cutlass13device_kernelIN5flash11enable_sm90INS1_16FlashAttnBwdSm90INS1_25CollectiveMainloopBwdSm90ILi2ELi2ELi2EN4cute5tupleIJNS5_1CILi1EEES8_S8_EEENS6_IJNS7_ILi64EEENS7_ILi128EEENS7_ILi96EEEEEENS_6half_tEfNS_4arch4Sm90ELb1ELb0ELb0ELb1ELb1ELb1ELb0ELb0ELi2ELi1ELi2ELi1ELb1EEENS1_21CollectiveEpilogueBwdISD_SE_SG_Li256ELb1ELb0ELi1EEENS1_25SingleTileBwdLPTSchedulerILb1ELi128ELb1EEEEEEEEEvNT_6ParamsE,"aw",@nobits
	.sectionflags	@""
	.align	16
	.zero		1024


//--------------------- .nv.shared._ZN7cutlass13device_kernelIN5flash11enable_sm90INS1_16FlashAttnBwdSm90INS1_25CollectiveMainloopBwdSm90ILi2ELi2ELi2EN4cute5tupleIJNS5_1CILi1EEES8_S8_EEENS6_IJNS7_ILi64EEENS7_ILi128EEENS7_ILi96EEEEEENS_6half_tEfNS_4arch4Sm90ELb1ELb0ELb0ELb1ELb0ELb1ELb0ELb0ELi2ELi1ELi2ELi1ELb1EEENS1_24CollectiveEpilogueBwdGQAISD_fSG_Li256ELb1ELb0EEENS1_25SingleTileBwdLPTSchedulerILb1ELi128ELb0EEEEEEEEEvNT_6ParamsE --------------------------
	.section	.nv.shared._ZN7cutlass13device_kernelIN5flash11enable_sm90INS1_16FlashAttnBwdSm90INS1_25CollectiveMainloopBwdSm90ILi2ELi2ELi2EN4cute5tupleIJNS5_1CILi1EEES8_S8_EEENS6_IJNS7_ILi64EEENS7_ILi128EEENS7_ILi96EEEEEENS_6half_tEfNS_4arch4Sm90ELb1ELb0ELb0ELb1ELb0ELb1ELb0ELb0ELi2ELi1ELi2ELi1ELb1EEENS1_24CollectiveEpilogueBwdGQAISD_fSG_Li256ELb1ELb0EEENS1_25SingleTileBwdLPTSchedulerILb1ELi128ELb0EEEEEEEEEvNT_6ParamsE,"aw",@nobits
	.sectionflags	@""
	.align	16
	.zero		1024


//--------------------- .nv.shared._ZN7cutlass13device_kernelIN5flash32FlashAttnBwdPostprocessConvertdQIN4cute5tupleIJNS3_1CILi128EEENS5_ILi96EEEEEENS_6half_tEfNS_4arch4Sm90ELi256ENS3_8TiledMMAINS3_8MMA_AtomIJNS3_4SM904GMMA25MMA_64x96x16_F32F16F16_RSILNSF_5MajorE0ELSH_1ELNSF_7ScaleInE1ELSI_1EEEEEENS3_6LayoutINS4_IJNS5_ILi2EEENS5_ILi1EEESN_EEENS4_IJSN_NS5_ILi0EEESP_EEEEENS4_IJNS3_10UnderscoreESS_SS_EEEEELb0EEEEEvNT_6ParamsE --------------------------
	.section	.nv.shared._ZN7cutlass13device_kernelIN5flash32FlashAttnBwdPostprocessConvertdQIN4cute5tupleIJNS3_1CILi128EEENS5_ILi96EEEEEENS_6half_tEfNS_4arch4Sm90ELi256ENS3_8TiledMMAINS3_8MMA_AtomIJNS3_4SM904GMMA25MMA_64x96x16_F32F16F16_RSILNSF_5MajorE0ELSH_1ELNSF_7ScaleInE1ELSI_1EEEEEENS3_6LayoutINS4_IJNS5_ILi2EEENS5_ILi1EEESN_EEENS4_IJSN_NS5_ILi0EEESP_EEEEENS4_IJNS3_10UnderscoreESS_SS_EEEEELb0EEEEEvNT_6ParamsE,"aw",@nobits
	.sectionflags	@""
	.align	16
	.zero		1024


//--------------------- .nv.shared._ZN7cutlass13device_kernelIN5flash32FlashAttnBwdPostprocessConvertdQIN4cute5tupleIJNS3_1CILi64EEENS5_ILi96EEEEEENS_6half_tEfNS_4arch4Sm90ELi256ENS3_8TiledMMAINS3_8MMA_AtomIJNS3_4SM904GMMA25MMA_64x16x16_F32F16F16_SSILNSF_5MajorE0ELSH_1ELNSF_7ScaleInE1ELSI_1EEEEEENS3_6LayoutINS4_IJNS5_ILi1EEENS5_ILi2EEESM_EEENS4_IJNS5_ILi0EEESM_SP_EEEEENS4_IJNS3_10UnderscoreESS_SS_EEEEELb0EEEEEvNT_6ParamsE --------------------------
	.section	.nv.shared._ZN7cutlass13device_kernelIN5flash32FlashAttnBwdPostprocessConvertdQIN4cute5tupleIJNS3_1CILi64EEENS5_ILi96EEEEEENS_6half_tEfNS_4arch4Sm90ELi256ENS3_8TiledMMAINS3_8MMA_AtomIJNS3_4SM904GMMA25MMA_64x16x16_F32F16F16_SSILNSF_5MajorE0ELSH_1ELNSF_7ScaleInE1ELSI_1EEEEEENS3_6LayoutINS4_IJNS5_ILi1EEENS5_ILi2EEESM_EEENS4_IJNS5_ILi0EEESM_SP_EEEEENS4_IJNS3_10UnderscoreESS_SS_EEEEELb0EEEEEvNT_6ParamsE,"aw",@nobits
	.sectionflags	@""
	.align	16
	.zero		1024


//--------------------- .nv.shared._ZN7cutlass13device_kernelIN5flash11enable_sm90INS1_16FlashAttnBwdSm90INS1_25CollectiveMainloopBwdSm90ILi2ELi2ELi2EN4cute5tupleIJNS5_1CILi1EEES8_S8_EEENS6_IJNS7_ILi64EEENS7_ILi128EEENS7_ILi96EEEEEENS_6half_tEfNS_4arch4Sm90ELb1ELb0ELb0ELb1ELb1ELb1ELb0ELb0ELi2ELi1ELi2ELi1ELb1EEENS1_24CollectiveEpilogueBwdGQAISD_fSG_Li256ELb1ELb1EEENS1_25SingleTileBwdLPTSchedulerILb1ELi128ELb1EEEEEEEEEvNT_6ParamsE --------------------------
	.section	.nv.shared._ZN7cutlass13device_kernelIN5flash11enable_sm90INS1_16FlashAttnBwdSm90INS1_25CollectiveMainloopBwdSm90ILi2ELi2ELi2EN4cute5tupleIJNS5_1CILi1EEES8_S8_EEENS6_IJNS7_ILi64EEENS7_ILi128EEENS7_ILi96EEEEEENS_6half_tEfNS_4arch4Sm90ELb1ELb0ELb0ELb1ELb1ELb1ELb0ELb0ELi2ELi1ELi2ELi1ELb1EEENS1_24CollectiveEpilogueBwdGQAISD_fSG_Li256ELb1ELb1EEENS1_25SingleTileBwdLPTSchedulerILb1ELi128ELb1EEEEEEEEEvNT_6ParamsE,"aw",@nobits
	.sectionflags	@""
	.align	16
	.zero		1024


//--------------------- .nv.shared._ZN7cutlass13device_kernelIN5flash22FlashAttnBwdPreprocessIN4cute5tupleIJNS3_1CILi64EEENS5_ILi96EEEEEENS_6half_tEfNS_4arch4Sm90ELb1ELb1EEEEEvNT_6ParamsE --------------------------
	.section	.nv.shared._ZN7cutlass13device_kernelIN5flash22FlashAttnBwdPreprocessIN4cute5tupleIJNS3_1CILi64EEENS5_ILi96EEEEEENS_6half_tEfNS_4arch4Sm90ELb1ELb1EEEEEvNT_6ParamsE,"aw",@nobits
	.sectionflags	@""
	.align	16
	.zero		1024


//--------------------- .nv.constant0._ZN7cutlass13device_kernelIN5flash11enable_sm90INS1_16FlashAttnBwdSm90INS1_25CollectiveMainloopBwdSm90ILi2ELi2ELi2EN4cute5tupleIJNS5_1CILi1EEES8_S8_EEENS6_IJNS7_ILi64EEENS7_ILi128EEENS7_ILi96EEEEEENS_6half_tEfNS_4arch4Sm90ELb0ELb0ELb1ELb0ELb0ELb1ELb0ELb0ELi2ELi1ELi2ELi1ELb1EEENS1_21CollectiveEpilogueBwdISD_SE_SG_Li256ELb0ELb0ELi1EEENS1_19SingleTileSchedulerILb0ELb0ELb0ELi128EEEEEEEEEvNT_6ParamsE --------------------------
	.section	.nv.constant0._ZN7cutlass13device_kernelIN5flash11enable_sm90INS1_16FlashAttnBwdSm90INS1_25CollectiveMainloopBwdSm90ILi2ELi2ELi2EN4cute5tupleIJNS5_1CILi1EEES8_S8_EEENS6_IJNS7_ILi64EEENS7_ILi128EEENS7_ILi96EEEEEENS_6half_tEfNS_4arch4Sm90ELb0ELb0ELb1ELb0ELb0ELb1ELb0ELb0ELi2ELi1ELi2ELi1ELb1EEENS1_21CollectiveEpilogueBwdISD_SE_SG_Li256ELb0ELb0ELi1EEENS1_19SingleTileSchedulerILb0ELb0ELb0ELi128EEEEEEEEEvNT_6ParamsE,"a",@progbits
	.sectionflags	@""
	.align	4
.nv.constant0._ZN7cutlass13device_kernelIN5flash11enable_sm90INS1_16FlashAttnBwdSm90INS1_25CollectiveMainloopBwdSm90ILi2ELi2ELi2EN4cute5tupleIJNS5_1CILi1EEES8_S8_EEENS6_IJNS7_ILi64EEENS7_ILi128EEENS7_ILi96EEEEEENS_6half_tEfNS_4arch4Sm90ELb0ELb0ELb1ELb0ELb0ELb1ELb0ELb0ELi2ELi1ELi2ELi1ELb1EEENS1_21CollectiveEpilogueBwdISD_SE_SG_Li256ELb0ELb0ELi1EEENS1_19SingleTileSchedulerILb0ELb0ELb0ELi128EEEEEEEEEvNT_6ParamsE:
	.zero		3200


//--------------------- .nv.constant0._ZN7cutlass13device_kernelIN5flash11enable_sm90INS1_16FlashAttnBwdSm90INS1_25CollectiveMainloopBwdSm90ILi2ELi2ELi2EN4cute5tupleIJNS5_1CILi1EEES8_S8_EEENS6_IJNS7_ILi64EEENS7_ILi128EEENS7_ILi96EEEEEENS_6half_tEfNS_4arch4Sm90ELb0ELb0ELb1ELb0ELb1ELb1ELb0ELb0ELi2ELi1ELi2ELi1ELb1EEENS1_21CollectiveEpilogueBwdISD_SE_SG_Li256ELb0ELb0ELi1EEENS1_19SingleTileSchedulerILb0ELb0ELb0ELi128EEEEEEEEEvNT_6ParamsE --------------------------
	.section	.nv.constant0._ZN7cutlass13device_kernelIN5flash11enable_sm90INS1_16FlashAttnBwdSm90INS1_25CollectiveMainloopBwdSm90ILi2ELi2ELi2EN4cute5tupleIJNS5_1CILi1EEES8_S8_EEENS6_IJNS7_ILi64EEENS7_ILi128EEENS7_ILi96EEEEEENS_6half_tEfNS_4arch4Sm90ELb0ELb0ELb1ELb0ELb1ELb1ELb0ELb0ELi2ELi1ELi2ELi1ELb1EEENS1_21CollectiveEpilogueBwdISD_SE_SG_Li256ELb0ELb0ELi1EEENS1_19SingleTileSchedulerILb0ELb0ELb0ELi128EEEEEEEEEvNT_6ParamsE,"a",@progbits
	.sectionflags	@""
	.align	4
.nv.constant0._ZN7cutlass13device_kernelIN5flash11enable_sm90INS1_16FlashAttnBwdSm90INS1_25CollectiveMainloopBwdSm90ILi2ELi2ELi2EN4cute5tupleIJNS5_1CILi1EEES8_S8_EEENS6_IJNS7_ILi64EEENS7_ILi128EEENS7_ILi96EEEEEENS_6half_tEfNS_4arch4Sm90ELb0ELb0ELb1ELb0ELb1ELb1ELb0ELb0ELi2ELi1ELi2ELi1ELb1EEENS1_21CollectiveEpilogueBwdISD_SE_SG_Li256ELb0ELb0ELi1EEENS1_19SingleTileSchedulerILb0ELb0ELb0ELi128EEEEEEEEEvNT_6ParamsE:
	.zero		3200


//--------------------- .nv.constant0._ZN7cutlass13device_kernelIN5flash11enable_sm90INS1_16FlashAttnBwdSm90INS1_25CollectiveMainloopBwdSm90ILi2ELi2ELi2EN4cute5tupleIJNS5_1CILi1EEES8_S8_EEENS6_IJNS7_ILi64EEENS7_ILi128EEENS7_ILi96EEEEEENS_6half_tEfNS_4arch4Sm90ELb0ELb0ELb1ELb0ELb0ELb1ELb0ELb0ELi2ELi1ELi2ELi1ELb1EEENS1_24CollectiveEpilogueBwdGQAISD_fSG_Li256ELb0ELb0EEENS1_19SingleTileSchedulerILb0ELb0ELb0ELi128EEEEEEEEEvNT_6ParamsE --------------------------
	.section	.nv.constant0._ZN7cutlass13device_kernelIN5flash11enable_sm90INS1_16FlashAttnBwdSm90INS1_25CollectiveMainloopBwdSm90ILi2ELi2ELi2EN4cute5tupleIJNS5_1CILi1EEES8_S8_EEENS6_IJNS7_ILi64EEENS7_ILi128EEENS7_ILi96EEEEEENS_6half_tEfNS_4arch4Sm90ELb0ELb0ELb1ELb0ELb0ELb1ELb0ELb0ELi2ELi1ELi2ELi1ELb1EEENS1_24CollectiveEpilogueBwdGQAISD_fSG_Li256ELb0ELb0EEENS1_19SingleTileSchedulerILb0ELb0ELb0ELi128EEEEEEEEEvNT_6ParamsE,"a",@progbits
	.sectionflags	@""
	.align	4
.nv.constant0._ZN7cutlass13device_kernelIN5flash11enable_sm90INS1_16FlashAttnBwdSm90INS1_25CollectiveMainloopBwdSm90ILi2ELi2ELi2EN4cute5tupleIJNS5_1CILi1EEES8_S8_EEENS6_IJNS7_ILi64EEENS7_ILi128EEENS7_ILi96EEEEEENS_6half_tEfNS_4arch4Sm90ELb0ELb0ELb1ELb0ELb0ELb1ELb0ELb0ELi2ELi1ELi2ELi1ELb1EEENS1_24CollectiveEpilogueBwdGQAISD_fSG_Li256ELb0ELb0EEENS1_19SingleTileSchedulerILb0ELb0ELb0ELi128EEEEEEEEEvNT_6ParamsE:
	.zero		2560


//--------------------- .nv.constant0._ZN7cutlass13device_kernelIN5flash11enable_sm90INS1_16FlashAttnBwdSm90INS1_25CollectiveMainloopBwdSm90ILi2ELi2ELi2EN4cute5tupleIJNS5_1CILi1EEES8_S8_EEENS6_IJNS7_ILi64EEENS7_ILi128EEENS7_ILi96EEEEEENS_6half_tEfNS_4arch4Sm90ELb0ELb0ELb1ELb0ELb1ELb1ELb0ELb0ELi2ELi1ELi2ELi1ELb1EEENS1_24CollectiveEpilogueBwdGQAISD_fSG_Li256ELb0ELb1EEENS1_19SingleTileSchedulerILb0ELb0ELb0ELi128EEEEEEEEEvNT_6ParamsE --------------------------
	.section	.nv.constant0._ZN7cutlass13device_kernelIN5flash11enable_sm90INS1_16FlashAttnBwdSm90INS1_25CollectiveMainloopBwdSm90ILi2ELi2ELi2EN4cute5tupleIJNS5_1CILi1EEES8_S8_EEENS6_IJNS7_ILi64EEENS7_ILi128EEENS7_ILi96EEEEEENS_6half_tEfNS_4arch4Sm90ELb0ELb0ELb1ELb0ELb1ELb1ELb0ELb0ELi2ELi1ELi2ELi1ELb1EEENS1_24CollectiveEpilogueBwdGQAISD_fSG_Li256ELb0ELb1EEENS1_19SingleTileSchedulerILb0ELb0ELb0ELi128EEEEEEEEEvNT_6ParamsE,"a",@progbits
	.sectionflags	@""
	.align	4
.nv.constant0._ZN7cutlass13device_kernelIN5flash11enable_sm90INS1_16FlashAttnBwdSm90INS1_25CollectiveMainloopBwdSm90ILi2ELi2ELi2EN4cute5tupleIJNS5_1CILi1EEES8_S8_EEENS6_IJNS7_ILi64EEENS7_ILi128EEENS7_ILi96EEEEEENS_6half_tEfNS_4arch4Sm90ELb0ELb0ELb1ELb0ELb1ELb1ELb0ELb0ELi2ELi1ELi2ELi1ELb1EEENS1_24CollectiveEpilogueBwdGQAISD_fSG_Li256ELb0ELb1EEENS1_19SingleTileSchedulerILb0ELb0ELb0ELi128EEEEEEEEEvNT_6ParamsE:
	.zero		2560


//--------------------- .nv.constant0._ZN7cutlass13device_kernelIN5flash11enable_sm90INS1_16FlashAttnBwdSm90INS1_25CollectiveMainloopBwdSm90ILi2ELi2ELi2EN4cute5tupleIJNS5_1CILi1EEES8_S8_EEENS6_IJNS7_ILi64EEENS7_ILi128EEENS7_ILi96EEEEEENS_6half_tEfNS_4arch4Sm90ELb0ELb0ELb1ELb1ELb0ELb1ELb0ELb0ELi2ELi1ELi2ELi1ELb1EEENS1_21CollectiveEpilogueBwdISD_SE_SG_Li256ELb1ELb0ELi1EEENS1_19SingleTileSchedulerILb1ELb0ELb0ELi128EEEEEEEEEvNT_6ParamsE --------------------------
	.section	.nv.constant0._ZN7cutlass13device_kernelIN5flash11enable_sm90INS1_16FlashAttnBwdSm90INS1_25CollectiveMainloopBwdSm90ILi2ELi2ELi2EN4cute5tupleIJNS5_1CILi1EEES8_S8_EEENS6_IJNS7_ILi64EEENS7_ILi128EEENS7_ILi96EEEEEENS_6half_tEfNS_4arch4Sm90ELb0ELb0ELb1ELb1ELb0ELb1ELb0ELb0ELi2ELi1ELi2ELi1ELb1EEENS1_21CollectiveEpilogueBwdISD_SE_SG_Li256ELb1ELb0ELi1EEENS1_19SingleTileSchedulerILb1ELb0ELb0ELi128EEEEEEEEEvNT_6ParamsE,"a",@progbits
	.sectionflags	@""
	.align	4
.nv.constant0._ZN7cutlass13device_kernelIN5flash11enable_sm90INS1_16FlashAttnBwdSm90INS1_25CollectiveMainloopBwdSm90ILi2ELi2ELi2EN4cute5tupleIJNS5_1CILi1EEES8_S8_EEENS6_IJNS7_ILi64EEENS7_ILi128EEENS7_ILi96EEEEEENS_6half_tEfNS_4arch4Sm90ELb0ELb0ELb1ELb1ELb0ELb1ELb0ELb0ELi2ELi1ELi2ELi1ELb1EEENS1_21CollectiveEpilogueBwdISD_SE_SG_Li256ELb1ELb0ELi1EEENS1_19SingleTileSchedulerILb1ELb0ELb0ELi128EEEEEEEEEvNT_6ParamsE:
	.zero		2560


//--------------------- .nv.constant0._ZN7cutlass13device_kernelIN5flash11enable_sm90INS1_16FlashAttnBwdSm90INS1_25CollectiveMainloopBwdSm90ILi2ELi2ELi2EN4cute5tupleIJNS5_1CILi1EEES8_S8_EEENS6_IJNS7_ILi64EEENS7_ILi128EEENS7_ILi96EEEEEENS_6half_tEfNS_4arch4Sm90ELb0ELb0ELb1ELb1ELb1ELb1ELb0ELb0ELi2ELi1ELi2ELi1ELb1EEENS1_21CollectiveEpilogueBwdISD_SE_SG_Li256ELb1ELb0ELi1EEENS1_19SingleTileSchedulerILb1ELb0ELb0ELi128EEEEEEEEEvNT_6ParamsE --------------------------
	.section	.nv.constant0._ZN7cutlass13device_kernelIN5flash11enable_sm90INS1_16FlashAttnBwdSm90INS1_25CollectiveMainloopBwdSm90ILi2ELi2ELi2EN4cute5tupleIJNS5_1CILi1EEES8_S8_EEENS6_IJNS7_ILi64EEENS7_ILi128EEENS7_ILi96EEEEEENS_6half_tEfNS_4arch4Sm90ELb0ELb0ELb1ELb1ELb1ELb1ELb0ELb0ELi2ELi1ELi2ELi1ELb1EEENS1_21CollectiveEpilogueBwdISD_SE_SG_Li256ELb1ELb0ELi1EEENS1_19SingleTileSchedulerILb1ELb0ELb0ELi128EEEEEEEEEvNT_6ParamsE,"a",@progbits
	.sectionflags	@""
	.align	4
.nv.constant0._ZN7cutlass13device_kernelIN5flash11enable_sm90INS1_16FlashAttnBwdSm90INS1_25CollectiveMainloopBwdSm90ILi2ELi2ELi2EN4cute5tupleIJNS5_1CILi1EEES8_S8_EEENS6_IJNS7_ILi64EEENS7_ILi128EEENS7_ILi96EEEEEENS_6half_tEfNS_4arch4Sm90ELb0ELb0ELb1ELb1ELb1ELb1ELb0ELb0ELi2ELi1ELi2ELi1ELb1EEENS1_21CollectiveEpilogueBwdISD_SE_SG_Li256ELb1ELb0ELi1EEENS1_19SingleTileSchedulerILb1ELb0ELb0ELi128EEEEEEEEEvNT_6ParamsE:
	.zero		2560


//--------------------- .nv.constant0._ZN7cutlass13device_kernelIN5flash11enable_sm90INS1_16FlashAttnBwdSm90INS1_25CollectiveMainloopBwdSm90ILi2ELi2ELi2EN4cute5tupleIJNS5_1CILi1EEES8_S8_EEENS6_IJNS7_ILi64EEENS7_ILi128EEENS7_ILi96EEEEEENS_6half_tEfNS_4arch4Sm90ELb0ELb0ELb1ELb1ELb0ELb1ELb0ELb0ELi2ELi1ELi2ELi1ELb1EEENS1_24CollectiveEpilogueBwdGQAISD_fSG_Li256ELb1ELb0EEENS1_19SingleTileSchedulerILb1ELb0ELb0ELi128EEEEEEEEEvNT_6ParamsE --------------------------
	.section	.nv.constant0._ZN7cutlass13device_kernelIN5flash11enable_sm90INS1_16FlashAttnBwdSm90INS1_25CollectiveMainloopBwdSm90ILi2ELi2ELi2EN4cute5tupleIJNS5_1CILi1EEES8_S8_EEENS6_IJNS7_ILi64EEENS7_ILi128EEENS7_ILi96EEEEEENS_6half_tEfNS_4arch4Sm90ELb0ELb0ELb1ELb1ELb0ELb1ELb0ELb0ELi2ELi1ELi2ELi1ELb1EEENS1_24CollectiveEpilogueBwdGQAISD_fSG_Li256ELb1ELb0EEENS1_19SingleTileSchedulerILb1ELb0ELb0ELi128EEEEEEEEEvNT_6ParamsE,"a",@progbits
	.sectionflags	@""
	.align	4
.nv.constant0._ZN7cutlass13device_kernelIN5flash11enable_sm90INS1_16FlashAttnBwdSm90INS1_25CollectiveMainloopBwdSm90ILi2ELi2ELi2EN4cute5tupleIJNS5_1CILi1EEES8_S8_EEENS6_IJNS7_ILi64EEENS7_ILi128EEENS7_ILi96EEEEEENS_6half_tEfNS_4arch4Sm90ELb0ELb0ELb1ELb1ELb0ELb1ELb0ELb0ELi2ELi1ELi2ELi1ELb1EEENS1_24CollectiveEpilogueBwdGQAISD_fSG_Li256ELb1ELb0EEENS1_19SingleTileSchedulerILb1ELb0ELb0ELi128EEEEEEEEEvNT_6ParamsE:
	.zero		2560


//--------------------- .nv.constant0._ZN7cutlass13device_kernelIN5flash11enable_sm90INS1_16FlashAttnBwdSm90INS1_25CollectiveMainloopBwdSm90ILi2ELi2ELi2EN4cute5tupleIJNS5_1CILi1EEES8_S8_EEENS6_IJNS7_ILi64EEENS7_ILi128EEENS7_ILi96EEEEEENS_6half_tEfNS_4arch4Sm90ELb0ELb0ELb1ELb1ELb1ELb1ELb0ELb0ELi2ELi1ELi2ELi1ELb1EEENS1_24CollectiveEpilogueBwdGQAISD_fSG_Li256ELb1ELb1EEENS1_19SingleTileSchedulerILb1ELb0ELb0ELi128EEEEEEEEEvNT_6ParamsE --------------------------
	.section	.nv.constant0._ZN7cutlass13device_kernelIN5flash11enable_sm90INS1_16FlashAttnBwdSm90INS1_25CollectiveMainloopBwdSm90ILi2ELi2ELi2EN4cute5tupleIJNS5_1CILi1EEES8_S8_EEENS6_IJNS7_ILi64EEENS7_ILi128EEENS7_ILi96EEEEEENS_6half_tEfNS_4arch4Sm90ELb0ELb0ELb1ELb1ELb1ELb1ELb0ELb0ELi2ELi1ELi2ELi1ELb1EEENS1_24CollectiveEpilogueBwdGQAISD_fSG_Li256ELb1ELb1EEENS1_19SingleTileSchedulerILb1ELb0ELb0ELi128EEEEEEEEEvNT_6ParamsE,"a",@progbits
	.sectionflags	@""
	.align	4
.nv.constant0._ZN7cutlass13device_kernelIN5flash11enable_sm90INS1_16FlashAttnBwdSm90INS1_25CollectiveMainloopBwdSm90ILi2ELi2ELi2EN4cute5tupleIJNS5_1CILi1EEES8_S8_EEENS6_IJNS7_ILi64EEENS7_ILi128EEENS7_ILi96EEEEEENS_6half_tEfNS_4arch4Sm90ELb0ELb0ELb1ELb1ELb1ELb1ELb0ELb0ELi2ELi1ELi2ELi1ELb1EEENS1_24CollectiveEpilogueBwdGQAISD_fSG_Li256ELb1ELb1EEENS1_19SingleTileSchedulerILb1ELb0ELb0ELi128EEEEEEEEEvNT_6ParamsE:
	.zero		2560


//--------------------- .nv.constant0._ZN7cutlass13device_kernelIN5flash11enable_sm90INS1_16FlashAttnBwdSm90INS1_25CollectiveMainloopBwdSm90ILi2ELi2ELi2EN4cute5tupleIJNS5_1CILi1EEES8_S8_EEENS6_IJNS7_ILi64EEENS7_ILi128EEENS7_ILi96EEEEEENS_6half_tEfNS_4arch4Sm90ELb0ELb1ELb1ELb0ELb0ELb1ELb0ELb0ELi2ELi1ELi2ELi1ELb1EEENS1_21CollectiveEpilogueBwdISD_SE_SG_Li256ELb0ELb0ELi1EEENS1_19SingleTileSchedulerILb0ELb0ELb0ELi128EEEEEEEEEvNT_6ParamsE --------------------------
	.section	.nv.constant0._ZN7cutlass13device_kernelIN5flash11enable_sm90INS1_16FlashAttnBwdSm90INS1_25CollectiveMainloopBwdSm90ILi2ELi2ELi2EN4cute5tupleIJNS5_1CILi1EEES8_S8_EEENS6_IJNS7_ILi64EEENS7_ILi128EEENS7_ILi96EEEEEENS_6half_tEfNS_4arch4Sm90ELb0ELb1ELb1ELb0ELb0ELb1ELb0ELb0ELi2ELi1ELi2ELi1ELb1EEENS1_21CollectiveEpilogueBwdISD_SE_SG_Li256ELb0ELb0ELi1EEENS1_19SingleTileSchedulerILb0ELb0ELb0ELi128EEEEEEEEEvNT_6ParamsE,"a",@progbits
	.sectionflags	@""
	.align	4
.nv.constant0._ZN7cutlass13device_kernelIN5flash11enable_sm90INS1_16FlashAttnBwdSm90INS1_25CollectiveMainloopBwdSm90ILi2ELi2ELi2EN4cute5tupleIJNS5_1CILi1EEES8_S8_EEENS6_IJNS7_ILi64EEENS7_ILi128EEENS7_ILi96EEEEEENS_6half_tEfNS_4arch4Sm90ELb0ELb1ELb1ELb0ELb0ELb1ELb0ELb0ELi2ELi1ELi2ELi1ELb1EEENS1_21CollectiveEpilogueBwdISD_SE_SG_Li256ELb0ELb0ELi1EEENS1_19SingleTileSchedulerILb0ELb0ELb0ELi128EEEEEEEEEvNT_6ParamsE:
	.zero		3200


//--------------------- .nv.constant0._ZN7cutlass13device_kernelIN5flash11enable_sm90INS1_16FlashAttnBwdSm90INS1_25CollectiveMainloopBwdSm90ILi2ELi2ELi2EN4cute5tupleIJNS5_1CILi1EEES8_S8_EEENS6_IJNS7_ILi64EEENS7_ILi128EEENS7_ILi96EEEEEENS_6half_tEfNS_4arch4Sm90ELb0ELb1ELb1ELb0ELb1ELb1ELb0ELb0ELi2ELi1ELi2ELi1ELb1EEENS1_21CollectiveEpilogueBwdISD_SE_SG_Li256ELb0ELb0ELi1EEENS1_19SingleTileSchedulerILb0ELb0ELb0ELi128EEEEEEEEEvNT_6ParamsE --------------------------
	.section	.nv.constant0._ZN7cutlass13device_kernelIN5flash11enable_sm90INS1_16FlashAttnBwdSm90INS1_25CollectiveMainloopBwdSm90ILi2ELi2ELi2EN4cute5tupleIJNS5_1CILi1EEES8_S8_EEENS6_IJNS7_ILi64EEENS7_ILi128EEENS7_ILi96EEEEEENS_6half_tEfNS_4arch4Sm90ELb0ELb1ELb1ELb0ELb1ELb1ELb0ELb0ELi2ELi1ELi2ELi1ELb1EEENS1_21CollectiveEpilogueBwdISD_SE_SG_Li256ELb0ELb0ELi1EEENS1_19SingleTileSchedulerILb0ELb0ELb0ELi128EEEEEEEEEvNT_6ParamsE,"a",@progbits
	.sectionflags	@""
	.align	4
.nv.constant0._ZN7cutlass13device_kernelIN5flash11enable_sm90INS1_16FlashAttnBwdSm90INS1_25CollectiveMainloopBwdSm90ILi2ELi2ELi2EN4cute5tupleIJNS5_1CILi1EEES8_S8_EEENS6_IJNS7_ILi64EEENS7_ILi128EEENS7_ILi96EEEEEENS_6half_tEfNS_4arch4Sm90ELb0ELb1ELb1ELb0ELb1ELb1ELb0ELb0ELi2ELi1ELi2ELi1ELb1EEENS1_21CollectiveEpilogueBwdISD_SE_SG_Li256ELb0ELb0ELi1EEENS1_19SingleTileSchedulerILb0ELb0ELb0ELi128EEEEEEEEEvNT_6ParamsE:
	.zero		3200


//--------------------- .nv.constant0._ZN7cutlass13device_kernelIN5flash11enable_sm90INS1_16FlashAttnBwdSm90INS1_25CollectiveMainloopBwdSm90ILi2ELi2ELi2EN4cute5tupleIJNS5_1CILi1EEES8_S8_EEENS6_IJNS7_ILi64EEENS7_ILi128EEENS7_ILi96EEEEEENS_6half_tEfNS_4arch4Sm90ELb0ELb1ELb1ELb0ELb0ELb1ELb0ELb0ELi2ELi1ELi2ELi1ELb1EEENS1_24CollectiveEpilogueBwdGQAISD_fSG_Li256ELb0ELb0EEENS1_19SingleTileSchedulerILb0ELb0ELb0ELi128EEEEEEEEEvNT_6ParamsE --------------------------
	.section	.nv.constant0._ZN7cutlass13device_kernelIN5flash11enable_sm90INS1_16FlashAttnBwdSm90INS1_25CollectiveMainloopBwdSm90ILi2ELi2ELi2EN4cute5tupleIJNS5_1CILi1EEES8_S8_EEENS6_IJNS7_ILi64EEENS7_ILi128EEENS7_ILi96EEEEEENS_6half_tEfNS_4arch4Sm90ELb0ELb1ELb1ELb0ELb0ELb1ELb0ELb0ELi2ELi1ELi2ELi1ELb1EEENS1_24CollectiveEpilogueBwdGQAISD_fSG_Li256ELb0ELb0EEENS1_19SingleTileSchedulerILb0ELb0ELb0ELi128EEEEEEEEEvNT_6ParamsE,"a",@progbits
	.sectionflags	@""
	.align	4
.nv.constant0._ZN7cutlass13device_kernelIN5flash11enable_sm90INS1_16FlashAttnBwdSm90INS1_25CollectiveMainloopBwdSm90ILi2ELi2ELi2EN4cute5tupleIJNS5_1CILi1EEES8_S8_EEENS6_IJNS7_ILi64EEENS7_ILi128EEENS7_ILi96EEEEEENS_6half_tEfNS_4arch4Sm90ELb0ELb1ELb1ELb0ELb0ELb1ELb0ELb0ELi2ELi1ELi2ELi1ELb1EEENS1_24CollectiveEpilogueBwdGQAISD_fSG_Li256ELb0ELb0EEENS1_19SingleTileSchedulerILb0ELb0ELb0ELi128EEEEEEEEEvNT_6ParamsE:
	.zero		2560


//--------------------- .nv.constant0._ZN7cutlass13device_kernelIN5flash11enable_sm90INS1_16FlashAttnBwdSm90INS1_25CollectiveMainloopBwdSm90ILi2ELi2ELi2EN4cute5tupleIJNS5_1CILi1EEES8_S8_EEENS6_IJNS7_ILi64EEENS7_ILi128EEENS7_ILi96EEEEEENS_6half_tEfNS_4arch4Sm90ELb0ELb1ELb1ELb0ELb1ELb1ELb0ELb0ELi2ELi1ELi2ELi1ELb1EEENS1_24CollectiveEpilogueBwdGQAISD_fSG_Li256ELb0ELb1EEENS1_19SingleTileSchedulerILb0ELb0ELb0ELi128EEEEEEEEEvNT_6ParamsE --------------------------
	.section	.nv.constant0._ZN7cutlass13device_kernelIN5flash11enable_sm90INS1_16FlashAttnBwdSm90INS1_25CollectiveMainloopBwdSm90ILi2ELi2ELi2EN4cute5tupleIJNS5_1CILi1EEES8_S8_EEENS6_IJNS7_ILi64EEENS7_ILi128EEENS7_ILi96EEEEEENS_6half_tEfNS_4arch4Sm90ELb0ELb1ELb1ELb0ELb1ELb1ELb0ELb0ELi2ELi1ELi2ELi1ELb1EEENS1_24CollectiveEpilogueBwdGQAISD_fSG_Li256ELb0ELb1EEENS1_19SingleTileSchedulerILb0ELb0ELb0ELi128EEEEEEEEEvNT_6ParamsE,"a",@progbits
	.sectionflags	@""
	.align	4
.nv.constant0._ZN7cutlass13device_kernelIN5flash11enable_sm90INS1_16FlashAttnBwdSm90INS1_25CollectiveMainloopBwdSm90ILi2ELi2ELi2EN4cute5tupleIJNS5_1CILi1EEES8_S8_EEENS6_IJNS7_ILi64EEENS7_ILi128EEENS7_ILi96EEEEEENS_6half_tEfNS_4arch4Sm90ELb0ELb1ELb1ELb0ELb1ELb1ELb0ELb0ELi2ELi1ELi2ELi1ELb1EEENS1_24CollectiveEpilogueBwdGQAISD_fSG_Li256ELb0ELb1EEENS1_19SingleTileSchedulerILb0ELb0ELb0ELi128EEEEEEEEEvNT_6ParamsE:
	.zero		2560


//--------------------- .nv.constant0._ZN7cutlass13device_kernelIN5flash11enable_sm90INS1_16FlashAttnBwdSm90INS1_25CollectiveMainloopBwdSm90ILi2ELi2ELi2EN4cute5tupleIJNS5_1CILi1EEES8_S8_EEENS6_IJNS7_ILi64EEENS7_ILi128EEENS7_ILi96EEEEEENS_6half_tEfNS_4arch4Sm90ELb0ELb1ELb1ELb1ELb0ELb1ELb0ELb0ELi2ELi1ELi2ELi1ELb1EEENS1_21CollectiveEpilogueBwdISD_SE_SG_Li256ELb1ELb0ELi1EEENS1_19SingleTileSchedulerILb1ELb0ELb0ELi128EEEEEEEEEvNT_6ParamsE --------------------------
	.section	.nv.constant0._ZN7cutlass13device_kernelIN5flash11enable_sm90INS1_16FlashAttnBwdSm90INS1_25CollectiveMainloopBwdSm90ILi2ELi2ELi2EN4cute5tupleIJNS5_1CILi1EEES8_S8_EEENS6_IJNS7_ILi64EEENS7_ILi128EEENS7_ILi96EEEEEENS_6half_tEfNS_4arch4Sm90ELb0ELb1ELb1ELb1ELb0ELb1ELb0ELb0ELi2ELi1ELi2ELi1ELb1EEENS1_21CollectiveEpilogueBwdISD_SE_SG_Li256ELb1ELb0ELi1EEENS1_19SingleTileSchedulerILb1ELb0ELb0ELi128EEEEEEEEEvNT_6ParamsE,"a",@progbits
	.sectionflags	@""
	.align	4
.nv.constant0._ZN7cutlass13device_kernelIN5flash11enable_sm90INS1_16FlashAttnBwdSm90INS1_25CollectiveMainloopBwdSm90ILi2ELi2ELi2EN4cute5tupleIJNS5_1CILi1EEES8_S8_EEENS6_IJNS7_ILi64EEENS7_ILi128EEENS7_ILi96EEEEEENS_6half_tEfNS_4arch4Sm90ELb0ELb1ELb1ELb1ELb0ELb1ELb0ELb0ELi2ELi1ELi2ELi1ELb1EEENS1_21CollectiveEpilogueBwdISD_SE_SG_Li256ELb1ELb0ELi1EEENS1_19SingleTileSchedulerILb1ELb0ELb0ELi128EEEEEEEEEvNT_6ParamsE:
	.zero		2560


//--------------------- .nv.constant0._ZN7cutlass13device_kernelIN5flash11enable_sm90INS1_16FlashAttnBwdSm90INS1_25CollectiveMainloopBwdSm90ILi2ELi2ELi2EN4cute5tupleIJNS5_1CILi1EEES8_S8_EEENS6_IJNS7_ILi64EEENS7_ILi128EEENS7_ILi96EEEEEENS_6half_tEfNS_4arch4Sm90ELb0ELb1ELb1ELb1ELb1ELb1ELb0ELb0ELi2ELi1ELi2ELi1ELb1EEENS1_21CollectiveEpilogueBwdISD_SE_SG_Li256ELb1ELb0ELi1EEENS1_19SingleTileSchedulerILb1ELb0ELb0ELi128EEEEEEEEEvNT_6ParamsE --------------------------
	.section	.nv.constant0._ZN7cutlass13device_kernelIN5flash11enable_sm90INS1_16FlashAttnBwdSm90INS1_25CollectiveMainloopBwdSm90ILi2ELi2ELi2EN4cute5tupleIJNS5_1CILi1EEES8_S8_EEENS6_IJNS7_ILi64EEENS7_ILi128EEENS7_ILi96EEEEEENS_6half_tEfNS_4arch4Sm90ELb0ELb1ELb1ELb1ELb1ELb1ELb0ELb0ELi2ELi1ELi2ELi1ELb1EEENS1_21CollectiveEpilogueBwdISD_SE_SG_Li256ELb1ELb0ELi1EEENS1_19SingleTileSchedulerILb1ELb0ELb0ELi128EEEEEEEEEvNT_6ParamsE,"a",@progbits
	.sectionflags	@""
	.align	4
.nv.constant0._ZN7cutlass13device_kernelIN5flash11enable_sm90INS1_16FlashAttnBwdSm90INS1_25CollectiveMainloopBwdSm90ILi2ELi2ELi2EN4cute5tupleIJNS5_1CILi1EEES8_S8_EEENS6_IJNS7_ILi64EEENS7_ILi128EEENS7_ILi96EEEEEENS_6half_tEfNS_4arch4Sm90ELb0ELb1ELb1ELb1ELb1ELb1ELb0ELb0ELi2ELi1ELi2ELi1ELb1EEENS1_21CollectiveEpilogueBwdISD_SE_SG_Li256ELb1ELb0ELi1EEENS1_19SingleTileSchedulerILb1ELb0ELb0ELi128EEEEEEEEEvNT_6ParamsE:
	.zero		2560


//--------------------- .nv.constant0._ZN7cutlass13device_kernelIN5flash11enable_sm90INS1_16FlashAttnBwdSm90INS1_25CollectiveMainloopBwdSm90ILi2ELi2ELi2EN4cute5tupleIJNS5_1CILi1EEES8_S8_EEENS6_IJNS7_ILi64EEENS7_ILi128EEENS7_ILi96EEEEEENS_6half_tEfNS_4arch4Sm90ELb0ELb1ELb1ELb1ELb0ELb1ELb0ELb0ELi2ELi1ELi2ELi1ELb1EEENS1_24CollectiveEpilogueBwdGQAISD_fSG_Li256ELb1ELb0EEENS1_19SingleTileSchedulerILb1ELb0ELb0ELi128EEEEEEEEEvNT_6ParamsE --------------------------
	.section	.nv.constant0._ZN7cutlass13device_kernelIN5flash11enable_sm90INS1_16FlashAttnBwdSm90INS1_25CollectiveMainloopBwdSm90ILi2ELi2ELi2EN4cute5tupleIJNS5_1CILi1EEES8_S8_EEENS6_IJNS7_ILi64EEENS7_ILi128EEENS7_ILi96EEEEEENS_6half_tEfNS_4arch4Sm90ELb0ELb1ELb1ELb1ELb0ELb1ELb0ELb0ELi2ELi1ELi2ELi1ELb1EEENS1_24CollectiveEpilogueBwdGQAISD_fSG_Li256ELb1ELb0EEENS1_19SingleTileSchedulerILb1ELb0ELb0ELi128EEEEEEEEEvNT_6ParamsE,"a",@progbits
	.sectionflags	@""
	.align	4
.nv.constant0._ZN7cutlass13device_kernelIN5flash11enable_sm90INS1_16FlashAttnBwdSm90INS1_25CollectiveMainloopBwdSm90ILi2ELi2ELi2EN4cute5tupleIJNS5_1CILi1EEES8_S8_EEENS6_IJNS7_ILi64EEENS7_ILi128EEENS7_ILi96EEEEEENS_6half_tEfNS_4arch4Sm90ELb0ELb1ELb1ELb1ELb0ELb1ELb0ELb0ELi2ELi1ELi2ELi1ELb1EEENS1_24CollectiveEpilogueBwdGQAISD_fSG_Li256ELb1ELb0EEENS1_19SingleTileSchedulerILb1ELb0ELb0ELi128EEEEEEEEEvNT_6ParamsE:
	.zero		2560


//--------------------- .nv.constant0._ZN7cutlass13device_kernelIN5flash11enable_sm90INS1_16FlashAttnBwdSm90INS1_25CollectiveMainloopBwdSm90ILi2ELi2ELi2EN4cute5tupleIJNS5_1CILi1EEES8_S8_EEENS6_IJNS7_ILi64EEENS7_ILi128EEENS7_ILi96EEEEEENS_6half_tEfNS_4arch4Sm90ELb0ELb1ELb1ELb1ELb1ELb1ELb0ELb0ELi2ELi1ELi2ELi1ELb1EEENS1_24CollectiveEpilogueBwdGQAISD_fSG_Li256ELb1ELb1EEENS1_19SingleTileSchedulerILb1ELb0ELb0ELi128EEEEEEEEEvNT_6ParamsE --------------------------
	.section	.nv.constant0._ZN7cutlass13device_kernelIN5flash11enable_sm90INS1_16FlashAttnBwdSm90INS1_25CollectiveMainloopBwdSm90ILi2ELi2ELi2EN4cute5tupleIJNS5_1CILi1EEES8_S8_EEENS6_IJNS7_ILi64EEENS7_ILi128EEENS7_ILi96EEEEEENS_6half_tEfNS_4arch4Sm90ELb0ELb1ELb1ELb1ELb1ELb1ELb0ELb0ELi2ELi1ELi2ELi1ELb1EEENS1_24CollectiveEpilogueBwdGQAISD_fSG_Li256ELb1ELb1EEENS1_19SingleTileSchedulerILb1ELb0ELb0ELi128EEEEEEEEEvNT_6ParamsE,"a",@progbits
	.sectionflags	@""
	.align	4
.nv.constant0._ZN7cutlass13device_kernelIN5flash11enable_sm90INS1_16FlashAttnBwdSm90INS1_25CollectiveMainloopBwdSm90ILi2ELi2ELi2EN4cute5tupleIJNS5_1CILi1EEES8_S8_EEENS6_IJNS7_ILi64EEENS7_ILi128EEENS7_ILi96EEEEEENS_6half_tEfNS_4arch4Sm90ELb0ELb1ELb1ELb1ELb1ELb1ELb0ELb0ELi2ELi1ELi2ELi1ELb1EEENS1_24CollectiveEpilogueBwdGQAISD_fSG_Li256ELb1ELb1EEENS1_19SingleTileSchedulerILb1ELb0ELb0ELi128EEEEEEEEEvNT_6ParamsE:
	.zero		2560


//--------------------- .nv.constant0._ZN7cutlass13device_kernelIN5flash11enable_sm90INS1_16FlashAttnBwdSm90INS1_25CollectiveMainloopBwdSm90ILi2ELi2ELi2EN4cute5tupleIJNS5_1CILi1EEES8_S8_EEENS6_IJNS7_ILi64EEENS7_ILi128EEENS7_ILi96EEEEEENS_6half_tEfNS_4arch4Sm90ELb1ELb0ELb1ELb0ELb0ELb1ELb0ELb0ELi2ELi1ELi2ELi1ELb1EEENS1_21CollectiveEpilogueBwdISD_SE_SG_Li256ELb0ELb0ELi1EEENS1_25SingleTileBwdLPTSchedulerILb0ELi128ELb0EEEEEEEEEvNT_6ParamsE --------------------------
	.section	.nv.constant0._ZN7cutlass13device_kernelIN5flash11enable_sm90INS1_16FlashAttnBwdSm90INS1_25CollectiveMainloopBwdSm90ILi2ELi2ELi2EN4cute5tupleIJNS5_1CILi1EEES8_S8_EEENS6_IJNS7_ILi64EEENS7_ILi128EEENS7_ILi96EEEEEENS_6half_tEfNS_4arch4Sm90ELb1ELb0ELb1ELb0ELb0ELb1ELb0ELb0ELi2ELi1ELi2ELi1ELb1EEENS1_21CollectiveEpilogueBwdISD_SE_SG_Li256ELb0ELb0ELi1EEENS1_25SingleTileBwdLPTSchedulerILb0ELi128ELb0EEEEEEEEEvNT_6ParamsE,"a",@progbits
	.sectionflags	@""
	.align	4
.nv.constant0._ZN7cutlass13device_kernelIN5flash11enable_sm90INS1_16FlashAttnBwdSm90INS1_25CollectiveMainloopBwdSm90ILi2ELi2ELi2EN4cute5tupleIJNS5_1CILi1EEES8_S8_EEENS6_IJNS7_ILi64EEENS7_ILi128EEENS7_ILi96EEEEEENS_6half_tEfNS_4arch4Sm90ELb1ELb0ELb1ELb0ELb0ELb1ELb0ELb0ELi2ELi1ELi2ELi1ELb1EEENS1_21CollectiveEpilogueBwdISD_SE_SG_Li256ELb0ELb0ELi1EEENS1_25SingleTileBwdLPTSchedulerILb0ELi128ELb0EEEEEEEEEvNT_6ParamsE:
	.zero		3200


//--------------------- .nv.constant0._ZN7cutlass13device_kernelIN5flash11enable_sm90INS1_16FlashAttnBwdSm90INS1_25CollectiveMainloopBwdSm90ILi2ELi2ELi2EN4cute5tupleIJNS5_1CILi1EEES8_S8_EEENS6_IJNS7_ILi64EEENS7_ILi128EEENS7_ILi96EEEEEENS_6half_tEfNS_4arch4Sm90ELb1ELb0ELb1ELb0ELb1ELb1ELb0ELb0ELi2ELi1ELi2ELi1ELb1EEENS1_21CollectiveEpilogueBwdISD_SE_SG_Li256ELb0ELb0ELi1EEENS1_25SingleTileBwdLPTSchedulerILb0ELi128ELb1EEEEEEEEEvNT_6ParamsE --------------------------
	.section	.nv.constant0._ZN7cutlass13device_kernelIN5flash11enable_sm90INS1_16FlashAttnBwdSm90INS1_25CollectiveMainloopBwdSm90ILi2ELi2ELi2EN4cute5tupleIJNS5_1CILi1EEES8_S8_EEENS6_IJNS7_ILi64EEENS7_ILi128EEENS7_ILi96EEEEEENS_6half_tEfNS_4arch4Sm90ELb1ELb0ELb1ELb0ELb1ELb1ELb0ELb0ELi2ELi1ELi2ELi1ELb1EEENS1_21CollectiveEpilogueBwdISD_SE_SG_Li256ELb0ELb0ELi1EEENS1_25SingleTileBwdLPTSchedulerILb0ELi128ELb1EEEEEEEEEvNT_6ParamsE,"a",@progbits
	.sectionflags	@""
	.align	4
.nv.constant0._ZN7cutlass13device_kernelIN5flash11enable_sm90INS1_16FlashAttnBwdSm90INS1_25CollectiveMainloopBwdSm90ILi2ELi2ELi2EN4cute5tupleIJNS5_1CILi1EEES8_S8_EEENS6_IJNS7_ILi64EEENS7_ILi128EEENS7_ILi96EEEEEENS_6half_tEfNS_4arch4Sm90ELb1ELb0ELb1ELb0ELb1ELb1ELb0ELb0ELi2ELi1ELi2ELi1ELb1EEENS1_21CollectiveEpilogueBwdISD_SE_SG_Li256ELb0ELb0ELi1EEENS1_25SingleTileBwdLPTSchedulerILb0ELi128ELb1EEEEEEEEEvNT_6ParamsE:
	.zero		3200


//--------------------- .nv.constant0._ZN7cutlass13device_kernelIN5flash11enable_sm90INS1_16FlashAttnBwdSm90INS1_25CollectiveMainloopBwdSm90ILi2ELi2ELi2EN4cute5tupleIJNS5_1CILi1EEES8_S8_EEENS6_IJNS7_ILi64EEENS7_ILi128EEENS7_ILi96EEEEEENS_6half_tEfNS_4arch4Sm90ELb1ELb0ELb1ELb0ELb0ELb1ELb0ELb0ELi2ELi1ELi2ELi1ELb1EEENS1_24CollectiveEpilogueBwdGQAISD_fSG_Li256ELb0ELb0EEENS1_25SingleTileBwdLPTSchedulerILb0ELi128ELb0EEEEEEEEEvNT_6ParamsE --------------------------
	.section	.nv.constant0._ZN7cutlass13device_kernelIN5flash11enable_sm90INS1_16FlashAttnBwdSm90INS1_25CollectiveMainloopBwdSm90ILi2ELi2ELi2EN4cute5tupleIJNS5_1CILi1EEES8_S8_EEENS6_IJNS7_ILi64EEENS7_ILi128EEENS7_ILi96EEEEEENS_6half_tEfNS_4arch4Sm90ELb1ELb0ELb1ELb0ELb0ELb1ELb0ELb0ELi2ELi1ELi2ELi1ELb1EEENS1_24CollectiveEpilogueBwdGQAISD_fSG_Li256ELb0ELb0EEENS1_25SingleTileBwdLPTSchedulerILb0ELi128ELb0EEEEEEEEEvNT_6ParamsE,"a",@progbits
	.sectionflags	@""
	.align	4
.nv.constant0._ZN7cutlass13device_kernelIN5flash11enable_sm90INS1_16FlashAttnBwdSm90INS1_25CollectiveMainloopBwdSm90ILi2ELi2ELi2EN4cute5tupleIJNS5_1CILi1EEES8_S8_EEENS6_IJNS7_ILi64EEENS7_ILi128EEENS7_ILi96EEEEEENS_6half_tEfNS_4arch4Sm90ELb1ELb0ELb1ELb0ELb0ELb1ELb0ELb0ELi2ELi1ELi2ELi1ELb1EEENS1_24CollectiveEpilogueBwdGQAISD_fSG_Li256ELb0ELb0EEENS1_25SingleTileBwdLPTSchedulerILb0ELi128ELb0EEEEEEEEEvNT_6ParamsE:
	.zero		2688


//--------------------- .nv.constant0._ZN7cutlass13device_kernelIN5flash11enable_sm90INS1_16FlashAttnBwdSm90INS1_25CollectiveMainloopBwdSm90ILi2ELi2ELi2EN4cute5tupleIJNS5_1CILi1EEES8_S8_EEENS6_IJNS7_ILi64EEENS7_ILi128EEENS7_ILi96EEEEEENS_6half_tEfNS_4arch4Sm90ELb1ELb0ELb1ELb0ELb1ELb1ELb0ELb0ELi2ELi1ELi2ELi1ELb1EEENS1_24CollectiveEpilogueBwdGQAISD_fSG_Li256ELb0ELb1EEENS1_25SingleTileBwdLPTSchedulerILb0ELi128ELb1EEEEEEEEEvNT_6ParamsE --------------------------
	.section	.nv.constant0._ZN7cutlass13device_kernelIN5flash11enable_sm90INS1_16FlashAttnBwdSm90INS1_25CollectiveMainloopBwdSm90ILi2ELi2ELi2EN4cute5tupleIJNS5_1CILi1EEES8_S8_EEENS6_IJNS7_ILi64EEENS7_ILi128EEENS7_ILi96EEEEEENS_6half_tEfNS_4arch4Sm90ELb1ELb0ELb1ELb0ELb1ELb1ELb0ELb0ELi2ELi1ELi2ELi1ELb1EEENS1_24CollectiveEpilogueBwdGQAISD_fSG_Li256ELb0ELb1EEENS1_25SingleTileBwdLPTSchedulerILb0ELi128ELb1EEEEEEEEEvNT_6ParamsE,"a",@progbits
	.sectionflags	@""
	.align	4
.nv.constant0._ZN7cutlass13device_kernelIN5flash11enable_sm90INS1_16FlashAttnBwdSm90INS1_25CollectiveMainloopBwdSm90ILi2ELi2ELi2EN4cute5tupleIJNS5_1CILi1EEES8_S8_EEENS6_IJNS7_ILi64EEENS7_ILi128EEENS7_ILi96EEEEEENS_6half_tEfNS_4arch4Sm90ELb1ELb0ELb1ELb0ELb1ELb1ELb0ELb0ELi2ELi1ELi2ELi1ELb1EEENS1_24CollectiveEpilogueBwdGQAISD_fSG_Li256ELb0ELb1EEENS1_25SingleTileBwdLPTSchedulerILb0ELi128ELb1EEEEEEEEEvNT_6ParamsE:
	.zero		2688


//--------------------- .nv.constant0._ZN7cutlass13device_kernelIN5flash11enable_sm90INS1_16FlashAttnBwdSm90INS1_25CollectiveMainloopBwdSm90ILi2ELi2ELi2EN4cute5tupleIJNS5_1CILi1EEES8_S8_EEENS6_IJNS7_ILi64EEENS7_ILi128EEENS7_ILi96EEEEEENS_6half_tEfNS_4arch4Sm90ELb1ELb0ELb1ELb1ELb0ELb1ELb0ELb0ELi2ELi1ELi2ELi1ELb1EEENS1_21CollectiveEpilogueBwdISD_SE_SG_Li256ELb1ELb0ELi1EEENS1_25SingleTileBwdLPTSchedulerILb1ELi128ELb0EEEEEEEEEvNT_6ParamsE --------------------------
	.section	.nv.constant0._ZN7cutlass13device_kernelIN5flash11enable_sm90INS1_16FlashAttnBwdSm90INS1_25CollectiveMainloopBwdSm90ILi2ELi2ELi2EN4cute5tupleIJNS5_1CILi1EEES8_S8_EEENS6_IJNS7_ILi64EEENS7_ILi128EEENS7_ILi96EEEEEENS_6half_tEfNS_4arch4Sm90ELb1ELb0ELb1ELb1ELb0ELb1ELb0ELb0ELi2ELi1ELi2ELi1ELb1EEENS1_21CollectiveEpilogueBwdISD_SE_SG_Li256ELb1ELb0ELi1EEENS1_25SingleTileBwdLPTSchedulerILb1ELi128ELb0EEEEEEEEEvNT_6ParamsE,"a",@progbits
	.sectionflags	@""
	.align	4
.nv.constant0._ZN7cutlass13device_kernelIN5flash11enable_sm90INS1_16FlashAttnBwdSm90INS1_25CollectiveMainloopBwdSm90ILi2ELi2ELi2EN4cute5tupleIJNS5_1CILi1EEES8_S8_EEENS6_IJNS7_ILi64EEENS7_ILi128EEENS7_ILi96EEEEEENS_6half_tEfNS_4arch4Sm90ELb1ELb0ELb1ELb1ELb0ELb1ELb0ELb0ELi2ELi1ELi2ELi1ELb1EEENS1_21CollectiveEpilogueBwdISD_SE_SG_Li256ELb1ELb0ELi1EEENS1_25SingleTileBwdLPTSchedulerILb1ELi128ELb0EEEEEEEEEvNT_6ParamsE:
	.zero		2560


//--------------------- .nv.constant0._ZN7cutlass13device_kernelIN5flash11enable_sm90INS1_16FlashAttnBwdSm90INS1_25CollectiveMainloopBwdSm90ILi2ELi2ELi2EN4cute5tupleIJNS5_1CILi1EEES8_S8_EEENS6_IJNS7_ILi64EEENS7_ILi128EEENS7_ILi96EEEEEENS_6half_tEfNS_4arch4Sm90ELb1ELb0ELb1ELb1ELb1ELb1ELb0ELb0ELi2ELi1ELi2ELi1ELb1EEENS1_21CollectiveEpilogueBwdISD_SE_SG_Li256ELb1ELb0ELi1EEENS1_25SingleTileBwdLPTSchedulerILb1ELi128ELb1EEEEEEEEEvNT_6ParamsE --------------------------
	.section	.nv.constant0._ZN7cutlass13device_kernelIN5flash11enable_sm90INS1_16FlashAttnBwdSm90INS1_25CollectiveMainloopBwdSm90ILi2ELi2ELi2EN4cute5tupleIJNS5_1CILi1EEES8_S8_EEENS6_IJNS7_ILi64EEENS7_ILi128EEENS7_ILi96EEEEEENS_6half_tEfNS_4arch4Sm90ELb1ELb0ELb1ELb1ELb1ELb1ELb0ELb0ELi2ELi1ELi2ELi1ELb1EEENS1_21CollectiveEpilogueBwdISD_SE_SG_Li256ELb1ELb0ELi1EEENS1_25SingleTileBwdLPTSchedulerILb1ELi128ELb1EEEEEEEEEvNT_6ParamsE,"a",@progbits
	.sectionflags	@""
	.align	4
.nv.constant0._ZN7cutlass13device_kernelIN5flash11enable_sm90INS1_16FlashAttnBwdSm90INS1_25CollectiveMainloopBwdSm90ILi2ELi2ELi2EN4cute5tupleIJNS5_1CILi1EEES8_S8_EEENS6_IJNS7_ILi64EEENS7_ILi128EEENS7_ILi96EEEEEENS_6half_tEfNS_4arch4Sm90ELb1ELb0ELb1ELb1ELb1ELb1ELb0ELb0ELi2ELi1ELi2ELi1ELb1EEENS1_21CollectiveEpilogueBwdISD_SE_SG_Li256ELb1ELb0ELi1EEENS1_25SingleTileBwdLPTSchedulerILb1ELi128ELb1EEEEEEEEEvNT_6ParamsE:
	.zero		2560


//--------------------- .nv.constant0._ZN7cutlass13device_kernelIN5flash11enable_sm90INS1_16FlashAttnBwdSm90INS1_25CollectiveMainloopBwdSm90ILi2ELi2ELi2EN4cute5tupleIJNS5_1CILi1EEES8_S8_EEENS6_IJNS7_ILi64EEENS7_ILi128EEENS7_ILi96EEEEEENS_6half_tEfNS_4arch4Sm90ELb1ELb0ELb1ELb1ELb0ELb1ELb0ELb0ELi2ELi1ELi2ELi1ELb1EEENS1_24CollectiveEpilogueBwdGQAISD_fSG_Li256ELb1ELb0EEENS1_25SingleTileBwdLPTSchedulerILb1ELi128ELb0EEEEEEEEEvNT_6ParamsE --------------------------
	.section	.nv.constant0._ZN7cutlass13device_kernelIN5flash11enable_sm90INS1_16FlashAttnBwdSm90INS1_25CollectiveMainloopBwdSm90ILi2ELi2ELi2EN4cute5tupleIJNS5_1CILi1EEES8_S8_EEENS6_IJNS7_ILi64EEENS7_ILi128EEENS7_ILi96EEEEEENS_6half_tEfNS_4arch4Sm90ELb1ELb0ELb1ELb1ELb0ELb1ELb0ELb0ELi2ELi1ELi2ELi1ELb1EEENS1_24CollectiveEpilogueBwdGQAISD_fSG_Li256ELb1ELb0EEENS1_25SingleTileBwdLPTSchedulerILb1ELi128ELb0EEEEEEEEEvNT_6ParamsE,"a",@progbits
	.sectionflags	@""
	.align	4
.nv.constant0._ZN7cutlass13device_kernelIN5flash11enable_sm90INS1_16FlashAttnBwdSm90INS1_25CollectiveMainloopBwdSm90ILi2ELi2ELi2EN4cute5tupleIJNS5_1CILi1EEES8_S8_EEENS6_IJNS7_ILi64EEENS7_ILi128EEENS7_ILi96EEEEEENS_6half_tEfNS_4arch4Sm90ELb1ELb0ELb1ELb1ELb0ELb1ELb0ELb0ELi2ELi1ELi2ELi1ELb1EEENS1_24CollectiveEpilogueBwdGQAISD_fSG_Li256ELb1ELb0EEENS1_25SingleTileBwdLPTSchedulerILb1ELi128ELb0EEEEEEEEEvNT_6ParamsE:
	.zero		2688


//--------------------- .nv.constant0._ZN7cutlass13device_kernelIN5flash11enable_sm90INS1_16FlashAttnBwdSm90INS1_25CollectiveMainloopBwdSm90ILi2ELi2ELi2EN4cute5tupleIJNS5_1CILi1EEES8_S8_EEENS6_IJNS7_ILi64EEENS7_ILi128EEENS7_ILi96EEEEEENS_6half_tEfNS_4arch4Sm90ELb1ELb0ELb1ELb1ELb1ELb1ELb0ELb0ELi2ELi1ELi2ELi1ELb1EEENS1_24CollectiveEpilogueBwdGQAISD_fSG_Li256ELb1ELb1EEENS1_25SingleTileBwdLPTSchedulerILb1ELi128ELb1EEEEEEEEEvNT_6ParamsE --------------------------
	.section	.nv.constant0._ZN7cutlass13device_kernelIN5flash11enable_sm90INS1_16FlashAttnBwdSm90INS1_25CollectiveMainloopBwdSm90ILi2ELi2ELi2EN4cute5tupleIJNS5_1CILi1EEES8_S8_EEENS6_IJNS7_ILi64EEENS7_ILi128EEENS7_ILi96EEEEEENS_6half_tEfNS_4arch4Sm90ELb1ELb0ELb1ELb1ELb1ELb1ELb0ELb0ELi2ELi1ELi2ELi1ELb1EEENS1_24CollectiveEpilogueBwdGQAISD_fSG_Li256ELb1ELb1EEENS1_25SingleTileBwdLPTSchedulerILb1ELi128ELb1EEEEEEEEEvNT_6ParamsE,"a",@progbits
	.sectionflags	@""
	.align	4
.nv.constant0._ZN7cutlass13device_kernelIN5flash11enable_sm90INS1_16FlashAttnBwdSm90INS1_25CollectiveMainloopBwdSm90ILi2ELi2ELi2EN4cute5tupleIJNS5_1CILi1EEES8_S8_EEENS6_IJNS7_ILi64EEENS7_ILi128EEENS7_ILi96EEEEEENS_6half_tEfNS_4arch4Sm90ELb1ELb0ELb1ELb1ELb1ELb1ELb0ELb0ELi2ELi1ELi2ELi1ELb1EEENS1_24CollectiveEpilogueBwdGQAISD_fSG_Li256ELb1ELb1EEENS1_25SingleTileBwdLPTSchedulerILb1ELi128ELb1EEEEEEEEEvNT_6ParamsE:
	.zero		2688


//--------------------- .nv.constant0._ZN7cutlass13device_kernelIN5flash11enable_sm90INS1_16FlashAttnBwdSm90INS1_25CollectiveMainloopBwdSm90ILi2ELi2ELi2EN4cute5tupleIJNS5_1CILi1EEES8_S8_EEENS6_IJNS7_ILi64EEENS7_ILi128EEENS7_ILi96EEEEEENS_6half_tEfNS_4arch4Sm90ELb0ELb0ELb0ELb0ELb0ELb1ELb0ELb0ELi2ELi1ELi2ELi1ELb1EEENS1_21CollectiveEpilogueBwdISD_SE_SG_Li256ELb0ELb0ELi1EEENS1_19SingleTileSchedulerILb0ELb0ELb0ELi128EEEEEEEEEvNT_6ParamsE --------------------------
	.section	.nv.constant0._ZN7cutlass13device_kernelIN5flash11enable_sm90INS1_16FlashAttnBwdSm90INS1_25CollectiveMainloopBwdSm90ILi2ELi2ELi2EN4cute5tupleIJNS5_1CILi1EEES8_S8_EEENS6_IJNS7_ILi64EEENS7_ILi128EEENS7_ILi96EEEEEENS_6half_tEfNS_4arch4Sm90ELb0ELb0ELb0ELb0ELb0ELb1ELb0ELb0ELi2ELi1ELi2ELi1ELb1EEENS1_21CollectiveEpilogueBwdISD_SE_SG_Li256ELb0ELb0ELi1EEENS1_19SingleTileSchedulerILb0ELb0ELb0ELi128EEEEEEEEEvNT_6ParamsE,"a",@progbits
	.sectionflags	@""
	.align	4
.nv.constant0._ZN7cutlass13device_kernelIN5flash11enable_sm90INS1_16FlashAttnBwdSm90INS1_25CollectiveMainloopBwdSm90ILi2ELi2ELi2EN4cute5tupleIJNS5_1CILi1EEES8_S8_EEENS6_IJNS7_ILi64EEENS7_ILi128EEENS7_ILi96EEEEEENS_6half_tEfNS_4arch4Sm90ELb0ELb0ELb0ELb0ELb0ELb1ELb0ELb0ELi2ELi1ELi2ELi1ELb1EEENS1_21CollectiveEpilogueBwdISD_SE_SG_Li256ELb0ELb0ELi1EEENS1_19SingleTileSchedulerILb0ELb0ELb0ELi128EEEEEEEEEvNT_6ParamsE:
	.zero		3200


//--------------------- .nv.constant0._ZN7cutlass13device_kernelIN5flash11enable_sm90INS1_16FlashAttnBwdSm90INS1_25CollectiveMainloopBwdSm90ILi2ELi2ELi2EN4cute5tupleIJNS5_1CILi1EEES8_S8_EEENS6_IJNS7_ILi64EEENS7_ILi128EEENS7_ILi96EEEEEENS_6half_tEfNS_4arch4Sm90ELb0ELb0ELb0ELb0ELb1ELb1ELb0ELb0ELi2ELi1ELi2ELi1ELb1EEENS1_21CollectiveEpilogueBwdISD_SE_SG_Li256ELb0ELb0ELi1EEENS1_19SingleTileSchedulerILb0ELb0ELb0ELi128EEEEEEEEEvNT_6ParamsE --------------------------
	.section	.nv.constant0._ZN7cutlass13device_kernelIN5flash11enable_sm90INS1_16FlashAttnBwdSm90INS1_25CollectiveMainloopBwdSm90ILi2ELi2ELi2EN4cute5tupleIJNS5_1CILi1EEES8_S8_EEENS6_IJNS7_ILi64EEENS7_ILi128EEENS7_ILi96EEEEEENS_6half_tEfNS_4arch4Sm90ELb0ELb0ELb0ELb0ELb1ELb1ELb0ELb0ELi2ELi1ELi2ELi1ELb1EEENS1_21CollectiveEpilogueBwdISD_SE_SG_Li256ELb0ELb0ELi1EEENS1_19SingleTileSchedulerILb0ELb0ELb0ELi128EEEEEEEEEvNT_6ParamsE,"a",@progbits
	.sectionflags	@""
	.align	4
.nv.constant0._ZN7cutlass13device_kernelIN5flash11enable_sm90INS1_16FlashAttnBwdSm90INS1_25CollectiveMainloopBwdSm90ILi2ELi2ELi2EN4cute5tupleIJNS5_1CILi1EEES8_S8_EEENS6_IJNS7_ILi64EEENS7_ILi128EEENS7_ILi96EEEEEENS_6half_tEfNS_4arch4Sm90ELb0ELb0ELb0ELb0ELb1ELb1ELb0ELb0ELi2ELi1ELi2ELi1ELb1EEENS1_21CollectiveEpilogueBwdISD_SE_SG_Li256ELb0ELb0ELi1EEENS1_19SingleTileSchedulerILb0ELb0ELb0ELi128EEEEEEEEEvNT_6ParamsE:
	.zero		3200


//--------------------- .nv.constant0._ZN7cutlass13device_kernelIN5flash11enable_sm90INS1_16FlashAttnBwdSm90INS1_25CollectiveMainloopBwdSm90ILi2ELi2ELi2EN4cute5tupleIJNS5_1CILi1EEES8_S8_EEENS6_IJNS7_ILi64EEENS7_ILi128EEENS7_ILi96EEEEEENS_6half_tEfNS_4arch4Sm90ELb0ELb0ELb0ELb0ELb0ELb1ELb0ELb0ELi2ELi1ELi2ELi1ELb1EEENS1_24CollectiveEpilogueBwdGQAISD_fSG_Li256ELb0ELb0EEENS1_19SingleTileSchedulerILb0ELb0ELb0ELi128EEEEEEEEEvNT_6ParamsE --------------------------
	.section	.nv.constant0._ZN7cutlass13device_kernelIN5flash11enable_sm90INS1_16FlashAttnBwdSm90INS1_25CollectiveMainloopBwdSm90ILi2ELi2ELi2EN4cute5tupleIJNS5_1CILi1EEES8_S8_EEENS6_IJNS7_ILi64EEENS7_ILi128EEENS7_ILi96EEEEEENS_6half_tEfNS_4arch4Sm90ELb0ELb0ELb0ELb0ELb0ELb1ELb0ELb0ELi2ELi1ELi2ELi1ELb1EEENS1_24CollectiveEpilogueBwdGQAISD_fSG_Li256ELb0ELb0EEENS1_19SingleTileSchedulerILb0ELb0ELb0ELi128EEEEEEEEEvNT_6ParamsE,"a",@progbits
	.sectionflags	@""
	.align	4
.nv.constant0._ZN7cutlass13device_kernelIN5flash11enable_sm90INS1_16FlashAttnBwdSm90INS1_25CollectiveMainloopBwdSm90ILi2ELi2ELi2EN4cute5tupleIJNS5_1CILi1EEES8_S8_EEENS6_IJNS7_ILi64EEENS7_ILi128EEENS7_ILi96EEEEEENS_6half_tEfNS_4arch4Sm90ELb0ELb0ELb0ELb0ELb0ELb1ELb0ELb0ELi2ELi1ELi2ELi1ELb1EEENS1_24CollectiveEpilogueBwdGQAISD_fSG_Li256ELb0ELb0EEENS1_19SingleTileSchedulerILb0ELb0ELb0ELi128EEEEEEEEEvNT_6ParamsE:
	.zero		2560


//--------------------- .nv.constant0._ZN7cutlass13device_kernelIN5flash11enable_sm90INS1_16FlashAttnBwdSm90INS1_25CollectiveMainloopBwdSm90ILi2ELi2ELi2EN4cute5tupleIJNS5_1CILi1EEES8_S8_EEENS6_IJNS7_ILi64EEENS7_ILi128EEENS7_ILi96EEEEEENS_6half_tEfNS_4arch4Sm90ELb0ELb0ELb0ELb0ELb1ELb1ELb0ELb0ELi2ELi1ELi2ELi1ELb1EEENS1_24CollectiveEpilogueBwdGQAISD_fSG_Li256ELb0ELb1EEENS1_19SingleTileSchedulerILb0ELb0ELb0ELi128EEEEEEEEEvNT_6ParamsE --------------------------
	.section	.nv.constant0._ZN7cutlass13device_kernelIN5flash11enable_sm90INS1_16FlashAttnBwdSm90INS1_25CollectiveMainloopBwdSm90ILi2ELi2ELi2EN4cute5tupleIJNS5_1CILi1EEES8_S8_EEENS6_IJNS7_ILi64EEENS7_ILi128EEENS7_ILi96EEEEEENS_6half_tEfNS_4arch4Sm90ELb0ELb0ELb0ELb0ELb1ELb1ELb0ELb0ELi2ELi1ELi2ELi1ELb1EEENS1_24CollectiveEpilogueBwdGQAISD_fSG_Li256ELb0ELb1EEENS1_19SingleTileSchedulerILb0ELb0ELb0ELi128EEEEEEEEEvNT_6ParamsE,"a",@progbits
	.sectionflags	@""
	.align	4
.nv.constant0._ZN7cutlass13device_kernelIN5flash11enable_sm90INS1_16FlashAttnBwdSm90INS1_25CollectiveMainloopBwdSm90ILi2ELi2ELi2EN4cute5tupleIJNS5_1CILi1EEES8_S8_EEENS6_IJNS7_ILi64EEENS7_ILi128EEENS7_ILi96EEEEEENS_6half_tEfNS_4arch4Sm90ELb0ELb0ELb0ELb0ELb1ELb1ELb0ELb0ELi2ELi1ELi2ELi1ELb1EEENS1_24CollectiveEpilogueBwdGQAISD_fSG_Li256ELb0ELb1EEENS1_19SingleTileSchedulerILb0ELb0ELb0ELi128EEEEEEEEEvNT_6ParamsE:
	.zero		2560


//--------------------- .nv.constant0._ZN7cutlass13device_kernelIN5flash11enable_sm90INS1_16FlashAttnBwdSm90INS1_25CollectiveMainloopBwdSm90ILi2ELi2ELi2EN4cute5tupleIJNS5_1CILi1EEES8_S8_EEENS6_IJNS7_ILi64EEENS7_ILi128EEENS7_ILi96EEEEEENS_6half_tEfNS_4arch4Sm90ELb0ELb0ELb0ELb1ELb0ELb1ELb0ELb0ELi2ELi1ELi2ELi1ELb1EEENS1_21CollectiveEpilogueBwdISD_SE_SG_Li256ELb1ELb0ELi1EEENS1_19SingleTileSchedulerILb1ELb0ELb0ELi128EEEEEEEEEvNT_6ParamsE --------------------------
	.section	.nv.constant0._ZN7cutlass13device_kernelIN5flash11enable_sm90INS1_16FlashAttnBwdSm90INS1_25CollectiveMainloopBwdSm90ILi2ELi2ELi2EN4cute5tupleIJNS5_1CILi1EEES8_S8_EEENS6_IJNS7_ILi64EEENS7_ILi128EEENS7_ILi96EEEEEENS_6half_tEfNS_4arch4Sm90ELb0ELb0ELb0ELb1ELb0ELb1ELb0ELb0ELi2ELi1ELi2ELi1ELb1EEENS1_21CollectiveEpilogueBwdISD_SE_SG_Li256ELb1ELb0ELi1EEENS1_19SingleTileSchedulerILb1ELb0ELb0ELi128EEEEEEEEEvNT_6ParamsE,"a",@progbits
	.sectionflags	@""
	.align	4
.nv.constant0._ZN7cutlass13device_kernelIN5flash11enable_sm90INS1_16FlashAttnBwdSm90INS1_25CollectiveMainloopBwdSm90ILi2ELi2ELi2EN4cute5tupleIJNS5_1CILi1EEES8_S8_EEENS6_IJNS7_ILi64EEENS7_ILi128EEENS7_ILi96EEEEEENS_6half_tEfNS_4arch4Sm90ELb0ELb0ELb0ELb1ELb0ELb1ELb0ELb0ELi2ELi1ELi2ELi1ELb1EEENS1_21CollectiveEpilogueBwdISD_SE_SG_Li256ELb1ELb0ELi1EEENS1_19SingleTileSchedulerILb1ELb0ELb0ELi128EEEEEEEEEvNT_6ParamsE:
	.zero		2560


//--------------------- .nv.constant0._ZN7cutlass13device_kernelIN5flash11enable_sm90INS1_16FlashAttnBwdSm90INS1_25CollectiveMainloopBwdSm90ILi2ELi2ELi2EN4cute5tupleIJNS5_1CILi1EEES8_S8_EEENS6_IJNS7_ILi64EEENS7_ILi128EEENS7_ILi96EEEEEENS_6half_tEfNS_4arch4Sm90ELb0ELb0ELb0ELb1ELb1ELb1ELb0ELb0ELi2ELi1ELi2ELi1ELb1EEENS1_21CollectiveEpilogueBwdISD_SE_SG_Li256ELb1ELb0ELi1EEENS1_19SingleTileSchedulerILb1ELb0ELb0ELi128EEEEEEEEEvNT_6ParamsE --------------------------
	.section	.nv.constant0._ZN7cutlass13device_kernelIN5flash11enable_sm90INS1_16FlashAttnBwdSm90INS1_25CollectiveMainloopBwdSm90ILi2ELi2ELi2EN4cute5tupleIJNS5_1CILi1EEES8_S8_EEENS6_IJNS7_ILi64EEENS7_ILi128EEENS7_ILi96EEEEEENS_6half_tEfNS_4arch4Sm90ELb0ELb0ELb0ELb1ELb1ELb1ELb0ELb0ELi2ELi1ELi2ELi1ELb1EEENS1_21CollectiveEpilogueBwdISD_SE_SG_Li256ELb1ELb0ELi1EEENS1_19SingleTileSchedulerILb1ELb0ELb0ELi128EEEEEEEEEvNT_6ParamsE,"a",@progbits
	.sectionflags	@""
	.align	4
.nv.constant0._ZN7cutlass13device_kernelIN5flash11enable_sm90INS1_16FlashAttnBwdSm90INS1_25CollectiveMainloopBwdSm90ILi2ELi2ELi2EN4cute5tupleIJNS5_1CILi1EEES8_S8_EEENS6_IJNS7_ILi64EEENS7_ILi128EEENS7_ILi96EEEEEENS_6half_tEfNS_4arch4Sm90ELb0ELb0ELb0ELb1ELb1ELb1ELb0ELb0ELi2ELi1ELi2ELi1ELb1EEENS1_21CollectiveEpilogueBwdISD_SE_SG_Li256ELb1ELb0ELi1EEENS1_19SingleTileSchedulerILb1ELb0ELb0ELi128EEEEEEEEEvNT_6ParamsE:
	.zero		2560


//--------------------- .nv.constant0._ZN7cutlass13device_kernelIN5flash11enable_sm90INS1_16FlashAttnBwdSm90INS1_25CollectiveMainloopBwdSm90ILi2ELi2ELi2EN4cute5tupleIJNS5_1CILi1EEES8_S8_EEENS6_IJNS7_ILi64EEENS7_ILi128EEENS7_ILi96EEEEEENS_6half_tEfNS_4arch4Sm90ELb0ELb0ELb0ELb1ELb0ELb1ELb0ELb0ELi2ELi1ELi2ELi1ELb1EEENS1_24CollectiveEpilogueBwdGQAISD_fSG_Li256ELb1ELb0EEENS1_19SingleTileSchedulerILb1ELb0ELb0ELi128EEEEEEEEEvNT_6ParamsE --------------------------
	.section	.nv.constant0._ZN7cutlass13device_kernelIN5flash11enable_sm90INS1_16FlashAttnBwdSm90INS1_25CollectiveMainloopBwdSm90ILi2ELi2ELi2EN4cute5tupleIJNS5_1CILi1EEES8_S8_EEENS6_IJNS7_ILi64EEENS7_ILi128EEENS7_ILi96EEEEEENS_6half_tEfNS_4arch4Sm90ELb0ELb0ELb0ELb1ELb0ELb1ELb0ELb0ELi2ELi1ELi2ELi1ELb1EEENS1_24CollectiveEpilogueBwdGQAISD_fSG_Li256ELb1ELb0EEENS1_19SingleTileSchedulerILb1ELb0ELb0ELi128EEEEEEEEEvNT_6ParamsE,"a",@progbits
	.sectionflags	@""
	.align	4
.nv.constant0._ZN7cutlass13device_kernelIN5flash11enable_sm90INS1_16FlashAttnBwdSm90INS1_25CollectiveMainloopBwdSm90ILi2ELi2ELi2EN4cute5tupleIJNS5_1CILi1EEES8_S8_EEENS6_IJNS7_ILi64EEENS7_ILi128EEENS7_ILi96EEEEEENS_6half_tEfNS_4arch4Sm90ELb0ELb0ELb0ELb1ELb0ELb1ELb0ELb0ELi2ELi1ELi2ELi1ELb1EEENS1_24CollectiveEpilogueBwdGQAISD_fSG_Li256ELb1ELb0EEENS1_19SingleTileSchedulerILb1ELb0ELb0ELi128EEEEEEEEEvNT_6ParamsE:
	.zero		2560


//--------------------- .nv.constant0._ZN7cutlass13device_kernelIN5flash11enable_sm90INS1_16FlashAttnBwdSm90INS1_25CollectiveMainloopBwdSm90ILi2ELi2ELi2EN4cute5tupleIJNS5_1CILi1EEES8_S8_EEENS6_IJNS7_ILi64EEENS7_ILi128EEENS7_ILi96EEEEEENS_6half_tEfNS_4arch4Sm90ELb0ELb0ELb0ELb1ELb1ELb1ELb0ELb0ELi2ELi1ELi2ELi1ELb1EEENS1_24CollectiveEpilogueBwdGQAISD_fSG_Li256ELb1ELb1EEENS1_19SingleTileSchedulerILb1ELb0ELb0ELi128EEEEEEEEEvNT_6ParamsE --------------------------
	.section	.nv.constant0._ZN7cutlass13device_kernelIN5flash11enable_sm90INS1_16FlashAttnBwdSm90INS1_25CollectiveMainloopBwdSm90ILi2ELi2ELi2EN4cute5tupleIJNS5_1CILi1EEES8_S8_EEENS6_IJNS7_ILi64EEENS7_ILi128EEENS7_ILi96EEEEEENS_6half_tEfNS_4arch4Sm90ELb0ELb0ELb0ELb1ELb1ELb1ELb0ELb0ELi2ELi1ELi2ELi1ELb1EEENS1_24CollectiveEpilogueBwdGQAISD_fSG_Li256ELb1ELb1EEENS1_19SingleTileSchedulerILb1ELb0ELb0ELi128EEEEEEEEEvNT_6ParamsE,"a",@progbits
	.sectionflags	@""
	.align	4
.nv.constant0._ZN7cutlass13device_kernelIN5flash11enable_sm90INS1_16FlashAttnBwdSm90INS1_25CollectiveMainloopBwdSm90ILi2ELi2ELi2EN4cute5tupleIJNS5_1CILi1EEES8_S8_EEENS6_IJNS7_ILi64EEENS7_ILi128EEENS7_ILi96EEEEEENS_6half_tEfNS_4arch4Sm90ELb0ELb0ELb0ELb1ELb1ELb1ELb0ELb0ELi2ELi1ELi2ELi1ELb1EEENS1_24CollectiveEpilogueBwdGQAISD_fSG_Li256ELb1ELb1EEENS1_19SingleTileSchedulerILb1ELb0ELb0ELi128EEEEEEEEEvNT_6ParamsE:
	.zero		2560


//--------------------- .nv.constant0._ZN7cutlass13device_kernelIN5flash11enable_sm90INS1_16FlashAttnBwdSm90INS1_25CollectiveMainloopBwdSm90ILi2ELi2ELi2EN4cute5tupleIJNS5_1CILi1EEES8_S8_EEENS6_IJNS7_ILi64EEENS7_ILi128EEENS7_ILi96EEEEEENS_6half_tEfNS_4arch4Sm90ELb0ELb1ELb0ELb0ELb0ELb1ELb0ELb0ELi2ELi1ELi2ELi1ELb1EEENS1_21CollectiveEpilogueBwdISD_SE_SG_Li256ELb0ELb0ELi1EEENS1_19SingleTileSchedulerILb0ELb0ELb0ELi128EEEEEEEEEvNT_6ParamsE --------------------------
	.section	.nv.constant0._ZN7cutlass13device_kernelIN5flash11enable_sm90INS1_16FlashAttnBwdSm90INS1_25CollectiveMainloopBwdSm90ILi2ELi2ELi2EN4cute5tupleIJNS5_1CILi1EEES8_S8_EEENS6_IJNS7_ILi64EEENS7_ILi128EEENS7_ILi96EEEEEENS_6half_tEfNS_4arch4Sm90ELb0ELb1ELb0ELb0ELb0ELb1ELb0ELb0ELi2ELi1ELi2ELi1ELb1EEENS1_21CollectiveEpilogueBwdISD_SE_SG_Li256ELb0ELb0ELi1EEENS1_19SingleTileSchedulerILb0ELb0ELb0ELi128EEEEEEEEEvNT_6ParamsE,"a",@progbits
	.sectionflags	@""
	.align	4
.nv.constant0._ZN7cutlass13device_kernelIN5flash11enable_sm90INS1_16FlashAttnBwdSm90INS1_25CollectiveMainloopBwdSm90ILi2ELi2ELi2EN4cute5tupleIJNS5_1CILi1EEES8_S8_EEENS6_IJNS7_ILi64EEENS7_ILi128EEENS7_ILi96EEEEEENS_6half_tEfNS_4arch4Sm90ELb0ELb1ELb0ELb0ELb0ELb1ELb0ELb0ELi2ELi1ELi2ELi1ELb1EEENS1_21CollectiveEpilogueBwdISD_SE_SG_Li256ELb0ELb0ELi1EEENS1_19SingleTileSchedulerILb0ELb0ELb0ELi128EEEEEEEEEvNT_6ParamsE:
	.zero		3200


//--------------------- .nv.constant0._ZN7cutlass13device_kernelIN5flash11enable_sm90INS1_16FlashAttnBwdSm90INS1_25CollectiveMainloopBwdSm90ILi2ELi2ELi2EN4cute5tupleIJNS5_1CILi1EEES8_S8_EEENS6_IJNS7_ILi64EEENS7_ILi128EEENS7_ILi96EEEEEENS_6half_tEfNS_4arch4Sm90ELb0ELb1ELb0ELb0ELb1ELb1ELb0ELb0ELi2ELi1ELi2ELi1ELb1EEENS1_21CollectiveEpilogueBwdISD_SE_SG_Li256ELb0ELb0ELi1EEENS1_19SingleTileSchedulerILb0ELb0ELb0ELi128EEEEEEEEEvNT_6ParamsE --------------------------
	.section	.nv.constant0._ZN7cutlass13device_kernelIN5flash11enable_sm90INS1_16FlashAttnBwdSm90INS1_25CollectiveMainloopBwdSm90ILi2ELi2ELi2EN4cute5tupleIJNS5_1CILi1EEES8_S8_EEENS6_IJNS7_ILi64EEENS7_ILi128EEENS7_ILi96EEEEEENS_6half_tEfNS_4arch4Sm90ELb0ELb1ELb0ELb0ELb1ELb1ELb0ELb0ELi2ELi1ELi2ELi1ELb1EEENS1_21CollectiveEpilogueBwdISD_SE_SG_Li256ELb0ELb0ELi1EEENS1_19SingleTileSchedulerILb0ELb0ELb0ELi128EEEEEEEEEvNT_6ParamsE,"a",@progbits
	.sectionflags	@""
	.align	4
.nv.constant0._ZN7cutlass13device_kernelIN5flash11enable_sm90INS1_16FlashAttnBwdSm90INS1_25CollectiveMainloopBwdSm90ILi2ELi2ELi2EN4cute5tupleIJNS5_1CILi1EEES8_S8_EEENS6_IJNS7_ILi64EEENS7_ILi128EEENS7_ILi96EEEEEENS_6half_tEfNS_4arch4Sm90ELb0ELb1ELb0ELb0ELb1ELb1ELb0ELb0ELi2ELi1ELi2ELi1ELb1EEENS1_21CollectiveEpilogueBwdISD_SE_SG_Li256ELb0ELb0ELi1EEENS1_19SingleTileSchedulerILb0ELb0ELb0ELi128EEEEEEEEEvNT_6ParamsE:
	.zero		3200


//--------------------- .nv.constant0._ZN7cutlass13device_kernelIN5flash11enable_sm90INS1_16FlashAttnBwdSm90INS1_25CollectiveMainloopBwdSm90ILi2ELi2ELi2EN4cute5tupleIJNS5_1CILi1EEES8_S8_EEENS6_IJNS7_ILi64EEENS7_ILi128EEENS7_ILi96EEEEEENS_6half_tEfNS_4arch4Sm90ELb0ELb1ELb0ELb0ELb0ELb1ELb0ELb0ELi2ELi1ELi2ELi1ELb1EEENS1_24CollectiveEpilogueBwdGQAISD_fSG_Li256ELb0ELb0EEENS1_19SingleTileSchedulerILb0ELb0ELb0ELi128EEEEEEEEEvNT_6ParamsE --------------------------
	.section	.nv.constant0._ZN7cutlass13device_kernelIN5flash11enable_sm90INS1_16FlashAttnBwdSm90INS1_25CollectiveMainloopBwdSm90ILi2ELi2ELi2EN4cute5tupleIJNS5_1CILi1EEES8_S8_EEENS6_IJNS7_ILi64EEENS7_ILi128EEENS7_ILi96EEEEEENS_6half_tEfNS_4arch4Sm90ELb0ELb1ELb0ELb0ELb0ELb1ELb0ELb0ELi2ELi1ELi2ELi1ELb1EEENS1_24CollectiveEpilogueBwdGQAISD_fSG_Li256ELb0ELb0EEENS1_19SingleTileSchedulerILb0ELb0ELb0ELi128EEEEEEEEEvNT_6ParamsE,"a",@progbits
	.sectionflags	@""
	.align	4
.nv.constant0._ZN7cutlass13device_kernelIN5flash11enable_sm90INS1_16FlashAttnBwdSm90INS1_25CollectiveMainloopBwdSm90ILi2ELi2ELi2EN4cute5tupleIJNS5_1CILi1EEES8_S8_EEENS6_IJNS7_ILi64EEENS7_ILi128EEENS7_ILi96EEEEEENS_6half_tEfNS_4arch4Sm90ELb0ELb1ELb0ELb0ELb0ELb1ELb0ELb0ELi2ELi1ELi2ELi1ELb1EEENS1_24CollectiveEpilogueBwdGQAISD_fSG_Li256ELb0ELb0EEENS1_19SingleTileSchedulerILb0ELb0ELb0ELi128EEEEEEEEEvNT_6ParamsE:
	.zero		2560


//--------------------- .nv.constant0._ZN7cutlass13device_kernelIN5flash11enable_sm90INS1_16FlashAttnBwdSm90INS1_25CollectiveMainloopBwdSm90ILi2ELi2ELi2EN4cute5tupleIJNS5_1CILi1EEES8_S8_EEENS6_IJNS7_ILi64EEENS7_ILi128EEENS7_ILi96EEEEEENS_6half_tEfNS_4arch4Sm90ELb0ELb1ELb0ELb0ELb1ELb1ELb0ELb0ELi2ELi1ELi2ELi1ELb1EEENS1_24CollectiveEpilogueBwdGQAISD_fSG_Li256ELb0ELb1EEENS1_19SingleTileSchedulerILb0ELb0ELb0ELi128EEEEEEEEEvNT_6ParamsE --------------------------
	.section	.nv.constant0._ZN7cutlass13device_kernelIN5flash11enable_sm90INS1_16FlashAttnBwdSm90INS1_25CollectiveMainloopBwdSm90ILi2ELi2ELi2EN4cute5tupleIJNS5_1CILi1EEES8_S8_EEENS6_IJNS7_ILi64EEENS7_ILi128EEENS7_ILi96EEEEEENS_6half_tEfNS_4arch4Sm90ELb0ELb1ELb0ELb0ELb1ELb1ELb0ELb0ELi2ELi1ELi2ELi1ELb1EEENS1_24CollectiveEpilogueBwdGQAISD_fSG_Li256ELb0ELb1EEENS1_19SingleTileSchedulerILb0ELb0ELb0ELi128EEEEEEEEEvNT_6ParamsE,"a",@progbits
	.sectionflags	@""
	.align	4
.nv.constant0._ZN7cutlass13device_kernelIN5flash11enable_sm90INS1_16FlashAttnBwdSm90INS1_25CollectiveMainloopBwdSm90ILi2ELi2ELi2EN4cute5tupleIJNS5_1CILi1EEES8_S8_EEENS6_IJNS7_ILi64EEENS7_ILi128EEENS7_ILi96EEEEEENS_6half_tEfNS_4arch4Sm90ELb0ELb1ELb0ELb0ELb1ELb1ELb0ELb0ELi2ELi1ELi2ELi1ELb1EEENS1_24CollectiveEpilogueBwdGQAISD_fSG_Li256ELb0ELb1EEENS1_19SingleTileSchedulerILb0ELb0ELb0ELi128EEEEEEEEEvNT_6ParamsE:
	.zero		2560


//--------------------- .nv.constant0._ZN7cutlass13device_kernelIN5flash11enable_sm90INS1_16FlashAttnBwdSm90INS1_25CollectiveMainloopBwdSm90ILi2ELi2ELi2EN4cute5tupleIJNS5_1CILi1EEES8_S8_EEENS6_IJNS7_ILi64EEENS7_ILi128EEENS7_ILi96EEEEEENS_6half_tEfNS_4arch4Sm90ELb0ELb1ELb0ELb1ELb0ELb1ELb0ELb0ELi2ELi1ELi2ELi1ELb1EEENS1_21CollectiveEpilogueBwdISD_SE_SG_Li256ELb1ELb0ELi1EEENS1_19SingleTileSchedulerILb1ELb0ELb0ELi128EEEEEEEEEvNT_6ParamsE --------------------------
	.section	.nv.constant0._ZN7cutlass13device_kernelIN5flash11enable_sm90INS1_16FlashAttnBwdSm90INS1_25CollectiveMainloopBwdSm90ILi2ELi2ELi2EN4cute5tupleIJNS5_1CILi1EEES8_S8_EEENS6_IJNS7_ILi64EEENS7_ILi128EEENS7_ILi96EEEEEENS_6half_tEfNS_4arch4Sm90ELb0ELb1ELb0ELb1ELb0ELb1ELb0ELb0ELi2ELi1ELi2ELi1ELb1EEENS1_21CollectiveEpilogueBwdISD_SE_SG_Li256ELb1ELb0ELi1EEENS1_19SingleTileSchedulerILb1ELb0ELb0ELi128EEEEEEEEEvNT_6ParamsE,"a",@progbits
	.sectionflags	@""
	.align	4
.nv.constant0._ZN7cutlass13device_kernelIN5flash11enable_sm90INS1_16FlashAttnBwdSm90INS1_25CollectiveMainloopBwdSm90ILi2ELi2ELi2EN4cute5tupleIJNS5_1CILi1EEES8_S8_EEENS6_IJNS7_ILi64EEENS7_ILi128EEENS7_ILi96EEEEEENS_6half_tEfNS_4arch4Sm90ELb0ELb1ELb0ELb1ELb0ELb1ELb0ELb0ELi2ELi1ELi2ELi1ELb1EEENS1_21CollectiveEpilogueBwdISD_SE_SG_Li256ELb1ELb0ELi1EEENS1_19SingleTileSchedulerILb1ELb0ELb0ELi128EEEEEEEEEvNT_6ParamsE:
	.zero		2560


//--------------------- .nv.constant0._ZN7cutlass13device_kernelIN5flash11enable_sm90INS1_16FlashAttnBwdSm90INS1_25CollectiveMainloopBwdSm90ILi2ELi2ELi2EN4cute5tupleIJNS5_1CILi1EEES8_S8_EEENS6_IJNS7_ILi64EEENS7_ILi128EEENS7_ILi96EEEEEENS_6half_tEfNS_4arch4Sm90ELb0ELb1ELb0ELb1ELb1ELb1ELb0ELb0ELi2ELi1ELi2ELi1ELb1EEENS1_21CollectiveEpilogueBwdISD_SE_SG_Li256ELb1ELb0ELi1EEENS1_19SingleTileSchedulerILb1ELb0ELb0ELi128EEEEEEEEEvNT_6ParamsE --------------------------
	.section	.nv.constant0._ZN7cutlass13device_kernelIN5flash11enable_sm90INS1_16FlashAttnBwdSm90INS1_25CollectiveMainloopBwdSm90ILi2ELi2ELi2EN4cute5tupleIJNS5_1CILi1EEES8_S8_EEENS6_IJNS7_ILi64EEENS7_ILi128EEENS7_ILi96EEEEEENS_6half_tEfNS_4arch4Sm90ELb0ELb1ELb0ELb1ELb1ELb1ELb0ELb0ELi2ELi1ELi2ELi1ELb1EEENS1_21CollectiveEpilogueBwdISD_SE_SG_Li256ELb1ELb0ELi1EEENS1_19SingleTileSchedulerILb1ELb0ELb0ELi128EEEEEEEEEvNT_6ParamsE,"a",@progbits
	.sectionflags	@""
	.align	4
.nv.constant0._ZN7cutlass13device_kernelIN5flash11enable_sm90INS1_16FlashAttnBwdSm90INS1_25CollectiveMainloopBwdSm90ILi2ELi2ELi2EN4cute5tupleIJNS5_1CILi1EEES8_S8_EEENS6_IJNS7_ILi64EEENS7_ILi128EEENS7_ILi96EEEEEENS_6half_tEfNS_4arch4Sm90ELb0ELb1ELb0ELb1ELb1ELb1ELb0ELb0ELi2ELi1ELi2ELi1ELb1EEENS1_21CollectiveEpilogueBwdISD_SE_SG_Li256ELb1ELb0ELi1EEENS1_19SingleTileSchedulerILb1ELb0ELb0ELi128EEEEEEEEEvNT_6ParamsE:
	.zero		2560


//--------------------- .nv.constant0._ZN7cutlass13device_kernelIN5flash11enable_sm90INS1_16FlashAttnBwdSm90INS1_25CollectiveMainloopBwdSm90ILi2ELi2ELi2EN4cute5tupleIJNS5_1CILi1EEES8_S8_EEENS6_IJNS7_ILi64EEENS7_ILi128EEENS7_ILi96EEEEEENS_6half_tEfNS_4arch4Sm90ELb0ELb1ELb0ELb1ELb0ELb1ELb0ELb0ELi2ELi1ELi2ELi1ELb1EEENS1_24CollectiveEpilogueBwdGQAISD_fSG_Li256ELb1ELb0EEENS1_19SingleTileSchedulerILb1ELb0ELb0ELi128EEEEEEEEEvNT_6ParamsE --------------------------
	.section	.nv.constant0._ZN7cutlass13device_kernelIN5flash11enable_sm90INS1_16FlashAttnBwdSm90INS1_25CollectiveMainloopBwdSm90ILi2ELi2ELi2EN4cute5tupleIJNS5_1CILi1EEES8_S8_EEENS6_IJNS7_ILi64EEENS7_ILi128EEENS7_ILi96EEEEEENS_6half_tEfNS_4arch4Sm90ELb0ELb1ELb0ELb1ELb0ELb1ELb0ELb0ELi2ELi1ELi2ELi1ELb1EEENS1_24CollectiveEpilogueBwdGQAISD_fSG_Li256ELb1ELb0EEENS1_19SingleTileSchedulerILb1ELb0ELb0ELi128EEEEEEEEEvNT_6ParamsE,"a",@progbits
	.sectionflags	@""
	.align	4
.nv.constant0._ZN7cutlass13device_kernelIN5flash11enable_sm90INS1_16FlashAttnBwdSm90INS1_25CollectiveMainloopBwdSm90ILi2ELi2ELi2EN4cute5tupleIJNS5_1CILi1EEES8_S8_EEENS6_IJNS7_ILi64EEENS7_ILi128EEENS7_ILi96EEEEEENS_6half_tEfNS_4arch4Sm90ELb0ELb1ELb0ELb1ELb0ELb1ELb0ELb0ELi2ELi1ELi2ELi1ELb1EEENS1_24CollectiveEpilogueBwdGQAISD_fSG_Li256ELb1ELb0EEENS1_19SingleTileSchedulerILb1ELb0ELb0ELi128EEEEEEEEEvNT_6ParamsE:
	.zero		2560


//--------------------- .nv.constant0._ZN7cutlass13device_kernelIN5flash11enable_sm90INS1_16FlashAttnBwdSm90INS1_25CollectiveMainloopBwdSm90ILi2ELi2ELi2EN4cute5tupleIJNS5_1CILi1EEES8_S8_EEENS6_IJNS7_ILi64EEENS7_ILi128EEENS7_ILi96EEEEEENS_6half_tEfNS_4arch4Sm90ELb0ELb1ELb0ELb1ELb1ELb1ELb0ELb0ELi2ELi1ELi2ELi1ELb1EEENS1_24CollectiveEpilogueBwdGQAISD_fSG_Li256ELb1ELb1EEENS1_19SingleTileSchedulerILb1ELb0ELb0ELi128EEEEEEEEEvNT_6ParamsE --------------------------
	.section	.nv.constant0._ZN7cutlass13device_kernelIN5flash11enable_sm90INS1_16FlashAttnBwdSm90INS1_25CollectiveMainloopBwdSm90ILi2ELi2ELi2EN4cute5tupleIJNS5_1CILi1EEES8_S8_EEENS6_IJNS7_ILi64EEENS7_ILi128EEENS7_ILi96EEEEEENS_6half_tEfNS_4arch4Sm90ELb0ELb1ELb0ELb1ELb1ELb1ELb0ELb0ELi2ELi1ELi2ELi1ELb1EEENS1_24CollectiveEpilogueBwdGQAISD_fSG_Li256ELb1ELb1EEENS1_19SingleTileSchedulerILb1ELb0ELb0ELi128EEEEEEEEEvNT_6ParamsE,"a",@progbits
	.sectionflags	@""
	.align	4
.nv.constant0._ZN7cutlass13device_kernelIN5flash11enable_sm90INS1_16FlashAttnBwdSm90INS1_25CollectiveMainloopBwdSm90ILi2ELi2ELi2EN4cute5tupleIJNS5_1CILi1EEES8_S8_EEENS6_IJNS7_ILi64EEENS7_ILi128EEENS7_ILi96EEEEEENS_6half_tEfNS_4arch4Sm90ELb0ELb1ELb0ELb1ELb1ELb1ELb0ELb0ELi2ELi1ELi2ELi1ELb1EEENS1_24CollectiveEpilogueBwdGQAISD_fSG_Li256ELb1ELb1EEENS1_19SingleTileSchedulerILb1ELb0ELb0ELi128EEEEEEEEEvNT_6ParamsE:
	.zero		2560


//--------------------- .nv.constant0._ZN7cutlass13device_kernelIN5flash11enable_sm90INS1_16FlashAttnBwdSm90INS1_25CollectiveMainloopBwdSm90ILi2ELi2ELi2EN4cute5tupleIJNS5_1CILi1EEES8_S8_EEENS6_IJNS7_ILi64EEENS7_ILi128EEENS7_ILi96EEEEEENS_6half_tEfNS_4arch4Sm90ELb1ELb0ELb0ELb0ELb0ELb1ELb0ELb0ELi2ELi1ELi2ELi1ELb1EEENS1_21CollectiveEpilogueBwdISD_SE_SG_Li256ELb0ELb0ELi1EEENS1_25SingleTileBwdLPTSchedulerILb0ELi128ELb0EEEEEEEEEvNT_6ParamsE --------------------------
	.section	.nv.constant0._ZN7cutlass13device_kernelIN5flash11enable_sm90INS1_16FlashAttnBwdSm90INS1_25CollectiveMainloopBwdSm90ILi2ELi2ELi2EN4cute5tupleIJNS5_1CILi1EEES8_S8_EEENS6_IJNS7_ILi64EEENS7_ILi128EEENS7_ILi96EEEEEENS_6half_tEfNS_4arch4Sm90ELb1ELb0ELb0ELb0ELb0ELb1ELb0ELb0ELi2ELi1ELi2ELi1ELb1EEENS1_21CollectiveEpilogueBwdISD_SE_SG_Li256ELb0ELb0ELi1EEENS1_25SingleTileBwdLPTSchedulerILb0ELi128ELb0EEEEEEEEEvNT_6ParamsE,"a",@progbits
	.sectionflags	@""
	.align	4
.nv.constant0._ZN7cutlass13device_kernelIN5flash11enable_sm90INS1_16FlashAttnBwdSm90INS1_25CollectiveMainloopBwdSm90ILi2ELi2ELi2EN4cute5tupleIJNS5_1CILi1EEES8_S8_EEENS6_IJNS7_ILi64EEENS7_ILi128EEENS7_ILi96EEEEEENS_6half_tEfNS_4arch4Sm90ELb1ELb0ELb0ELb0ELb0ELb1ELb0ELb0ELi2ELi1ELi2ELi1ELb1EEENS1_21CollectiveEpilogueBwdISD_SE_SG_Li256ELb0ELb0ELi1EEENS1_25SingleTileBwdLPTSchedulerILb0ELi128ELb0EEEEEEEEEvNT_6ParamsE:
	.zero		3200


//--------------------- .nv.constant0._ZN7cutlass13device_kernelIN5flash11enable_sm90INS1_16FlashAttnBwdSm90INS1_25CollectiveMainloopBwdSm90ILi2ELi2ELi2EN4cute5tupleIJNS5_1CILi1EEES8_S8_EEENS6_IJNS7_ILi64EEENS7_ILi128EEENS7_ILi96EEEEEENS_6half_tEfNS_4arch4Sm90ELb1ELb0ELb0ELb0ELb1ELb1ELb0ELb0ELi2ELi1ELi2ELi1ELb1EEENS1_21CollectiveEpilogueBwdISD_SE_SG_Li256ELb0ELb0ELi1EEENS1_25SingleTileBwdLPTSchedulerILb0ELi128ELb1EEEEEEEEEvNT_6ParamsE --------------------------
	.section	.nv.constant0._ZN7cutlass13device_kernelIN5flash11enable_sm90INS1_16FlashAttnBwdSm90INS1_25CollectiveMainloopBwdSm90ILi2ELi2ELi2EN4cute5tupleIJNS5_1CILi1EEES8_S8_EEENS6_IJNS7_ILi64EEENS7_ILi128EEENS7_ILi96EEEEEENS_6half_tEfNS_4arch4Sm90ELb1ELb0ELb0ELb0ELb1ELb1ELb0ELb0ELi2ELi1ELi2ELi1ELb1EEENS1_21CollectiveEpilogueBwdISD_SE_SG_Li256ELb0ELb0ELi1EEENS1_25SingleTileBwdLPTSchedulerILb0ELi128ELb1EEEEEEEEEvNT_6ParamsE,"a",@progbits
	.sectionflags	@""
	.align	4
.nv.constant0._ZN7cutlass13device_kernelIN5flash11enable_sm90INS1_16FlashAttnBwdSm90INS1_25CollectiveMainloopBwdSm90ILi2ELi2ELi2EN4cute5tupleIJNS5_1CILi1EEES8_S8_EEENS6_IJNS7_ILi64EEENS7_ILi128EEENS7_ILi96EEEEEENS_6half_tEfNS_4arch4Sm90ELb1ELb0ELb0ELb0ELb1ELb1ELb0ELb0ELi2ELi1ELi2ELi1ELb1EEENS1_21CollectiveEpilogueBwdISD_SE_SG_Li256ELb0ELb0ELi1EEENS1_25SingleTileBwdLPTSchedulerILb0ELi128ELb1EEEEEEEEEvNT_6ParamsE:
	.zero		3200


//--------------------- .nv.constant0._ZN7cutlass13device_kernelIN5flash11enable_sm90INS1_16FlashAttnBwdSm90INS1_25CollectiveMainloopBwdSm90ILi2ELi2ELi2EN4cute5tupleIJNS5_1CILi1EEES8_S8_EEENS6_IJNS7_ILi64EEENS7_ILi128EEENS7_ILi96EEEEEENS_6half_tEfNS_4arch4Sm90ELb1ELb0ELb0ELb0ELb0ELb1ELb0ELb0ELi2ELi1ELi2ELi1ELb1EEENS1_24CollectiveEpilogueBwdGQAISD_fSG_Li256ELb0ELb0EEENS1_25SingleTileBwdLPTSchedulerILb0ELi128ELb0EEEEEEEEEvNT_6ParamsE --------------------------
	.section	.nv.constant0._ZN7cutlass13device_kernelIN5flash11enable_sm90INS1_16FlashAttnBwdSm90INS1_25CollectiveMainloopBwdSm90ILi2ELi2ELi2EN4cute5tupleIJNS5_1CILi1EEES8_S8_EEENS6_IJNS7_ILi64EEENS7_ILi128EEENS7_ILi96EEEEEENS_6half_tEfNS_4arch4Sm90ELb1ELb0ELb0ELb0ELb0ELb1ELb0ELb0ELi2ELi1ELi2ELi1ELb1EEENS1_24CollectiveEpilogueBwdGQAISD_fSG_Li256ELb0ELb0EEENS1_25SingleTileBwdLPTSchedulerILb0ELi128ELb0EEEEEEEEEvNT_6ParamsE,"a",@progbits
	.sectionflags	@""
	.align	4
.nv.constant0._ZN7cutlass13device_kernelIN5flash11enable_sm90INS1_16FlashAttnBwdSm90INS1_25CollectiveMainloopBwdSm90ILi2ELi2ELi2EN4cute5tupleIJNS5_1CILi1EEES8_S8_EEENS6_IJNS7_ILi64EEENS7_ILi128EEENS7_ILi96EEEEEENS_6half_tEfNS_4arch4Sm90ELb1ELb0ELb0ELb0ELb0ELb1ELb0ELb0ELi2ELi1ELi2ELi1ELb1EEENS1_24CollectiveEpilogueBwdGQAISD_fSG_Li256ELb0ELb0EEENS1_25SingleTileBwdLPTSchedulerILb0ELi128ELb0EEEEEEEEEvNT_6ParamsE:
	.zero		2688


//--------------------- .nv.constant0._ZN7cutlass13device_kernelIN5flash11enable_sm90INS1_16FlashAttnBwdSm90INS1_25CollectiveMainloopBwdSm90ILi2ELi2ELi2EN4cute5tupleIJNS5_1CILi1EEES8_S8_EEENS6_IJNS7_ILi64EEENS7_ILi128EEENS7_ILi96EEEEEENS_6half_tEfNS_4arch4Sm90ELb1ELb0ELb0ELb0ELb1ELb1ELb0ELb0ELi2ELi1ELi2ELi1ELb1EEENS1_24CollectiveEpilogueBwdGQAISD_fSG_Li256ELb0ELb1EEENS1_25SingleTileBwdLPTSchedulerILb0ELi128ELb1EEEEEEEEEvNT_6ParamsE --------------------------
	.section	.nv.constant0._ZN7cutlass13device_kernelIN5flash11enable_sm90INS1_16FlashAttnBwdSm90INS1_25CollectiveMainloopBwdSm90ILi2ELi2ELi2EN4cute5tupleIJNS5_1CILi1EEES8_S8_EEENS6_IJNS7_ILi64EEENS7_ILi128EEENS7_ILi96EEEEEENS_6half_tEfNS_4arch4Sm90ELb1ELb0ELb0ELb0ELb1ELb1ELb0ELb0ELi2ELi1ELi2ELi1ELb1EEENS1_24CollectiveEpilogueBwdGQAISD_fSG_Li256ELb0ELb1EEENS1_25SingleTileBwdLPTSchedulerILb0ELi128ELb1EEEEEEEEEvNT_6ParamsE,"a",@progbits
	.sectionflags	@""
	.align	4
.nv.constant0._ZN7cutlass13device_kernelIN5flash11enable_sm90INS1_16FlashAttnBwdSm90INS1_25CollectiveMainloopBwdSm90ILi2ELi2ELi2EN4cute5tupleIJNS5_1CILi1EEES8_S8_EEENS6_IJNS7_ILi64EEENS7_ILi128EEENS7_ILi96EEEEEENS_6half_tEfNS_4arch4Sm90ELb1ELb0ELb0ELb0ELb1ELb1ELb0ELb0ELi2ELi1ELi2ELi1ELb1EEENS1_24CollectiveEpilogueBwdGQAISD_fSG_Li256ELb0ELb1EEENS1_25SingleTileBwdLPTSchedulerILb0ELi128ELb1EEEEEEEEEvNT_6ParamsE:
	.zero		2688


//--------------------- .nv.constant0._ZN7cutlass13device_kernelIN5flash22FlashAttnBwdPreprocessIN4cute5tupleIJNS3_1CILi64EEENS5_ILi96EEEEEENS_6half_tEfNS_4arch4Sm90ELb1ELb0EEEEEvNT_6ParamsE --------------------------
	.section	.nv.constant0._ZN7cutlass13device_kernelIN5flash22FlashAttnBwdPreprocessIN4cute5tupleIJNS3_1CILi64EEENS5_ILi96EEEEEENS_6half_tEfNS_4arch4Sm90ELb1ELb0EEEEEvNT_6ParamsE,"a",@progbits
	.sectionflags	@""
	.align	4
.nv.constant0._ZN7cutlass13device_kernelIN5flash22FlashAttnBwdPreprocessIN4cute5tupleIJNS3_1CILi64EEENS5_ILi96EEEEEENS_6half_tEfNS_4arch4Sm90ELb1ELb0EEEEEvNT_6ParamsE:
	.zero		1136


//--------------------- .nv.constant0._ZN7cutlass13device_kernelIN5flash11enable_sm90INS1_16FlashAttnBwdSm90INS1_25CollectiveMainloopBwdSm90ILi2ELi2ELi2EN4cute5tupleIJNS5_1CILi1EEES8_S8_EEENS6_IJNS7_ILi64EEENS7_ILi128EEENS7_ILi96EEEEEENS_6half_tEfNS_4arch4Sm90ELb1ELb0ELb0ELb1ELb0ELb1ELb0ELb0ELi2ELi1ELi2ELi1ELb1EEENS1_21CollectiveEpilogueBwdISD_SE_SG_Li256ELb1ELb0ELi1EEENS1_25SingleTileBwdLPTSchedulerILb1ELi128ELb0EEEEEEEEEvNT_6ParamsE --------------------------
	.section	.nv.constant0._ZN7cutlass13device_kernelIN5flash11enable_sm90INS1_16FlashAttnBwdSm90INS1_25CollectiveMainloopBwdSm90ILi2ELi2ELi2EN4cute5tupleIJNS5_1CILi1EEES8_S8_EEENS6_IJNS7_ILi64EEENS7_ILi128EEENS7_ILi96EEEEEENS_6half_tEfNS_4arch4Sm90ELb1ELb0ELb0ELb1ELb0ELb1ELb0ELb0ELi2ELi1ELi2ELi1ELb1EEENS1_21CollectiveEpilogueBwdISD_SE_SG_Li256ELb1ELb0ELi1EEENS1_25SingleTileBwdLPTSchedulerILb1ELi128ELb0EEEEEEEEEvNT_6ParamsE,"a",@progbits
	.sectionflags	@""
	.align	4
.nv.constant0._ZN7cutlass13device_kernelIN5flash11enable_sm90INS1_16FlashAttnBwdSm90INS1_25CollectiveMainloopBwdSm90ILi2ELi2ELi2EN4cute5tupleIJNS5_1CILi1EEES8_S8_EEENS6_IJNS7_ILi64EEENS7_ILi128EEENS7_ILi96EEEEEENS_6half_tEfNS_4arch4Sm90ELb1ELb0ELb0ELb1ELb0ELb1ELb0ELb0ELi2ELi1ELi2ELi1ELb1EEENS1_21CollectiveEpilogueBwdISD_SE_SG_Li256ELb1ELb0ELi1EEENS1_25SingleTileBwdLPTSchedulerILb1ELi128ELb0EEEEEEEEEvNT_6ParamsE:
	.zero		2560


//--------------------- .nv.constant0._ZN7cutlass13device_kernelIN5flash11enable_sm90INS1_16FlashAttnBwdSm90INS1_25CollectiveMainloopBwdSm90ILi2ELi2ELi2EN4cute5tupleIJNS5_1CILi1EEES8_S8_EEENS6_IJNS7_ILi64EEENS7_ILi128EEENS7_ILi96EEEEEENS_6half_tEfNS_4arch4Sm90ELb1ELb0ELb0ELb1ELb1ELb1ELb0ELb0ELi2ELi1ELi2ELi1ELb1EEENS1_21CollectiveEpilogueBwdISD_SE_SG_Li256ELb1ELb0ELi1EEENS1_25SingleTileBwdLPTSchedulerILb1ELi128ELb1EEEEEEEEEvNT_6ParamsE --------------------------
	.section	.nv.constant0._ZN7cutlass13device_kernelIN5flash11enable_sm90INS1_16FlashAttnBwdSm90INS1_25CollectiveMainloopBwdSm90ILi2ELi2ELi2EN4cute5tupleIJNS5_1CILi1EEES8_S8_EEENS6_IJNS7_ILi64EEENS7_ILi128EEENS7_ILi96EEEEEENS_6half_tEfNS_4arch4Sm90ELb1ELb0ELb0ELb1ELb1ELb1ELb0ELb0ELi2ELi1ELi2ELi1ELb1EEENS1_21CollectiveEpilogueBwdISD_SE_SG_Li256ELb1ELb0ELi1EEENS1_25SingleTileBwdLPTSchedulerILb1ELi128ELb1EEEEEEEEEvNT_6ParamsE,"a",@progbits
	.sectionflags	@""
	.align	4
.nv.constant0._ZN7cutlass13device_kernelIN5flash11enable_sm90INS1_16FlashAttnBwdSm90INS1_25CollectiveMainloopBwdSm90ILi2ELi2ELi2EN4cute5tupleIJNS5_1CILi1EEES8_S8_EEENS6_IJNS7_ILi64EEENS7_ILi128EEENS7_ILi96EEEEEENS_6half_tEfNS_4arch4Sm90ELb1ELb0ELb0ELb1ELb1ELb1ELb0ELb0ELi2ELi1ELi2ELi1ELb1EEENS1_21CollectiveEpilogueBwdISD_SE_SG_Li256ELb1ELb0ELi1EEENS1_25SingleTileBwdLPTSchedulerILb1ELi128ELb1EEEEEEEEEvNT_6ParamsE:
	.zero		2560


//--------------------- .nv.constant0._ZN7cutlass13device_kernelIN5flash11enable_sm90INS1_16FlashAttnBwdSm90INS1_25CollectiveMainloopBwdSm90ILi2ELi2ELi2EN4cute5tupleIJNS5_1CILi1EEES8_S8_EEENS6_IJNS7_ILi64EEENS7_ILi128EEENS7_ILi96EEEEEENS_6half_tEfNS_4arch4Sm90ELb1ELb0ELb0ELb1ELb0ELb1ELb0ELb0ELi2ELi1ELi2ELi1ELb1EEENS1_24CollectiveEpilogueBwdGQAISD_fSG_Li256ELb1ELb0EEENS1_25SingleTileBwdLPTSchedulerILb1ELi128ELb0EEEEEEEEEvNT_6ParamsE --------------------------
	.section	.nv.constant0._ZN7cutlass13device_kernelIN5flash11enable_sm90INS1_16FlashAttnBwdSm90INS1_25CollectiveMainloopBwdSm90ILi2ELi2ELi2EN4cute5tupleIJNS5_1CILi1EEES8_S8_EEENS6_IJNS7_ILi64EEENS7_ILi128EEENS7_ILi96EEEEEENS_6half_tEfNS_4arch4Sm90ELb1ELb0ELb0ELb1ELb0ELb1ELb0ELb0ELi2ELi1ELi2ELi1ELb1EEENS1_24CollectiveEpilogueBwdGQAISD_fSG_Li256ELb1ELb0EEENS1_25SingleTileBwdLPTSchedulerILb1ELi128ELb0EEEEEEEEEvNT_6ParamsE,"a",@progbits
	.sectionflags	@""
	.align	4
.nv.constant0._ZN7cutlass13device_kernelIN5flash11enable_sm90INS1_16FlashAttnBwdSm90INS1_25CollectiveMainloopBwdSm90ILi2ELi2ELi2EN4cute5tupleIJNS5_1CILi1EEES8_S8_EEENS6_IJNS7_ILi64EEENS7_ILi128EEENS7_ILi96EEEEEENS_6half_tEfNS_4arch4Sm90ELb1ELb0ELb0ELb1ELb0ELb1ELb0ELb0ELi2ELi1ELi2ELi1ELb1EEENS1_24CollectiveEpilogueBwdGQAISD_fSG_Li256ELb1ELb0EEENS1_25SingleTileBwdLPTSchedulerILb1ELi128ELb0EEEEEEEEEvNT_6ParamsE:
	.zero		2688


//--------------------- .nv.constant0._ZN7cutlass13device_kernelIN5flash32FlashAttnBwdPostprocessConvertdQIN4cute5tupleIJNS3_1CILi128EEENS5_ILi96EEEEEENS_6half_tEfNS_4arch4Sm90ELi256ENS3_8TiledMMAINS3_8MMA_AtomIJNS3_4SM904GMMA25MMA_64x96x16_F32F16F16_RSILNSF_5MajorE0ELSH_1ELNSF_7ScaleInE1ELSI_1EEEEEENS3_6LayoutINS4_IJNS5_ILi2EEENS5_ILi1EEESN_EEENS4_IJSN_NS5_ILi0EEESP_EEEEENS4_IJNS3_10UnderscoreESS_SS_EEEEELb0EEEEEvNT_6ParamsE --------------------------
	.section	.nv.constant0._ZN7cutlass13device_kernelIN5flash32FlashAttnBwdPostprocessConvertdQIN4cute5tupleIJNS3_1CILi128EEENS5_ILi96EEEEEENS_6half_tEfNS_4arch4Sm90ELi256ENS3_8TiledMMAINS3_8MMA_AtomIJNS3_4SM904GMMA25MMA_64x96x16_F32F16F16_RSILNSF_5MajorE0ELSH_1ELNSF_7ScaleInE1ELSI_1EEEEEENS3_6LayoutINS4_IJNS5_ILi2EEENS5_ILi1EEESN_EEENS4_IJSN_NS5_ILi0EEESP_EEEEENS4_IJNS3_10UnderscoreESS_SS_EEEEELb0EEEEEvNT_6ParamsE,"a",@progbits
	.sectionflags	@""
	.align	4
.nv.constant0._ZN7cutlass13device_kernelIN5flash32FlashAttnBwdPostprocessConvertdQIN4cute5tupleIJNS3_1CILi128EEENS5_ILi96EEEEEENS_6half_tEfNS_4arch4Sm90ELi256ENS3_8TiledMMAINS3_8MMA_AtomIJNS3_4SM904GMMA25MMA_64x96x16_F32F16F16_RSILNSF_5MajorE0ELSH_1ELNSF_7ScaleInE1ELSI_1EEEEEENS3_6LayoutINS4_IJNS5_ILi2EEENS5_ILi1EEESN_EEENS4_IJSN_NS5_ILi0EEESP_EEEEENS4_IJNS3_10UnderscoreESS_SS_EEEEELb0EEEEEvNT_6ParamsE:
	.zero		1008


//--------------------- .nv.constant0._ZN7cutlass13device_kernelIN5flash32FlashAttnBwdPostprocessConvertdQIN4cute5tupleIJNS3_1CILi64EEENS5_ILi96EEEEEENS_6half_tEfNS_4arch4Sm90ELi256ENS3_8TiledMMAINS3_8MMA_AtomIJNS3_4SM904GMMA25MMA_64x16x16_F32F16F16_SSILNSF_5MajorE0ELSH_1ELNSF_7ScaleInE1ELSI_1EEEEEENS3_6LayoutINS4_IJNS5_ILi1EEENS5_ILi2EEESM_EEENS4_IJNS5_ILi0EEESM_SP_EEEEENS4_IJNS3_10UnderscoreESS_SS_EEEEELb0EEEEEvNT_6ParamsE --------------------------
	.section	.nv.constant0._ZN7cutlass13device_kernelIN5flash32FlashAttnBwdPostprocessConvertdQIN4cute5tupleIJNS3_1CILi64EEENS5_ILi96EEEEEENS_6half_tEfNS_4arch4Sm90ELi256ENS3_8TiledMMAINS3_8MMA_AtomIJNS3_4SM904GMMA25MMA_64x16x16_F32F16F16_SSILNSF_5MajorE0ELSH_1ELNSF_7ScaleInE1ELSI_1EEEEEENS3_6LayoutINS4_IJNS5_ILi1EEENS5_ILi2EEESM_EEENS4_IJNS5_ILi0EEESM_SP_EEEEENS4_IJNS3_10UnderscoreESS_SS_EEEEELb0EEEEEvNT_6ParamsE,"a",@progbits
	.sectionflags	@""
	.align	4
.nv.constant0._ZN7cutlass13device_kernelIN5flash32FlashAttnBwdPostprocessConvertdQIN4cute5tupleIJNS3_1CILi64EEENS5_ILi96EEEEEENS_6half_tEfNS_4arch4Sm90ELi256ENS3_8TiledMMAINS3_8MMA_AtomIJNS3_4SM904GMMA25MMA_64x16x16_F32F16F16_SSILNSF_5MajorE0ELSH_1ELNSF_7ScaleInE1ELSI_1EEEEEENS3_6LayoutINS4_IJNS5_ILi1EEENS5_ILi2EEESM_EEENS4_IJNS5_ILi0EEESM_SP_EEEEENS4_IJNS3_10UnderscoreESS_SS_EEEEELb0EEEEEvNT_6ParamsE:
	.zero		1008


//--------------------- .nv.constant0._ZN7cutlass13device_kernelIN5flash11enable_sm90INS1_16FlashAttnBwdSm90INS1_25CollectiveMainloopBwdSm90ILi2ELi2ELi2EN4cute5tupleIJNS5_1CILi1EEES8_S8_EEENS6_IJNS7_ILi64EEENS7_ILi128EEENS7_ILi96EEEEEENS_6half_tEfNS_4arch4Sm90ELb1ELb0ELb0ELb1ELb1ELb1ELb0ELb0ELi2ELi1ELi2ELi1ELb1EEENS1_24CollectiveEpilogueBwdGQAISD_fSG_Li256ELb1ELb1EEENS1_25SingleTileBwdLPTSchedulerILb1ELi128ELb1EEEEEEEEEvNT_6ParamsE --------------------------
	.section	.nv.constant0._ZN7cutlass13device_kernelIN5flash11enable_sm90INS1_16FlashAttnBwdSm90INS1_25CollectiveMainloopBwdSm90ILi2ELi2ELi2EN4cute5tupleIJNS5_1CILi1EEES8_S8_EEENS6_IJNS7_ILi64EEENS7_ILi128EEENS7_ILi96EEEEEENS_6half_tEfNS_4arch4Sm90ELb1ELb0ELb0ELb1ELb1ELb1ELb0ELb0ELi2ELi1ELi2ELi1ELb1EEENS1_24CollectiveEpilogueBwdGQAISD_fSG_Li256ELb1ELb1EEENS1_25SingleTileBwdLPTSchedulerILb1ELi128ELb1EEEEEEEEEvNT_6ParamsE,"a",@progbits
	.sectionflags	@""
	.align	4
.nv.constant0._ZN7cutlass13device_kernelIN5flash11enable_sm90INS1_16FlashAttnBwdSm90INS1_25CollectiveMainloopBwdSm90ILi2ELi2ELi2EN4cute5tupleIJNS5_1CILi1EEES8_S8_EEENS6_IJNS7_ILi64EEENS7_ILi128EEENS7_ILi96EEEEEENS_6half_tEfNS_4arch4Sm90ELb1ELb0ELb0ELb1ELb1ELb1ELb0ELb0ELi2ELi1ELi2ELi1ELb1EEENS1_24CollectiveEpilogueBwdGQAISD_fSG_Li256ELb1ELb1EEENS1_25SingleTileBwdLPTSchedulerILb1ELi128ELb1EEEEEEEEEvNT_6ParamsE:
	.zero		2688


//--------------------- .nv.constant0._ZN7cutlass13device_kernelIN5flash22FlashAttnBwdPreprocessIN4cute5tupleIJNS3_1CILi64EEENS5_ILi96EEEEEENS_6half_tEfNS_4arch4Sm90ELb1ELb1EEEEEvNT_6ParamsE --------------------------
	.section	.nv.constant0._ZN7cutlass13device_kernelIN5flash22FlashAttnBwdPreprocessIN4cute5tupleIJNS3_1CILi64EEENS5_ILi96EEEEEENS_6half_tEfNS_4arch4Sm90ELb1ELb1EEEEEvNT_6ParamsE,"a",@progbits
	.sectionflags	@""
	.align	4
.nv.constant0._ZN7cutlass13device_kernelIN5flash22FlashAttnBwdPreprocessIN4cute5tupleIJNS3_1CILi64EEENS5_ILi96EEEEEENS_6half_tEfNS_4arch4Sm90ELb1ELb1EEEEEvNT_6ParamsE:
	.zero		1136


//--------------------- SYMBOLS --------------------------

	.type		.nv.reservedSmem.offset0,@object
	.size		.nv.reservedSmem.offset0,0x4
	.type		.nv.reservedSmem.cap,@object
	.size		.nv.reservedSmem.cap,0x4
